	.target	sm_90a

	.elftype	@"ET_EXEC"


//--------------------- .note.nv.tkinfo           --------------------------
	.section	.note.nv.tkinfo,"",@"SHT_NOTE"
	.sectionflags	@"SHF_NOTE_NV_TKINFO"
	.tkinfo
        /*0018*/ 	.word	0x00000002
        /*0030*/ 	.string	""
        /*0030*/ 	.string	"ptxas"
        /*0030*/ 	.string	"Cuda compilation tools, release 13.0, V13.0.88"
        /*0030*/ 	.string	"Build cuda_13.0.r13.0/compiler.36424714_0"
        /*0030*/ 	.string	"-arch sm_90a -m 64 "



//--------------------- .note.nv.cuinfo           --------------------------
	.section	.note.nv.cuinfo,"",@"SHT_NOTE"
	.sectionflags	@"SHF_NOTE_NV_CUINFO"
        /*0018*/ 	.short	0x0002
        /*001a*/ 	.short	0x005a
        /*001c*/ 	.short	0x0082
	.zero		2


//--------------------- .nv.info                  --------------------------
	.section	.nv.info,"",@"SHT_CUDA_INFO"
	.align	4


	//----- nvinfo : EIATTR_REGCOUNT
	.align		4
        /*0000*/ 	.byte	0x04, 0x2f
        /*0002*/ 	.short	(.L_12 - .L_11)
	.align		4
.L_11:
        /*0004*/ 	.word	index@(_ZN7cutlass13device_kernelINS_4gemm6kernel13GemmUniversalIN4cute5tupleIJiiiiEEENS1_10collective13CollectiveMmaINS1_37MainloopSm90TmaGmmaWarpSpecializedFP8ILi2ENS5_IJNS4_1CILi1EEESB_SB_EEENS1_35KernelTmaWarpSpecializedCooperativeEEENS5_IJNSA_ILi512EEENSA_ILi112EEENSA_ILi128EEEEEENS_12float_e4m3_tENS5_IJlSB_lEEESJ_SK_NS4_8TiledMMAINS4_8MMA_AtomIJNS4_4SM904GMMA30MMA_64x16x32_F32E4M3E4M3_SS_TNILNSO_7ScaleInE1ELSQ_1EEEEEENS4_6LayoutINS5_IJNSA_ILi2EEESB_SB_EEENS5_IJSB_NSA_ILi0EEESW_EEEEENS5_IJNS4_10UnderscoreESZ_SZ_EEEEENS4_13SM90_TMA_LOADENS4_14ComposedLayoutINS4_7SwizzleILi3ELi4ELi3EEENS4_18smem_ptr_flag_bitsILi8EEENST_INS5_IJNSA_ILi8EEESH_EEENS5_IJSH_SB_EEEEEEEvNS4_8identityES12_S1C_vS1D_EENS_8epilogue10collective6detail29Sm90TmaWarpSpecializedAdapterINS1G_15DefaultEpilogueISJ_SK_SK_NS1F_6thread17LinearCombinationISJ_Li1EffLNS1K_9ScaleType4KindE0ELNS_15FloatRoundStyleE2ESJ_EENS1_15EpilogueDefaultEEEEEvvEEEEvNT_6ParamsE)
        /*0008*/ 	.word	0x000000a8


	//----- nvinfo : EIATTR_FRAME_SIZE
	.align		4
.L_12:
        /*000c*/ 	.byte	0x04, 0x11
        /*000e*/ 	.short	(.L_14 - .L_13)
	.align		4
.L_13:
        /*0010*/ 	.word	index@(_ZN7cutlass13device_kernelINS_4gemm6kernel13GemmUniversalIN4cute5tupleIJiiiiEEENS1_10collective13CollectiveMmaINS1_37MainloopSm90TmaGmmaWarpSpecializedFP8ILi2ENS5_IJNS4_1CILi1EEESB_SB_EEENS1_35KernelTmaWarpSpecializedCooperativeEEENS5_IJNSA_ILi512EEENSA_ILi112EEENSA_ILi128EEEEEENS_12float_e4m3_tENS5_IJlSB_lEEESJ_SK_NS4_8TiledMMAINS4_8MMA_AtomIJNS4_4SM904GMMA30MMA_64x16x32_F32E4M3E4M3_SS_TNILNSO_7ScaleInE1ELSQ_1EEEEEENS4_6LayoutINS5_IJNSA_ILi2EEESB_SB_EEENS5_IJSB_NSA_ILi0EEESW_EEEEENS5_IJNS4_10UnderscoreESZ_SZ_EEEEENS4_13SM90_TMA_LOADENS4_14ComposedLayoutINS4_7SwizzleILi3ELi4ELi3EEENS4_18smem_ptr_flag_bitsILi8EEENST_INS5_IJNSA_ILi8EEESH_EEENS5_IJSH_SB_EEEEEEEvNS4_8identityES12_S1C_vS1D_EENS_8epilogue10collective6detail29Sm90TmaWarpSpecializedAdapterINS1G_15DefaultEpilogueISJ_SK_SK_NS1F_6thread17LinearCombinationISJ_Li1EffLNS1K_9ScaleType4KindE0ELNS_15FloatRoundStyleE2ESJ_EENS1_15EpilogueDefaultEEEEEvvEEEEvNT_6ParamsE)
        /*0014*/ 	.word	0x00000438


	//----- nvinfo : EIATTR_MIN_STACK_SIZE
	.align		4
.L_14:
        /*0018*/ 	.byte	0x04, 0x12
        /*001a*/ 	.short	(.L_16 - .L_15)
	.align		4
.L_15:
        /*001c*/ 	.word	index@(_ZN7cutlass13device_kernelINS_4gemm6kernel13GemmUniversalIN4cute5tupleIJiiiiEEENS1_10collective13CollectiveMmaINS1_37MainloopSm90TmaGmmaWarpSpecializedFP8ILi2ENS5_IJNS4_1CILi1EEESB_SB_EEENS1_35KernelTmaWarpSpecializedCooperativeEEENS5_IJNSA_ILi512EEENSA_ILi112EEENSA_ILi128EEEEEENS_12float_e4m3_tENS5_IJlSB_lEEESJ_SK_NS4_8TiledMMAINS4_8MMA_AtomIJNS4_4SM904GMMA30MMA_64x16x32_F32E4M3E4M3_SS_TNILNSO_7ScaleInE1ELSQ_1EEEEEENS4_6LayoutINS5_IJNSA_ILi2EEESB_SB_EEENS5_IJSB_NSA_ILi0EEESW_EEEEENS5_IJNS4_10UnderscoreESZ_SZ_EEEEENS4_13SM90_TMA_LOADENS4_14ComposedLayoutINS4_7SwizzleILi3ELi4ELi3EEENS4_18smem_ptr_flag_bitsILi8EEENST_INS5_IJNSA_ILi8EEESH_EEENS5_IJSH_SB_EEEEEEEvNS4_8identityES12_S1C_vS1D_EENS_8epilogue10collective6detail29Sm90TmaWarpSpecializedAdapterINS1G_15DefaultEpilogueISJ_SK_SK_NS1F_6thread17LinearCombinationISJ_Li1EffLNS1K_9ScaleType4KindE0ELNS_15FloatRoundStyleE2ESJ_EENS1_15EpilogueDefaultEEEEEvvEEEEvNT_6ParamsE)
        /*0020*/ 	.word	0x00000438
.L_16:


//--------------------- .nv.compat                --------------------------
	.section	.nv.compat,"",@"SHT_CUDA_COMPAT_INFO"
	.align	4
        /*0000*/ 	.byte	0x02, 0x09, 0x01, 0x00, 0x02, 0x02, 0x04, 0x00, 0x02, 0x05, 0x05, 0x00, 0x03, 0x07, 0x01, 0x01
        /*0010*/ 	.byte	0x02, 0x03, 0x01, 0x00, 0x02, 0x06, 0x01, 0x00, 0x04, 0x0b, 0x08, 0x00, 0x00, 0x00, 0x00, 0x00
        /*0020*/ 	.byte	0x00, 0x00, 0x00, 0x00


//--------------------- .nv.info._ZN7cutlass13device_kernelINS_4gemm6kernel13GemmUniversalIN4cute5tupleIJiiiiEEENS1_10collective13CollectiveMmaINS1_37MainloopSm90TmaGmmaWarpSpecializedFP8ILi2ENS5_IJNS4_1CILi1EEESB_SB_EEENS1_35KernelTmaWarpSpecializedCooperativeEEENS5_IJNSA_ILi512EEENSA_ILi112EEENSA_ILi128EEEEEENS_12float_e4m3_tENS5_IJlSB_lEEESJ_SK_NS4_8TiledMMAINS4_8MMA_AtomIJNS4_4SM904GMMA30MMA_64x16x32_F32E4M3E4M3_SS_TNILNSO_7ScaleInE1ELSQ_1EEEEEENS4_6LayoutINS5_IJNSA_ILi2EEESB_SB_EEENS5_IJSB_NSA_ILi0EEESW_EEEEENS5_IJNS4_10UnderscoreESZ_SZ_EEEEENS4_13SM90_TMA_LOADENS4_14ComposedLayoutINS4_7SwizzleILi3ELi4ELi3EEENS4_18smem_ptr_flag_bitsILi8EEENST_INS5_IJNSA_ILi8EEESH_EEENS5_IJSH_SB_EEEEEEEvNS4_8identityES12_S1C_vS1D_EENS_8epilogue10collective6detail29Sm90TmaWarpSpecializedAdapterINS1G_15DefaultEpilogueISJ_SK_SK_NS1F_6thread17LinearCombinationISJ_Li1EffLNS1K_9ScaleType4KindE0ELNS_15FloatRoundStyleE2ESJ_EENS1_15EpilogueDefaultEEEEEvvEEEEvNT_6ParamsE --------------------------
	.section	.nv.info._ZN7cutlass13device_kernelINS_4gemm6kernel13GemmUniversalIN4cute5tupleIJiiiiEEENS1_10collective13CollectiveMmaINS1_37MainloopSm90TmaGmmaWarpSpecializedFP8ILi2ENS5_IJNS4_1CILi1EEESB_SB_EEENS1_35KernelTmaWarpSpecializedCooperativeEEENS5_IJNSA_ILi512EEENSA_ILi112EEENSA_ILi128EEEEEENS_12float_e4m3_tENS5_IJlSB_lEEESJ_SK_NS4_8TiledMMAINS4_8MMA_AtomIJNS4_4SM904GMMA30MMA_64x16x32_F32E4M3E4M3_SS_TNILNSO_7ScaleInE1ELSQ_1EEEEEENS4_6LayoutINS5_IJNSA_ILi2EEESB_SB_EEENS5_IJSB_NSA_ILi0EEESW_EEEEENS5_IJNS4_10UnderscoreESZ_SZ_EEEEENS4_13SM90_TMA_LOADENS4_14ComposedLayoutINS4_7SwizzleILi3ELi4ELi3EEENS4_18smem_ptr_flag_bitsILi8EEENST_INS5_IJNSA_ILi8EEESH_EEENS5_IJSH_SB_EEEEEEEvNS4_8identityES12_S1C_vS1D_EENS_8epilogue10collective6detail29Sm90TmaWarpSpecializedAdapterINS1G_15DefaultEpilogueISJ_SK_SK_NS1F_6thread17LinearCombinationISJ_Li1EffLNS1K_9ScaleType4KindE0ELNS_15FloatRoundStyleE2ESJ_EENS1_15EpilogueDefaultEEEEEvvEEEEvNT_6ParamsE,"",@"SHT_CUDA_INFO"
	.sectionflags	@""
	.align	4


	//----- nvinfo : EIATTR_CUDA_API_VERSION
	.align		4
        /*0000*/ 	.byte	0x04, 0x37
        /*0002*/ 	.short	(.L_18 - .L_17)
.L_17:
        /*0004*/ 	.word	0x00000082


	//----- nvinfo : EIATTR_KPARAM_INFO
	.align		4
.L_18:
        /*0008*/ 	.byte	0x04, 0x17
        /*000a*/ 	.short	(.L_20 - .L_19)
.L_19:
        /*000c*/ 	.word	0x00000000
        /*0010*/ 	.short	0x0000
        /*0012*/ 	.short	0x0070
        /*0014*/ 	.byte	0x00, 0xf0, 0x01, 0x10


	//----- nvinfo : EIATTR_SPARSE_MMA_MASK
	.align		4
.L_20:
        /*0018*/ 	.byte	0x03, 0x50
        /*001a*/ 	.short	0x0000


	//----- nvinfo : EIATTR_MAXREG_COUNT
	.align		4
        /*001c*/ 	.byte	0x03, 0x1b
        /*001e*/ 	.short	0x00a8


	//----- nvinfo : EIATTR_NUM_BARRIERS
	.align		4
        /*0020*/ 	.byte	0x02, 0x4c
        /*0022*/ 	.byte	0x01
	.zero		1


	//----- nvinfo : EIATTR_ANNOTATIONS
	.align		4
        /*0024*/ 	.byte	0x04, 0x55
        /*0026*/ 	.short	(.L_22 - .L_21)


	//   ....[0]....
.L_21:
        /*0028*/ 	.word	0x00000001
        /*002c*/ 	.byte	0x70, 0x05, 0x00, 0x00, 0x01, 0x00, 0x00, 0x00, 0x90, 0x05, 0x00, 0x00, 0x01, 0x00, 0x00, 0x00
        /* <DEDUP_REMOVED lines=1040> */
        /*413c*/ 	.byte	0x40, 0xd4, 0x02, 0x00, 0x01, 0x00, 0x00, 0x00, 0x90, 0xd4, 0x02, 0x00


	//----- nvinfo : EIATTR_MERCURY_ISA_VERSION
	.align		4
.L_22:
        /*4148*/ 	.byte	0x03, 0x5f
        /*414a*/ 	.short	0x0101


	//----- nvinfo : EIATTR_INT_WARP_WIDE_INSTR_OFFSETS
	.align		4
        /*414c*/ 	.byte	0x04, 0x31
        /*414e*/ 	.short	(.L_24 - .L_23)


	//   ....[0]....
.L_23:
        /*4150*/ 	.word	0x00000450


	//   ....[1]....
        /*4154*/ 	.word	0x00000470


	//   ....[2]....
        /*4158*/ 	.word	0x00000580


	//----- nvinfo : EIATTR_COOP_GROUP_MASK_REGIDS
	.align		4
.L_24:
        /*415c*/ 	.byte	0x04, 0x29
        /*415e*/ 	.short	(.L_26 - .L_25)


	//   ....[0]....
.L_25:
        /*4160*/ 	.word	0xffffffff


	//   ....[1]....
        /*4164*/ 	.word	0xffffffff


	//   ....[2]....
        /*4168*/ 	.word	0xffffffff


	//   ....[3]....
        /*416c*/ 	.word	0xffffffff


	//   ....[4]....
        /*4170*/ 	.word	0xffffffff


	//----- nvinfo : EIATTR_COOP_GROUP_INSTR_OFFSETS
	.align		4
.L_26:
        /*4174*/ 	.byte	0x04, 0x28
        /*4176*/ 	.short	(.L_28 - .L_27)


	//   ....[0]....
.L_27:
        /*4178*/ 	.word	0x00000070


	//   ....[1]....
        /*417c*/ 	.word	0x00000080


	//   ....[2]....
        /*4180*/ 	.word	0x000001a0


	//   ....[3]....
        /*4184*/ 	.word	0x00000380


	//   ....[4]....
        /*4188*/ 	.word	0x00002320


	//----- nvinfo : EIATTR_REG_RECONFIG
	.align		4
.L_28:
        /*418c*/ 	.byte	0x01, 0x54
	.zero		2


	//----- nvinfo : EIATTR_MBARRIER_INSTR_OFFSETS
	.align		4
        /*4190*/ 	.byte	0x04, 0x39
        /*4192*/ 	.short	(.L_30 - .L_29)


	//   ....[0]....
.L_29:
        /*4194*/ 	.word	0x00000320
        /*4198*/ 	.word	0x000000ff
        /*419c*/ 	.word	0x00000000
        /*41a0*/ 	.short	0x0100
        /*41a2*/ 	.byte	0x0a
	.zero		1


	//   ....[1]....
        /*41a4*/ 	.word	0x00000330
        /*41a8*/ 	.word	0x000000ff
        /*41ac*/ 	.word	0x00000010
        /*41b0*/ 	.short	0x0100
        /*41b2*/ 	.byte	0x0a
	.zero		1


	//   ....[2]....
        /*41b4*/ 	.word	0x00000340
        /*41b8*/ 	.word	0x000000ff
        /*41bc*/ 	.word	0x00000008
        /*41c0*/ 	.short	0x0100
        /*41c2*/ 	.byte	0x0a
	.zero		1


	//   ....[3]....
        /*41c4*/ 	.word	0x00000350
        /*41c8*/ 	.word	0x000000ff
        /*41cc*/ 	.word	0x00000018
        /*41d0*/ 	.short	0x0100
        /*41d2*/ 	.byte	0x0a
	.zero		1


	//   ....[4]....
        /*41d4*/ 	.word	0x000005b0
        /*41d8*/ 	.word	0x000000ff
        /*41dc*/ 	.word	0x00000030
        /*41e0*/ 	.short	0x0100
        /*41e2*/ 	.byte	0x08
	.zero		1


	//   ....[5]....
        /*41e4*/ 	.word	0x000005c0
        /*41e8*/ 	.word	0x000000ff
        /*41ec*/ 	.word	0x00000038
        /*41f0*/ 	.short	0x0100
        /*41f2*/ 	.byte	0x08
	.zero		1


	//   ....[6]....
        /*41f4*/ 	.word	0x00002720
        /*41f8*/ 	.word	0x000000ff
        /*41fc*/ 	.word	0x00000000
        /*4200*/ 	.short	0x010a
        /*4202*/ 	.byte	0x0c
	.zero		1


	//   ....[7]....
        /*4204*/ 	.word	0x00002780
        /*4208*/ 	.word	0x000000ff
        /*420c*/ 	.word	0x00000000
        /*4210*/ 	.short	0x010a
        /*4212*/ 	.byte	0x0c
	.zero		1


	//   ....[8]....
        /*4214*/ 	.word	0x00007e80
        /*4218*/ 	.word	0x000000ff
        /*421c*/ 	.word	0x00000000
        /*4220*/ 	.short	0x010a
        /*4222*/ 	.byte	0x0e
	.zero		1


	//   ....[9]....
        /*4224*/ 	.word	0x00007ec0
        /*4228*/ 	.word	0x000000ff
        /*422c*/ 	.word	0x00000000
        /*4230*/ 	.short	0x010a
        /*4232*/ 	.byte	0x0e
	.zero		1


	//   ....[10]....
        /*4234*/ 	.word	0x0000da90
        /*4238*/ 	.word	0x000000ff
        /*423c*/ 	.word	0x00000000
        /*4240*/ 	.short	0x0101
        /*4242*/ 	.byte	0x0d
	.zero		1


	//   ....[11]....
        /*4244*/ 	.word	0x000106c0
        /*4248*/ 	.word	0x000000ff
        /*424c*/ 	.word	0x00000000
        /*4250*/ 	.short	0x0101
        /*4252*/ 	.byte	0x0c
	.zero		1


	//   ....[12]....
        /*4254*/ 	.word	0x0002c7b0
        /*4258*/ 	.word	0x00000010
        /*425c*/ 	.word	0x00000010
        /*4260*/ 	.short	0x010a
        /*4262*/ 	.byte	0x3f
	.zero		1


	//   ....[13]....
        /*4264*/ 	.word	0x0002cba0
        /*4268*/ 	.word	0x00000002
        /*426c*/ 	.word	0x00000038
        /*4270*/ 	.short	0x0101
        /*4272*/ 	.byte	0x3f
	.zero		1


	//   ....[14]....
        /*4274*/ 	.word	0x0002d2f0
        /*4278*/ 	.word	0x00000005
        /*427c*/ 	.word	0x00000000
        /*4280*/ 	.short	0x010a
        /*4282*/ 	.byte	0x3f
	.zero		1


	//   ....[15]....
        /*4284*/ 	.word	0x0002d380
        /*4288*/ 	.word	0x00000003
        /*428c*/ 	.word	0x00000000
        /*4290*/ 	.short	0x010a
        /*4292*/ 	.byte	0x3f
	.zero		1


	//   ....[16]....
        /*4294*/ 	.word	0x0002d3f0
        /*4298*/ 	.word	0x00000003
        /*429c*/ 	.word	0x00000000
        /*42a0*/ 	.short	0x010a
        /*42a2*/ 	.byte	0x3f
	.zero		1


	//   ....[17]....
        /*42a4*/ 	.word	0x0002d460
        /*42a8*/ 	.word	0x00000000
        /*42ac*/ 	.word	0x00000000
        /*42b0*/ 	.short	0x010a
        /*42b2*/ 	.byte	0x3f
	.zero		1


	//   ....[18]....
        /*42b4*/ 	.word	0x0002d540
        /*42b8*/ 	.word	0x00000010
        /*42bc*/ 	.word	0x00000010
        /*42c0*/ 	.short	0x010a
        /*42c2*/ 	.byte	0x3f
	.zero		1


	//   ....[19]....
        /*42c4*/ 	.word	0x0002d620
        /*42c8*/ 	.word	0x00000005
        /*42cc*/ 	.word	0x00000000
        /*42d0*/ 	.short	0x010a
        /*42d2*/ 	.byte	0x3f
	.zero		1


	//----- nvinfo : EIATTR_NUM_MBARRIERS
	.align		4
.L_30:
        /*42d4*/ 	.byte	0x03, 0x38
        /*42d6*/ 	.short	0x0006


	//----- nvinfo : EIATTR_EXIT_INSTR_OFFSETS
	.align		4
        /*42d8*/ 	.byte	0x04, 0x1c
        /*42da*/ 	.short	(.L_32 - .L_31)


	//   ....[0]....
.L_31:
        /*42dc*/ 	.word	0x00000620


	//   ....[1]....
        /*42e0*/ 	.word	0x00000f80


	//   ....[2]....
        /*42e4*/ 	.word	0x0002bdc0


	//   ....[3]....
        /*42e8*/ 	.word	0x0002c440


	//   ....[4]....
        /*42ec*/ 	.word	0x0002d3d0


	//----- nvinfo : EIATTR_MAX_THREADS
	.align		4
.L_32:
        /*42f0*/ 	.byte	0x04, 0x05
        /*42f2*/ 	.short	(.L_34 - .L_33)
.L_33:
        /*42f4*/ 	.word	0x00000180
        /*42f8*/ 	.word	0x00000001
        /*42fc*/ 	.word	0x00000001


	//----- nvinfo : EIATTR_CRS_STACK_SIZE
	.align		4
.L_34:
        /*4300*/ 	.byte	0x04, 0x1e
        /*4302*/ 	.short	(.L_36 - .L_35)
.L_35:
        /*4304*/ 	.word	0x00000000


	//----- nvinfo : EIATTR_CBANK_PARAM_SIZE
	.align		4
.L_36:
        /*4308*/ 	.byte	0x03, 0x19
        /*430a*/ 	.short	0x0470


	//----- nvinfo : EIATTR_PARAM_CBANK
	.align		4
        /*430c*/ 	.byte	0x04, 0x0a
        /*430e*/ 	.short	(.L_38 - .L_37)
	.align		4
.L_37:
        /*4310*/ 	.word	index@(.nv.constant0._ZN7cutlass13device_kernelINS_4gemm6kernel13GemmUniversalIN4cute5tupleIJiiiiEEENS1_10collective13CollectiveMmaINS1_37MainloopSm90TmaGmmaWarpSpecializedFP8ILi2ENS5_IJNS4_1CILi1EEESB_SB_EEENS1_35KernelTmaWarpSpecializedCooperativeEEENS5_IJNSA_ILi512EEENSA_ILi112EEENSA_ILi128EEEEEENS_12float_e4m3_tENS5_IJlSB_lEEESJ_SK_NS4_8TiledMMAINS4_8MMA_AtomIJNS4_4SM904GMMA30MMA_64x16x32_F32E4M3E4M3_SS_TNILNSO_7ScaleInE1ELSQ_1EEEEEENS4_6LayoutINS5_IJNSA_ILi2EEESB_SB_EEENS5_IJSB_NSA_ILi0EEESW_EEEEENS5_IJNS4_10UnderscoreESZ_SZ_EEEEENS4_13SM90_TMA_LOADENS4_14ComposedLayoutINS4_7SwizzleILi3ELi4ELi3EEENS4_18smem_ptr_flag_bitsILi8EEENST_INS5_IJNSA_ILi8EEESH_EEENS5_IJSH_SB_EEEEEEEvNS4_8identityES12_S1C_vS1D_EENS_8epilogue10collective6detail29Sm90TmaWarpSpecializedAdapterINS1G_15DefaultEpilogueISJ_SK_SK_NS1F_6thread17LinearCombinationISJ_Li1EffLNS1K_9ScaleType4KindE0ELNS_15FloatRoundStyleE2ESJ_EENS1_15EpilogueDefaultEEEEEvvEEEEvNT_6ParamsE)
        /*4314*/ 	.short	0x0210
        /*4316*/ 	.short	0x0470


	//----- nvinfo : EIATTR_SW_WAR
	.align		4
.L_38:
        /*4318*/ 	.byte	0x04, 0x36
        /*431a*/ 	.short	(.L_40 - .L_39)
.L_39:
        /*431c*/ 	.word	0x00000008
.L_40:


//--------------------- .nv.callgraph             --------------------------
	.section	.nv.callgraph,"",@"SHT_CUDA_CALLGRAPH"
	.align	4
	.sectionentsize	8
	.align		4
        /*0000*/ 	.word	0x00000000
	.align		4
        /*0004*/ 	.word	0xffffffff
	.align		4
        /*0008*/ 	.word	0x00000000
	.align		4
        /*000c*/ 	.word	0xfffffffe
	.align		4
        /*0010*/ 	.word	0x00000000
	.align		4
        /*0014*/ 	.word	0xfffffffd
	.align		4
        /*0018*/ 	.word	0x00000000
	.align		4
        /*001c*/ 	.word	0xfffffffc


//--------------------- .nv.constant4             --------------------------
	.section	.nv.constant4,"a",@progbits
	.align	8
	.align		8
.nv.constant4:
        /*0000*/ 	.dword	_ZN39_INTERNAL_577a1bd6_4_k_cu_c60318d7_53054cuda3std3__45__cpo5beginE
	.align		8
        /*0008*/ 	.dword	_ZN39_INTERNAL_577a1bd6_4_k_cu_c60318d7_53054cuda3std3__45__cpo3endE
	.align		8
        /*0010*/ 	.dword	_ZN39_INTERNAL_577a1bd6_4_k_cu_c60318d7_53054cuda3std3__45__cpo6cbeginE
	.align		8
        /*0018*/ 	.dword	_ZN39_INTERNAL_577a1bd6_4_k_cu_c60318d7_53054cuda3std3__45__cpo4cendE
	.align		8
        /*0020*/ 	.dword	_ZN39_INTERNAL_577a1bd6_4_k_cu_c60318d7_53054cuda3std3__441_GLOBAL__N__577a1bd6_4_k_cu_c60318d7_53056ignoreE
	.align		8
        /*0028*/ 	.dword	_ZN39_INTERNAL_577a1bd6_4_k_cu_c60318d7_53054cuda3std3__419piecewise_constructE
	.align		8
        /*0030*/ 	.dword	_ZN39_INTERNAL_577a1bd6_4_k_cu_c60318d7_53054cuda3std3__48in_placeE
	.align		8
        /*0038*/ 	.dword	_ZN39_INTERNAL_577a1bd6_4_k_cu_c60318d7_53054cuda3std6ranges3__45__cpo4swapE
	.align		8
        /*0040*/ 	.dword	_ZN39_INTERNAL_577a1bd6_4_k_cu_c60318d7_53054cuda3std6ranges3__45__cpo9iter_moveE
	.align		8
        /*0048*/ 	.dword	_ZN39_INTERNAL_577a1bd6_4_k_cu_c60318d7_53054cute7productE
	.align		8
        /*0050*/ 	.dword	_ZN39_INTERNAL_577a1bd6_4_k_cu_c60318d7_53054cute1_E


//--------------------- .text._ZN7cutlass13device_kernelINS_4gemm6kernel13GemmUniversalIN4cute5tupleIJiiiiEEENS1_10collective13CollectiveMmaINS1_37MainloopSm90TmaGmmaWarpSpecializedFP8ILi2ENS5_IJNS4_1CILi1EEESB_SB_EEENS1_35KernelTmaWarpSpecializedCooperativeEEENS5_IJNSA_ILi512EEENSA_ILi112EEENSA_ILi128EEEEEENS_12float_e4m3_tENS5_IJlSB_lEEESJ_SK_NS4_8TiledMMAINS4_8MMA_AtomIJNS4_4SM904GMMA30MMA_64x16x32_F32E4M3E4M3_SS_TNILNSO_7ScaleInE1ELSQ_1EEEEEENS4_6LayoutINS5_IJNSA_ILi2EEESB_SB_EEENS5_IJSB_NSA_ILi0EEESW_EEEEENS5_IJNS4_10UnderscoreESZ_SZ_EEEEENS4_13SM90_TMA_LOADENS4_14ComposedLayoutINS4_7SwizzleILi3ELi4ELi3EEENS4_18smem_ptr_flag_bitsILi8EEENST_INS5_IJNSA_ILi8EEESH_EEENS5_IJSH_SB_EEEEEEEvNS4_8identityES12_S1C_vS1D_EENS_8epilogue10collective6detail29Sm90TmaWarpSpecializedAdapterINS1G_15DefaultEpilogueISJ_SK_SK_NS1F_6thread17LinearCombinationISJ_Li1EffLNS1K_9ScaleType4KindE0ELNS_15FloatRoundStyleE2ESJ_EENS1_15EpilogueDefaultEEEEEvvEEEEvNT_6ParamsE --------------------------
	.section	.text._ZN7cutlass13device_kernelINS_4gemm6kernel13GemmUniversalIN4cute5tupleIJiiiiEEENS1_10collective13CollectiveMmaINS1_37MainloopSm90TmaGmmaWarpSpecializedFP8ILi2ENS5_IJNS4_1CILi1EEESB_SB_EEENS1_35KernelTmaWarpSpecializedCooperativeEEENS5_IJNSA_ILi512EEENSA_ILi112EEENSA_ILi128EEEEEENS_12float_e4m3_tENS5_IJlSB_lEEESJ_SK_NS4_8TiledMMAINS4_8MMA_AtomIJNS4_4SM904GMMA30MMA_64x16x32_F32E4M3E4M3_SS_TNILNSO_7ScaleInE1ELSQ_1EEEEEENS4_6LayoutINS5_IJNSA_ILi2EEESB_SB_EEENS5_IJSB_NSA_ILi0EEESW_EEEEENS5_IJNS4_10UnderscoreESZ_SZ_EEEEENS4_13SM90_TMA_LOADENS4_14ComposedLayoutINS4_7SwizzleILi3ELi4ELi3EEENS4_18smem_ptr_flag_bitsILi8EEENST_INS5_IJNSA_ILi8EEESH_EEENS5_IJSH_SB_EEEEEEEvNS4_8identityES12_S1C_vS1D_EENS_8epilogue10collective6detail29Sm90TmaWarpSpecializedAdapterINS1G_15DefaultEpilogueISJ_SK_SK_NS1F_6thread17LinearCombinationISJ_Li1EffLNS1K_9ScaleType4KindE0ELNS_15FloatRoundStyleE2ESJ_EENS1_15EpilogueDefaultEEEEEvvEEEEvNT_6ParamsE,"ax",@progbits
	.align	128
.text._ZN7cutlass13device_kernelINS_4gemm6kernel13GemmUniversalIN4cute5tupleIJiiiiEEENS1_10collective13CollectiveMmaINS1_37MainloopSm90TmaGmmaWarpSpecializedFP8ILi2ENS5_IJNS4_1CILi1EEESB_SB_EEENS1_35KernelTmaWarpSpecializedCooperativeEEENS5_IJNSA_ILi512EEENSA_ILi112EEENSA_ILi128EEEEEENS_12float_e4m3_tENS5_IJlSB_lEEESJ_SK_NS4_8TiledMMAINS4_8MMA_AtomIJNS4_4SM904GMMA30MMA_64x16x32_F32E4M3E4M3_SS_TNILNSO_7ScaleInE1ELSQ_1EEEEEENS4_6LayoutINS5_IJNSA_ILi2EEESB_SB_EEENS5_IJSB_NSA_ILi0EEESW_EEEEENS5_IJNS4_10UnderscoreESZ_SZ_EEEEENS4_13SM90_TMA_LOADENS4_14ComposedLayoutINS4_7SwizzleILi3ELi4ELi3EEENS4_18smem_ptr_flag_bitsILi8EEENST_INS5_IJNSA_ILi8EEESH_EEENS5_IJSH_SB_EEEEEEEvNS4_8identityES12_S1C_vS1D_EENS_8epilogue10collective6detail29Sm90TmaWarpSpecializedAdapterINS1G_15DefaultEpilogueISJ_SK_SK_NS1F_6thread17LinearCombinationISJ_Li1EffLNS1K_9ScaleType4KindE0ELNS_15FloatRoundStyleE2ESJ_EENS1_15EpilogueDefaultEEEEEvvEEEEvNT_6ParamsE:
        .type           _ZN7cutlass13device_kernelINS_4gemm6kernel13GemmUniversalIN4cute5tupleIJiiiiEEENS1_10collective13CollectiveMmaINS1_37MainloopSm90TmaGmmaWarpSpecializedFP8ILi2ENS5_IJNS4_1CILi1EEESB_SB_EEENS1_35KernelTmaWarpSpecializedCooperativeEEENS5_IJNSA_ILi512EEENSA_ILi112EEENSA_ILi128EEEEEENS_12float_e4m3_tENS5_IJlSB_lEEESJ_SK_NS4_8TiledMMAINS4_8MMA_AtomIJNS4_4SM904GMMA30MMA_64x16x32_F32E4M3E4M3_SS_TNILNSO_7ScaleInE1ELSQ_1EEEEEENS4_6LayoutINS5_IJNSA_ILi2EEESB_SB_EEENS5_IJSB_NSA_ILi0EEESW_EEEEENS5_IJNS4_10UnderscoreESZ_SZ_EEEEENS4_13SM90_TMA_LOADENS4_14ComposedLayoutINS4_7SwizzleILi3ELi4ELi3EEENS4_18smem_ptr_flag_bitsILi8EEENST_INS5_IJNSA_ILi8EEESH_EEENS5_IJSH_SB_EEEEEEEvNS4_8identityES12_S1C_vS1D_EENS_8epilogue10collective6detail29Sm90TmaWarpSpecializedAdapterINS1G_15DefaultEpilogueISJ_SK_SK_NS1F_6thread17LinearCombinationISJ_Li1EffLNS1K_9ScaleType4KindE0ELNS_15FloatRoundStyleE2ESJ_EENS1_15EpilogueDefaultEEEEEvvEEEEvNT_6ParamsE,@function
        .size           _ZN7cutlass13device_kernelINS_4gemm6kernel13GemmUniversalIN4cute5tupleIJiiiiEEENS1_10collective13CollectiveMmaINS1_37MainloopSm90TmaGmmaWarpSpecializedFP8ILi2ENS5_IJNS4_1CILi1EEESB_SB_EEENS1_35KernelTmaWarpSpecializedCooperativeEEENS5_IJNSA_ILi512EEENSA_ILi112EEENSA_ILi128EEEEEENS_12float_e4m3_tENS5_IJlSB_lEEESJ_SK_NS4_8TiledMMAINS4_8MMA_AtomIJNS4_4SM904GMMA30MMA_64x16x32_F32E4M3E4M3_SS_TNILNSO_7ScaleInE1ELSQ_1EEEEEENS4_6LayoutINS5_IJNSA_ILi2EEESB_SB_EEENS5_IJSB_NSA_ILi0EEESW_EEEEENS5_IJNS4_10UnderscoreESZ_SZ_EEEEENS4_13SM90_TMA_LOADENS4_14ComposedLayoutINS4_7SwizzleILi3ELi4ELi3EEENS4_18smem_ptr_flag_bitsILi8EEENST_INS5_IJNSA_ILi8EEESH_EEENS5_IJSH_SB_EEEEEEEvNS4_8identityES12_S1C_vS1D_EENS_8epilogue10collective6detail29Sm90TmaWarpSpecializedAdapterINS1G_15DefaultEpilogueISJ_SK_SK_NS1F_6thread17LinearCombinationISJ_Li1EffLNS1K_9ScaleType4KindE0ELNS_15FloatRoundStyleE2ESJ_EENS1_15EpilogueDefaultEEEEEvvEEEEvNT_6ParamsE,(.L_x_125 - _ZN7cutlass13device_kernelINS_4gemm6kernel13GemmUniversalIN4cute5tupleIJiiiiEEENS1_10collective13CollectiveMmaINS1_37MainloopSm90TmaGmmaWarpSpecializedFP8ILi2ENS5_IJNS4_1CILi1EEESB_SB_EEENS1_35KernelTmaWarpSpecializedCooperativeEEENS5_IJNSA_ILi512EEENSA_ILi112EEENSA_ILi128EEEEEENS_12float_e4m3_tENS5_IJlSB_lEEESJ_SK_NS4_8TiledMMAINS4_8MMA_AtomIJNS4_4SM904GMMA30MMA_64x16x32_F32E4M3E4M3_SS_TNILNSO_7ScaleInE1ELSQ_1EEEEEENS4_6LayoutINS5_IJNSA_ILi2EEESB_SB_EEENS5_IJSB_NSA_ILi0EEESW_EEEEENS5_IJNS4_10UnderscoreESZ_SZ_EEEEENS4_13SM90_TMA_LOADENS4_14ComposedLayoutINS4_7SwizzleILi3ELi4ELi3EEENS4_18smem_ptr_flag_bitsILi8EEENST_INS5_IJNSA_ILi8EEESH_EEENS5_IJSH_SB_EEEEEEEvNS4_8identityES12_S1C_vS1D_EENS_8epilogue10collective6detail29Sm90TmaWarpSpecializedAdapterINS1G_15DefaultEpilogueISJ_SK_SK_NS1F_6thread17LinearCombinationISJ_Li1EffLNS1K_9ScaleType4KindE0ELNS_15FloatRoundStyleE2ESJ_EENS1_15EpilogueDefaultEEEEEvvEEEEvNT_6ParamsE)
        .other          _ZN7cutlass13device_kernelINS_4gemm6kernel13GemmUniversalIN4cute5tupleIJiiiiEEENS1_10collective13CollectiveMmaINS1_37MainloopSm90TmaGmmaWarpSpecializedFP8ILi2ENS5_IJNS4_1CILi1EEESB_SB_EEENS1_35KernelTmaWarpSpecializedCooperativeEEENS5_IJNSA_ILi512EEENSA_ILi112EEENSA_ILi128EEEEEENS_12float_e4m3_tENS5_IJlSB_lEEESJ_SK_NS4_8TiledMMAINS4_8MMA_AtomIJNS4_4SM904GMMA30MMA_64x16x32_F32E4M3E4M3_SS_TNILNSO_7ScaleInE1ELSQ_1EEEEEENS4_6LayoutINS5_IJNSA_ILi2EEESB_SB_EEENS5_IJSB_NSA_ILi0EEESW_EEEEENS5_IJNS4_10UnderscoreESZ_SZ_EEEEENS4_13SM90_TMA_LOADENS4_14ComposedLayoutINS4_7SwizzleILi3ELi4ELi3EEENS4_18smem_ptr_flag_bitsILi8EEENST_INS5_IJNSA_ILi8EEESH_EEENS5_IJSH_SB_EEEEEEEvNS4_8identityES12_S1C_vS1D_EENS_8epilogue10collective6detail29Sm90TmaWarpSpecializedAdapterINS1G_15DefaultEpilogueISJ_SK_SK_NS1F_6thread17LinearCombinationISJ_Li1EffLNS1K_9ScaleType4KindE0ELNS_15FloatRoundStyleE2ESJ_EENS1_15EpilogueDefaultEEEEEvvEEEEvNT_6ParamsE,@"STO_CUDA_ENTRY STV_DEFAULT"
_ZN7cutlass13device_kernelINS_4gemm6kernel13GemmUniversalIN4cute5tupleIJiiiiEEENS1_10collective13CollectiveMmaINS1_37MainloopSm90TmaGmmaWarpSpecializedFP8ILi2ENS5_IJNS4_1CILi1EEESB_SB_EEENS1_35KernelTmaWarpSpecializedCooperativeEEENS5_IJNSA_ILi512EEENSA_ILi112EEENSA_ILi128EEEEEENS_12float_e4m3_tENS5_IJlSB_lEEESJ_SK_NS4_8TiledMMAINS4_8MMA_AtomIJNS4_4SM904GMMA30MMA_64x16x32_F32E4M3E4M3_SS_TNILNSO_7ScaleInE1ELSQ_1EEEEEENS4_6LayoutINS5_IJNSA_ILi2EEESB_SB_EEENS5_IJSB_NSA_ILi0EEESW_EEEEENS5_IJNS4_10UnderscoreESZ_SZ_EEEEENS4_13SM90_TMA_LOADENS4_14ComposedLayoutINS4_7SwizzleILi3ELi4ELi3EEENS4_18smem_ptr_flag_bitsILi8EEENST_INS5_IJNSA_ILi8EEESH_EEENS5_IJSH_SB_EEEEEEEvNS4_8identityES12_S1C_vS1D_EENS_8epilogue10collective6detail29Sm90TmaWarpSpecializedAdapterINS1G_15DefaultEpilogueISJ_SK_SK_NS1F_6thread17LinearCombinationISJ_Li1EffLNS1K_9ScaleType4KindE0ELNS_15FloatRoundStyleE2ESJ_EENS1_15EpilogueDefaultEEEEEvvEEEEvNT_6ParamsE:
[----:B------:R-:W0:Y:S02]  /*0000*/  LDC R1, c[0x0][0x28] ;  /* 0x00000a00ff017b82 */ /* 0x000e240000000800 */
[----:B0-----:R-:W-:Y:S01]  /*0010*/  VIADD R1, R1, 0xfffffbc8 ;  /* 0xfffffbc801017836 */ /* 0x001fe20000000000 */
[----:B------:R-:W0:Y:S01]  /*0020*/  S2R R2, SR_TID.X ;  /* 0x0000000000027919 */ /* 0x000e220000002100 */
[----:B------:R-:W-:Y:S01]  /*0030*/  ELECT P0, URZ, PT ;  /* 0x00000000003f782f */ /* 0x000fe20003800000 */
[----:B------:R-:W-:Y:S01]  /*0040*/  BSSY B0, `(.L_x_0) ;  /* 0x0000015000007945 */ /* 0x000fe20003800000 */
[--C-:B0-----:R-:W-:Y:S02]  /*0050*/  SHF.R.U32.HI R0, RZ, 0x5, R2.reuse ;  /* 0x00000005ff007819 */ /* 0x101fe40000011602 */
[----:B------:R-:W-:-:S03]  /*0060*/  SHF.R.U32.HI R2, RZ, 0x7, R2 ;  /* 0x00000007ff027819 */ /* 0x000fc60000011602 */
[----:B------:R-:W0:Y:S04]  /*0070*/  SHFL.IDX PT, R3, R0, RZ, 0x1f ;  /* 0x00001fff00037589 */ /* 0x000e2800000e0000 */
[----:B------:R-:W1:Y:S01]  /*0080*/  SHFL.IDX PT, R2, R2, RZ, 0x1f ;  /* 0x00001fff02027589 */ /* 0x000e6200000e0000 */
[----:B0-----:R-:W-:Y:S02]  /*0090*/  R2UR UR4, R3 ;  /* 0x00000000030472ca */ /* 0x001fe400000e0000 */
[----:B-1----:R-:W-:-:S11]  /*00a0*/  R2UR UR6, R2 ;  /* 0x00000000020672ca */ /* 0x002fd600000e0000 */
[----:B------:R-:W-:Y:S02]  /*00b0*/  USHF.R.S32.HI UR5, URZ, 0x1f, UR4 ;  /* 0x0000001f3f057899 */ /* 0x000fe40008011404 */
[----:B------:R-:W-:Y:S02]  /*00c0*/  ISETP.NE.OR P0, PT, RZ, UR4, !P0 ;  /* 0x00000004ff007c0c */ /* 0x000fe4000c705670 */
[----:B------:R-:W-:-:S04]  /*00d0*/  ULEA.HI UR5, UR5, UR4, URZ, 0x2 ;  /* 0x0000000405057291 */ /* 0x000fc8000f8f103f */
[----:B------:R-:W-:-:S04]  /*00e0*/  ULOP3.LUT UR5, UR5, 0xfffffffc, URZ, 0xc0, !UPT ;  /* 0xfffffffc05057892 */ /* 0x000fc8000f8ec03f */
[----:B------:R-:W-:-:S03]  /*00f0*/  UIADD3 UR5, UR4, -UR5, URZ ;  /* 0x8000000504057290 */ /* 0x000fc6000fffe03f */
[----:B------:R-:W-:Y:S09]  /*0100*/  @P0 BRA `(.L_x_1) ;  /* 0x0000000000200947 */ /* 0x000ff20003800000 */
[----:B------:R-:W-:Y:S02]  /*0110*/  ULDC.64 UR8, c[0x0][0x198] ;  /* 0x0000660000087ab9 */ /* 0x000fe40000000a00 */
[----:B------:R-:W-:Y:S02]  /*0120*/  UIADD3 UR10, UP0, UR8, 0xf0, URZ ;  /* 0x000000f0080a7890 */ /* 0x000fe4000ff1e03f */
[----:B------:R-:W-:Y:S02]  /*0130*/  UIADD3 UR8, UP1, UR8, 0x1f0, URZ ;  /* 0x000001f008087890 */ /* 0x000fe4000ff3e03f */
[----:B------:R-:W-:Y:S02]  /*0140*/  UIADD3.X UR11, URZ, UR9, URZ, UP0, !UPT ;  /* 0x000000093f0b7290 */ /* 0x000fe400087fe43f */
[----:B------:R-:W-:-:S07]  /*0150*/  UIADD3.X UR9, URZ, UR9, URZ, UP1, !UPT ;  /* 0x000000093f097290 */ /* 0x000fce0008ffe43f */
[----:B------:R0:W-:Y:S02]  /*0160*/  UTMACCTL.PF [UR10] ;  /* 0x000000000a0079b9 */ /* 0x0001e40008040000 */
[----:B------:R0:W-:Y:S02]  /*0170*/  UTMACCTL.PF [UR8] ;  /* 0x00000000080079b9 */ /* 0x0001e40008040000 */
[----:B0-----:R-:W-:Y:S01]  /*0180*/  NOP ;  /* 0x0000000000007918 */ /* 0x001fe20000000000 */
.L_x_1:
[----:B------:R-:W-:Y:S05]  /*0190*/  BSYNC B0 ;  /* 0x0000000000007941 */ /* 0x000fea0003800000 */
.L_x_0:
[----:B------:R-:W0:Y:S01]  /*01a0*/  SHFL.IDX PT, R2, R0, RZ, 0x1f ;  /* 0x00001fff00027589 */ /* 0x000e2200000e0000 */
[----:B------:R-:W-:Y:S01]  /*01b0*/  UISETP.NE.AND UP0, UPT, UR5, 0x3, UPT ;  /* 0x000000030500788c */ /* 0x000fe2000bf05270 */
[----:B------:R-:W-:Y:S01]  /*01c0*/  ISETP.NE.AND P1, PT, RZ, UR6, PT ;  /* 0x00000006ff007c0c */ /* 0x000fe2000bf25270 */
[----:B------:R-:W-:Y:S02]  /*01d0*/  UIADD3 UR11, UR6, -0x1, URZ ;  /* 0xffffffff060b7890 */ /* 0x000fe4000fffe03f */
[----:B------:R-:W-:Y:S02]  /*01e0*/  UISETP.EQ.OR UP0, UPT, UR5, URZ, !UP0 ;  /* 0x0000003f0500728c */ /* 0x000fe4000c702670 */
[----:B------:R-:W-:Y:S02]  /*01f0*/  UISETP.GE.U32.AND UP1, UPT, UR11, 0x2, UPT ;  /* 0x000000020b00788c */ /* 0x000fe4000bf26070 */
[----:B------:R-:W-:-:S04]  /*0200*/  UISETP.EQ.AND UP0, UPT, UR6, URZ, UP0 ;  /* 0x0000003f0600728c */ /* 0x000fc80008702270 */
[----:B------:R-:W-:-:S04]  /*0210*/  USEL UR4, URZ, 0x1, !UP0 ;  /* 0x000000013f047887 */ /* 0x000fc8000c000000 */
[----:B------:R-:W-:Y:S01]  /*0220*/  USEL UR4, UR4, 0x2, UP1 ;  /* 0x0000000204047887 */ /* 0x000fe20008800000 */
[----:B0-----:R-:W-:-:S13]  /*0230*/  ISETP.NE.AND P0, PT, R2, RZ, PT ;  /* 0x000000ff0200720c */ /* 0x001fda0003f05270 */
[----:B------:R-:W-:Y:S05]  /*0240*/  @P0 BRA `(.L_x_2) ;  /* 0x0000000000480947 */ /* 0x000fea0003800000 */
[----:B------:R-:W0:Y:S01]  /*0250*/  S2UR UR10, SR_CgaCtaId ;  /* 0x00000000000a79c3 */ /* 0x000e220000008800 */
[----:B------:R-:W-:Y:S01]  /*0260*/  UMOV UR6, 0x400 ;  /* 0x0000040000067882 */ /* 0x000fe20000000000 */
[----:B------:R-:W-:Y:S01]  /*0270*/  UMOV UR7, 0x1 ;  /* 0x0000000100077882 */ /* 0x000fe20000000000 */
[----:B------:R-:W-:Y:S01]  /*0280*/  UMOV UR8, 0x100 ;  /* 0x0000010000087882 */ /* 0x000fe20000000000 */
[----:B------:R-:W-:Y:S01]  /*0290*/  ELECT P0, URZ, PT ;  /* 0x00000000003f782f */ /* 0x000fe20003800000 */
[----:B------:R-:W-:-:S04]  /*02a0*/  UIADD3 UR8, -UR8, 0x100000, URZ ;  /* 0x0010000008087890 */ /* 0x000fc8000fffe13f */
[----:B------:R-:W-:Y:S02]  /*02b0*/  USHF.L.U32 UR9, UR8, 0xb, URZ ;  /* 0x0000000b08097899 */ /* 0x000fe4000800063f */
[----:B------:R-:W-:Y:S02]  /*02c0*/  USHF.L.U32 UR8, UR8, 0x1, URZ ;  /* 0x0000000108087899 */ /* 0x000fe4000800063f */
[----:B0-----:R-:W-:Y:S02]  /*02d0*/  ULEA UR10, UR10, UR6, 0x18 ;  /* 0x000000060a0a7291 */ /* 0x001fe4000f8ec03f */
[----:B------:R-:W-:-:S04]  /*02e0*/  UIADD3 UR6, -UR7, 0x100000, URZ ;  /* 0x0010000007067890 */ /* 0x000fc8000fffe13f */
[----:B------:R-:W-:Y:S02]  /*02f0*/  USHF.L.U32 UR7, UR6, 0xb, URZ ;  /* 0x0000000b06077899 */ /* 0x000fe4000800063f */
[----:B------:R-:W-:Y:S01]  /*0300*/  USHF.L.U32 UR6, UR6, 0x1, URZ ;  /* 0x0000000106067899 */ /* 0x000fe2000800063f */
[----:B------:R-:W0:Y:S11]  /*0310*/  FENCE.VIEW.ASYNC.S ;  /* 0x00000000000073c6 */ /* 0x000e360000000000 */
[----:B0-----:R0:W1:Y:S01]  /*0320*/  SYNCS.EXCH.64 URZ, [UR10], UR6 ;  /* 0x000000060a3f75b2 */ /* 0x0010620008000100 */
[----:B------:R0:W2:Y:S01]  /*0330*/  SYNCS.EXCH.64 URZ, [UR10+0x10], UR8 ;  /* 0x000010080a3f75b2 */ /* 0x0000a20008000100 */
[----:B------:R0:W3:Y:S01]  /*0340*/  SYNCS.EXCH.64 URZ, [UR10+0x8], UR6 ;  /* 0x000008060a3f75b2 */ /* 0x0000e20008000100 */
[----:B------:R0:W4:Y:S01]  /*0350*/  SYNCS.EXCH.64 URZ, [UR10+0x18], UR8 ;  /* 0x000018080a3f75b2 */ /* 0x0001220008000100 */
[----:B------:R-:W-:Y:S01]  /*0360*/  NOP ;  /* 0x0000000000007918 */ /* 0x000fe20000000000 */
.L_x_2:
[----:B------:R-:W5:Y:S01]  /*0370*/  LDC R4, c[0x0][0x65c] ;  /* 0x00019700ff047b82 */ /* 0x000f620000000800 */
[----:B------:R0:W1:Y:S01]  /*0380*/  SHFL.IDX PT, R2, R0, RZ, 0x1f ;  /* 0x00001fff00027589 */ /* 0x00006200000e0000 */
[----:B------:R-:W-:Y:S01]  /*0390*/  ELECT P0, URZ, PT ;  /* 0x00000000003f782f */ /* 0x000fe20003800000 */
[----:B------:R-:W-:Y:S01]  /*03a0*/  IMAD.MOV.U32 R3, RZ, RZ, RZ ;  /* 0x000000ffff037224 */ /* 0x000fe200078e00ff */
[----:B0-----:R-:W-:Y:S01]  /*03b0*/  UMOV UR6, 0x20 ;  /* 0x0000002000067882 */ /* 0x001fe20000000000 */
[----:B------:R-:W0:Y:S01]  /*03c0*/  S2R R5, SR_CTAID.Y ;  /* 0x0000000000057919 */ /* 0x000e220000002600 */
[----:B------:R-:W-:Y:S01]  /*03d0*/  NOP ;  /* 0x0000000000007918 */ /* 0x000fe20000000000 */
[----:B------:R-:W-:Y:S01]  /*03e0*/  NOP ;  /* 0x0000000000007918 */ /* 0x000fe20000000000 */
[----:B------:R-:W-:Y:S02]  /*03f0*/  LOP3.LUT R0, R0, 0xfffffdff, RZ, 0xc0, !PT ;  /* 0xfffffdff00007812 */ /* 0x000fe400078ec0ff */
[----:B-----5:R-:W-:-:S02]  /*0400*/  ISETP.NE.AND P2, PT, R4, 0x1, PT ;  /* 0x000000010400780c */ /* 0x020fc40003f45270 */
[----:B-1----:R-:W-:Y:S02]  /*0410*/  ISETP.NE.OR P0, PT, R2, RZ, !P0 ;  /* 0x000000ff0200720c */ /* 0x002fe40004705670 */
[----:B------:R-:W1:Y:S09]  /*0420*/  S2R R2, SR_CTAID.X ;  /* 0x0000000000027919 */ /* 0x000e720000002500 */
[----:B------:R-:W1:Y:S01]  /*0430*/  @P2 LDC R9, c[0x0][0x10] ;  /* 0x00000400ff092b82 */ /* 0x000e620000000800 */
[----:B0-----:R-:W-:Y:S01]  /*0440*/  @P2 IMAD.MOV.U32 R6, RZ, RZ, R5 ;  /* 0x000000ffff062224 */ /* 0x001fe200078e0005 */
[----:B------:R-:W-:Y:S01]  /*0450*/  VOTEU.ALL UP0, P0 ;  /* 0x00000000003f7886 */ /* 0x000fe20000000000 */
[----:B------:R-:W-:Y:S01]  /*0460*/  @P2 IMAD.MOV.U32 R7, RZ, RZ, RZ ;  /* 0x000000ffff072224 */ /* 0x000fe200078e00ff */
[----:B------:R-:W-:Y:S01]  /*0470*/  VOTEU.ALL UP1, P0 ;  /* 0x00000000003f7886 */ /* 0x000fe20000020000 */
[----:B------:R-:W-:Y:S01]  /*0480*/  @P2 IMAD.MOV.U32 R11, RZ, RZ, RZ ;  /* 0x000000ffff0b2224 */ /* 0x000fe200078e00ff */
[----:B------:R-:W-:Y:S01]  /*0490*/  @P2 LOP3.LUT R0, R0, 0x200, RZ, 0xfc, !PT ;  /* 0x0000020000002812 */ /* 0x000fe200078efcff */
[----:B------:R-:W-:Y:S01]  /*04a0*/  @!UP0 UMOV UR8, 0x400 ;  /* 0x0000040000088882 */ /* 0x000fe20000000000 */
[----:B------:R-:W0:Y:S01]  /*04b0*/  @!P2 LDC R4, c[0x0][0xc] ;  /* 0x00000300ff04ab82 */ /* 0x000e220000000800 */
[----:B------:R-:W-:-:S04]  /*04c0*/  @!UP0 UIADD3 UR6, -UR6, 0x100000, URZ ;  /* 0x0010000006068890 */ /* 0x000fc8000fffe13f */
[----:B------:R-:W-:Y:S02]  /*04d0*/  @!UP0 USHF.L.U32 UR7, UR6, 0xb, URZ ;  /* 0x0000000b06078899 */ /* 0x000fe4000800063f */
[----:B------:R-:W-:Y:S01]  /*04e0*/  @!UP0 USHF.L.U32 UR6, UR6, 0x1, URZ ;  /* 0x0000000106068899 */ /* 0x000fe2000800063f */
[----:B------:R-:W5:Y:S01]  /*04f0*/  @!UP0 S2UR UR9, SR_CgaCtaId ;  /* 0x00000000000989c3 */ /* 0x000f620000008800 */
[----:B-1----:R-:W-:-:S04]  /*0500*/  @P2 IMAD.WIDE.U32 R8, R2, R9, R6 ;  /* 0x0000000902082225 */ /* 0x002fc800078e0006 */
[----:B------:R-:W-:Y:S02]  /*0510*/  @P2 IMAD.MOV.U32 R12, RZ, RZ, R8 ;  /* 0x000000ffff0c2224 */ /* 0x000fe400078e0008 */
[----:B------:R-:W-:Y:S02]  /*0520*/  @P2 IMAD.IADD R18, R9, 0x1, R11 ;  /* 0x0000000109122824 */ /* 0x000fe400078e020b */
[----:B0-----:R-:W-:-:S04]  /*0530*/  @!P2 IMAD.WIDE.U32 R6, R4, R5, R2 ;  /* 0x000000050406a225 */ /* 0x001fc800078e0002 */
[----:B------:R-:W-:Y:S02]  /*0540*/  @!P2 IMAD.MOV.U32 R12, RZ, RZ, R6 ;  /* 0x000000ffff0ca224 */ /* 0x000fe400078e0006 */
[----:B------:R-:W-:Y:S01]  /*0550*/  @!P2 IMAD.MOV.U32 R18, RZ, RZ, R7 ;  /* 0x000000ffff12a224 */ /* 0x000fe200078e0007 */
[----:B-----5:R-:W-:Y:S02]  /*0560*/  @!UP0 ULEA UR8, UR9, UR8, 0x18 ;  /* 0x0000000809088291 */ /* 0x020fe4000f8ec03f */
[----:B------:R0:W-:Y:S01]  /*0570*/  STL [R1+0x36c], R12 ;  /* 0x00036c0c01007387 */ /* 0x0001e20000100800 */
[----:B------:R-:W-:-:S03]  /*0580*/  VOTEU.ALL UP0, P0 ;  /* 0x00000000003f7886 */ /* 0x000fc60000000000 */
[----:B------:R0:W-:Y:S04]  /*0590*/  STL [R1+0x368], R18 ;  /* 0x0003681201007387 */ /* 0x0001e80000100800 */
[----:B------:R-:W1:Y:S02]  /*05a0*/  FENCE.VIEW.ASYNC.S ;  /* 0x00000000000073c6 */ /* 0x000e640000000000 */
[----:B-1----:R0:W2:Y:S01]  /*05b0*/  @!UP0 SYNCS.EXCH.64 URZ, [UR8+0x30], UR6 ;  /* 0x00003006083f85b2 */ /* 0x0020a20008000100 */
[----:B------:R0:W2:Y:S01]  /*05c0*/  @!UP1 SYNCS.EXCH.64 URZ, [UR8+0x38], UR6 ;  /* 0x00003806083f95b2 */ /* 0x0000a20008000100 */
[----:B------:R-:W-:Y:S01]  /*05d0*/  NOP ;  /* 0x0000000000007918 */ /* 0x000fe20000000000 */
[----:B--234-:R-:W-:Y:S06]  /*05e0*/  BAR.SYNC.DEFER_BLOCKING 0x0 ;  /* 0x0000000000007b1d */ /* 0x01cfec0000010000 */
[----:B0-----:R-:W-:Y:S05]  /*05f0*/  @!P1 BRA `(.L_x_3) ;  /* 0x000002b400f49947 */ /* 0x001fea0003800000 */
[----:B------:R-:W-:-:S06]  /*0600*/  UISETP.GT.U32.AND UP0, UPT, UR11, 0x1, UPT ;  /* 0x000000010b00788c */ /* 0x000fcc000bf04070 */
[----:B------:R-:W-:-:S13]  /*0610*/  PLOP3.LUT P0, PT, PT, PT, UP0, 0x80, 0x0 ;  /* 0x000000000000781c */ /* 0x000fda0003f0f008 */
[----:B------:R-:W-:Y:S05]  /*0620*/  @P0 EXIT ;  /* 0x000000000000094d */ /* 0x000fea0003800000 */
[----:B------:R-:W-:Y:S01]  /*0630*/  IMAD.MOV.U32 R7, RZ, RZ, -0x1 ;  /* 0xffffffffff077424 */ /* 0x000fe200078e00ff */
[----:B------:R-:W-:Y:S01]  /*0640*/  ULDC.64 UR6, c[0x0][0x650] ;  /* 0x0001940000067ab9 */ /* 0x000fe20000000a00 */
[----:B------:R-:W-:Y:S01]  /*0650*/  IMAD.MOV.U32 R6, RZ, RZ, -0x1 ;  /* 0xffffffffff067424 */ /* 0x000fe200078e00ff */
[----:B------:R-:W-:Y:S01]  /*0660*/  ISETP.GE.U32.AND P0, PT, R12, UR6, PT ;  /* 0x000000060c007c0c */ /* 0x000fe2000bf06070 */
[----:B------:R-:W-:Y:S01]  /*0670*/  UMOV UR48, 0xffffffff ;  /* 0xffffffff00307882 */ /* 0x000fe20000000000 */
[----:B------:R0:W-:Y:S01]  /*0680*/  STL [R1+0x364], R7 ;  /* 0x0003640701007387 */ /* 0x0001e20000100800 */
[----:B------:R-:W-:Y:S02]  /*0690*/  PRMT R4, RZ, 0x7610, R4 ;  /* 0x00007610ff047816 */ /* 0x000fe40000000004 */
[----:B------:R-:W-:Y:S01]  /*06a0*/  ISETP.GE.U32.AND.EX P0, PT, R18, UR7, PT, P0 ;  /* 0x0000000712007c0c */ /* 0x000fe2000bf06100 */
[----:B------:R0:W-:-:S12]  /*06b0*/  STL [R1+0x360], R6 ;  /* 0x0003600601007387 */ /* 0x0001d80000100800 */
[----:B0-----:R-:W-:Y:S05]  /*06c0*/  @P0 BRA `(.L_x_4) ;  /* 0x00000004006c0947 */ /* 0x001fea0003800000 */
[----:B------:R-:W0:Y:S01]  /*06d0*/  LDC.64 R14, c[0x0][0x628] ;  /* 0x00018a00ff0e7b82 */ /* 0x000e220000000a00 */
[----:B------:R-:W-:Y:S02]  /*06e0*/  IMAD.MOV.U32 R6, RZ, RZ, R12 ;  /* 0x000000ffff067224 */ /* 0x000fe400078e000c */
[----:B------:R-:W-:-:S05]  /*06f0*/  IMAD.MOV.U32 R7, RZ, RZ, R18 ;  /* 0x000000ffff077224 */ /* 0x000fca00078e0012 */
[----:B------:R-:W1:Y:S08]  /*0700*/  LDC R4, c[0x0][0x630] ;  /* 0x00018c00ff047b82 */ /* 0x000e700000000800 */
[----:B------:R-:W2:Y:S01]  /*0710*/  LDC.64 R16, c[0x0][0x620] ;  /* 0x00018800ff107b82 */ /* 0x000ea20000000a00 */
[----:B0-----:R-:W-:-:S04]  /*0720*/  ISETP.NE.U32.AND P0, PT, R14, RZ, PT ;  /* 0x000000ff0e00720c */ /* 0x001fc80003f05070 */
[----:B------:R-:W-:-:S13]  /*0730*/  ISETP.NE.AND.EX P0, PT, R15, RZ, PT, P0 ;  /* 0x000000ff0f00720c */ /* 0x000fda0003f05300 */
[----:B-12---:R-:W-:Y:S05]  /*0740*/  @!P0 BRA `(.L_x_5) ;  /* 0x0000000000288947 */ /* 0x006fea0003800000 */
[----:B------:R-:W0:Y:S02]  /*0750*/  LDC R11, c[0x0][0x634] ;  /* 0x00018d00ff0b7b82 */ /* 0x000e240000000800 */
[----:B0-----:R-:W-:-:S05]  /*0760*/  IADD3 R11, P0, R12, R11, RZ ;  /* 0x0000000b0c0b7210 */ /* 0x001fca0007f1e0ff */
[----:B------:R-:W-:-:S04]  /*0770*/  IMAD.X R13, RZ, RZ, R18, P0 ;  /* 0x000000ffff0d7224 */ /* 0x000fc800000e0612 */
[----:B------:R-:W-:-:S04]  /*0780*/  IMAD.WIDE.U32 R6, R13, R14, RZ ;  /* 0x0000000e0d067225 */ /* 0x000fc800078e00ff */
[----:B------:R-:W-:-:S04]  /*0790*/  IMAD.WIDE.U32 R8, P0, R11, R15, R6 ;  /* 0x0000000f0b087225 */ /* 0x000fc80007800006 */
[----:B------:R-:W-:-:S04]  /*07a0*/  IMAD.WIDE.U32 R6, R11, R14, RZ ;  /* 0x0000000e0b067225 */ /* 0x000fc800078e00ff */
[----:B------:R-:W-:Y:S01]  /*07b0*/  IMAD.X R11, RZ, RZ, RZ, P0 ;  /* 0x000000ffff0b7224 */ /* 0x000fe200000e06ff */
[----:B------:R-:W-:Y:S01]  /*07c0*/  IADD3 RZ, P0, R7, R8, RZ ;  /* 0x0000000807ff7210 */ /* 0x000fe20007f1e0ff */
[----:B------:R-:W-:-:S04]  /*07d0*/  IMAD.MOV.U32 R10, RZ, RZ, R9 ;  /* 0x000000ffff0a7224 */ /* 0x000fc800078e0009 */
[----:B------:R-:W-:-:S08]  /*07e0*/  IMAD.WIDE.U32.X R6, R13, R15, R10, P0 ;  /* 0x0000000f0d067225 */ /* 0x000fd000000e040a */
.L_x_5:
[-CC-:B------:R-:W-:Y:S01]  /*07f0*/  SHF.R.U64 R23, R6, R4.reuse, R7.reuse ;  /* 0x0000000406177219 */ /* 0x180fe20000001207 */
[----:B------:R-:W0:Y:S01]  /*0800*/  LDC R8, c[0x0][0x618] ;  /* 0x00018600ff087b82 */ /* 0x000e220000000800 */
[----:B------:R-:W-:Y:S01]  /*0810*/  SHF.R.U32.HI R4, RZ, R4, R7 ;  /* 0x00000004ff047219 */ /* 0x000fe20000011607 */
[----:B------:R-:W-:Y:S01]  /*0820*/  ULDC UR5, c[0x0][0x150] ;  /* 0x0000540000057ab9 */ /* 0x000fe20000000800 */
[----:B------:R-:W-:Y:S01]  /*0830*/  IADD3 R11, P0, RZ, -R23, RZ ;  /* 0x80000017ff0b7210 */ /* 0x000fe20007f1e0ff */
[----:B------:R-:W-:Y:S01]  /*0840*/  IMAD.MOV.U32 R6, RZ, RZ, R12 ;  /* 0x000000ffff067224 */ /* 0x000fe200078e000c */
[----:B------:R-:W-:Y:S01]  /*0850*/  I2FP.F32.U32 R3, R2 ;  /* 0x0000000200037245 */ /* 0x000fe20000201000 */
[----:B------:R-:W-:Y:S02]  /*0860*/  IMAD.MOV.U32 R7, RZ, RZ, R18 ;  /* 0x000000ffff077224 */ /* 0x000fe400078e0012 */
[----:B------:R-:W1:Y:S01]  /*0870*/  LDC.64 R20, c[0x0][0x640] ;  /* 0x00019000ff147b82 */ /* 0x000e620000000a00 */
[----:B------:R-:W-:-:S02]  /*0880*/  IMAD.X R13, RZ, RZ, ~R4, P0 ;  /* 0x000000ffff0d7224 */ /* 0x000fc400000e0e04 */
[----:B------:R-:W-:Y:S01]  /*0890*/  FMUL R3, R3, UR5 ;  /* 0x0000000503037c20 */ /* 0x000fe20008400000 */
[----:B------:R-:W-:Y:S01]  /*08a0*/  IMAD.WIDE.U32 R6, R11, R16, R6 ;  /* 0x000000100b067225 */ /* 0x000fe200078e0006 */
[----:B------:R-:W-:-:S03]  /*08b0*/  ULDC UR5, c[0x0][0x154] ;  /* 0x0000550000057ab9 */ /* 0x000fc60000000800 */
[----:B------:R-:W-:Y:S01]  /*08c0*/  IMAD R4, R13, R16, RZ ;  /* 0x000000100d047224 */ /* 0x000fe200078e02ff */
[----:B------:R-:W2:Y:S01]  /*08d0*/  LDC R9, c[0x0][0x144] ;  /* 0x00005100ff097b82 */ /* 0x000ea20000000800 */
[----:B------:R-:W3:Y:S02]  /*08e0*/  F2I.U32.TRUNC.NTZ R3, R3 ;  /* 0x0000000300037305 */ /* 0x000ee4000020f000 */
[----:B------:R-:W-:-:S04]  /*08f0*/  IMAD R11, R11, R17, R4 ;  /* 0x000000110b0b7224 */ /* 0x000fc800078e0204 */
[----:B------:R-:W-:Y:S01]  /*0900*/  IMAD.IADD R7, R7, 0x1, R11 ;  /* 0x0000000107077824 */ /* 0x000fe200078e020b */
[----:B------:R-:W4:Y:S04]  /*0910*/  LDC R10, c[0x0][0x608] ;  /* 0x00018200ff0a7b82 */ /* 0x000f280000000800 */
[----:B0-----:R-:W-:Y:S02]  /*0920*/  SHF.R.U64 R16, R6, R8, R7 ;  /* 0x0000000806107219 */ /* 0x001fe40000001207 */
[----:B------:R-:W-:Y:S02]  /*0930*/  I2FP.F32.U32 R6, R5 ;  /* 0x0000000500067245 */ /* 0x000fe40000201000 */
[----:B------:R-:W0:Y:S01]  /*0940*/  LDC R18, c[0x0][0x658] ;  /* 0x00019600ff127b82 */ /* 0x000e220000000800 */
[----:B-1----:R-:W-:Y:S01]  /*0950*/  ISETP.NE.U32.AND P0, PT, R20, RZ, PT ;  /* 0x000000ff1400720c */ /* 0x002fe20003f05070 */
[----:B---3--:R-:W-:-:S02]  /*0960*/  IMAD.MOV R4, RZ, RZ, -R3 ;  /* 0x000000ffff047224 */ /* 0x008fc400078e0a03 */
[----:B------:R-:W-:Y:S01]  /*0970*/  FMUL R6, R6, UR5 ;  /* 0x0000000506067c20 */ /* 0x000fe20008400000 */
[----:B------:R-:W-:Y:S01]  /*0980*/  SHF.R.U32.HI R3, RZ, R8, R7 ;  /* 0x00000008ff037219 */ /* 0x000fe20000011607 */
[----:B------:R-:W-:Y:S01]  /*0990*/  IMAD.MOV.U32 R7, RZ, RZ, 0x1 ;  /* 0x00000001ff077424 */ /* 0x000fe200078e00ff */
[----:B------:R-:W-:Y:S01]  /*09a0*/  ISETP.NE.AND.EX P0, PT, R21, RZ, PT, P0 ;  /* 0x000000ff1500720c */ /* 0x000fe20003f05300 */
[----:B------:R1:W3:Y:S01]  /*09b0*/  F2I.U32.TRUNC.NTZ R12, R6 ;  /* 0x00000006000c7305 */ /* 0x0002e2000020f000 */
[----:B------:R-:W1:Y:S01]  /*09c0*/  LDC R14, c[0x0][0x148] ;  /* 0x00005200ff0e7b82 */ /* 0x000e620000000800 */
[----:B--2---:R-:W-:Y:S02]  /*09d0*/  IMAD R4, R9, R4, R2 ;  /* 0x0000000409047224 */ /* 0x004fe400078e0202 */
[----:B------:R-:W-:-:S05]  /*09e0*/  IMAD.MOV.U32 R9, RZ, RZ, -0x1 ;  /* 0xffffffffff097424 */ /* 0x000fca00078e00ff */
[----:B------:R-:W2:Y:S01]  /*09f0*/  LDC R15, c[0x0][0x600] ;  /* 0x00018000ff0f7b82 */ /* 0x000ea20000000800 */
[-CC-:B----4-:R-:W-:Y:S02]  /*0a00*/  SHF.R.U64 R24, R16, R10.reuse, R3.reuse ;  /* 0x0000000a10187219 */ /* 0x190fe40000001203 */
[----:B------:R-:W-:-:S05]  /*0a10*/  SHF.R.U32.HI R3, RZ, R10, R3 ;  /* 0x0000000aff037219 */ /* 0x000fca0000011603 */
[----:B------:R-:W4:Y:S01]  /*0a20*/  LDC R17, c[0x0][0x648] ;  /* 0x00019200ff117b82 */ /* 0x000f220000000800 */
[-C--:B0-----:R-:W-:Y:S02]  /*0a30*/  SHF.L.U32 R2, R9, R18.reuse, RZ ;  /* 0x0000001209027219 */ /* 0x081fe400000006ff */
[--C-:B------:R-:W-:Y:S02]  /*0a40*/  SHF.R.U64 R26, R24, R18, R3.reuse ;  /* 0x00000012181a7219 */ /* 0x100fe40000001203 */
[----:B------:R-:W-:Y:S02]  /*0a50*/  LOP3.LUT R11, RZ, R2, RZ, 0x33, !PT ;  /* 0x00000002ff0b7212 */ /* 0x000fe400078e33ff */
[-C--:B------:R-:W-:Y:S01]  /*0a60*/  SHF.R.U32.HI R3, RZ, R18.reuse, R3 ;  /* 0x00000012ff037219 */ /* 0x080fe20000011603 */
[----:B------:R-:W0:Y:S01]  /*0a70*/  LDC R19, c[0x0][0x638] ;  /* 0x00018e00ff137b82 */ /* 0x000e220000000800 */
[----:B------:R-:W-:Y:S01]  /*0a80*/  SHF.L.U32 R10, R7, R18, RZ ;  /* 0x00000012070a7219 */ /* 0x000fe200000006ff */
[----:B------:R-:W-:-:S06]  /*0a90*/  IMAD.MOV.U32 R2, RZ, RZ, R26 ;  /* 0x000000ffff027224 */ /* 0x000fcc00078e001a */
[----:B------:R-:W0:Y:S01]  /*0aa0*/  LDC R22, c[0x0][0x610] ;  /* 0x00018400ff167b82 */ /* 0x000e220000000800 */
[----:B-1-3--:R-:W-:Y:S05]  /*0ab0*/  @!P0 BRA `(.L_x_6) ;  /* 0x0000000000288947 */ /* 0x00afea0003800000 */
[----:B------:R-:W1:Y:S02]  /*0ac0*/  LDC R9, c[0x0][0x64c] ;  /* 0x00019300ff097b82 */ /* 0x000e640000000800 */
[----:B-1----:R-:W-:-:S05]  /*0ad0*/  IADD3 R9, P0, R26, R9, RZ ;  /* 0x000000091a097210 */ /* 0x002fca0007f1e0ff */
        /* <DEDUP_REMOVED lines=8> */
.L_x_6:
[----:B----4-:R-:W-:Y:S01]  /*0b60*/  SHF.R.U64 R2, R2, R17, R3 ;  /* 0x0000001102027219 */ /* 0x010fe20000001203 */
[----:B--2---:R-:W-:Y:S01]  /*0b70*/  VIADD R3, R15, 0xffffffff ;  /* 0xffffffff0f037836 */ /* 0x004fe20000000000 */
[----:B------:R-:W-:Y:S01]  /*0b80*/  LOP3.LUT R11, R24, R11, RZ, 0xc0, !PT ;  /* 0x0000000b180b7212 */ /* 0x000fe200078ec0ff */
[----:B------:R-:W-:Y:S01]  /*0b90*/  IMAD.MOV R12, RZ, RZ, -R12 ;  /* 0x000000ffff0c7224 */ /* 0x000fe200078e0a0c */
[----:B------:R-:W-:Y:S01]  /*0ba0*/  R2UR UR48, R23 ;  /* 0x00000000173072ca */ /* 0x000fe200000e0000 */
[----:B------:R-:W-:Y:S01]  /*0bb0*/  IMAD.MOV R6, RZ, RZ, -R2 ;  /* 0x000000ffff067224 */ /* 0x000fe200078e0a02 */
[----:B------:R-:W-:Y:S01]  /*0bc0*/  LOP3.LUT R3, R16, R3, RZ, 0xc0, !PT ;  /* 0x0000000310037212 */ /* 0x000fe200078ec0ff */
[----:B------:R-:W-:Y:S02]  /*0bd0*/  IMAD R11, R10, R2, R11 ;  /* 0x000000020a0b7224 */ /* 0x000fe400078e020b */
[----:B------:R-:W-:Y:S02]  /*0be0*/  @P2 IMAD R4, R14, R12, R5 ;  /* 0x0000000c0e042224 */ /* 0x000fe400078e0205 */
[----:B0-----:R-:W-:-:S02]  /*0bf0*/  IMAD R2, R6, R19, R26 ;  /* 0x0000001306027224 */ /* 0x001fc400078e021a */
[----:B------:R-:W-:Y:S02]  /*0c00*/  IMAD R4, R11, R22, R4 ;  /* 0x000000160b047224 */ /* 0x000fe400078e0204 */
[----:B------:R-:W-:Y:S02]  /*0c10*/  IMAD R3, R2, R15, R3 ;  /* 0x0000000f02037224 */ /* 0x000fe400078e0203 */
[----:B------:R-:W-:-:S03]  /*0c20*/  IMAD.MOV.U32 R2, RZ, RZ, 0x1 ;  /* 0x00000001ff027424 */ /* 0x000fc600078e00ff */
[----:B------:R-:W-:Y:S02]  /*0c30*/  SEL R5, R3, R4, !P2 ;  /* 0x0000000403057207 */ /* 0x000fe40005000000 */
[----:B------:R-:W-:Y:S02]  /*0c40*/  SEL R3, R4, R3, !P2 ;  /* 0x0000000304037207 */ /* 0x000fe40005000000 */
[----:B------:R-:W-:Y:S01]  /*0c50*/  PRMT R4, R2, 0x7610, R4 ;  /* 0x0000761002047816 */ /* 0x000fe20000000004 */
[----:B------:R0:W-:Y:S04]  /*0c60*/  STL [R1+0x360], R5 ;  /* 0x0003600501007387 */ /* 0x0001e80000100800 */
[----:B------:R0:W-:Y:S02]  /*0c70*/  STL [R1+0x364], R3 ;  /* 0x0003640301007387 */ /* 0x0001e40000100800 */
.L_x_4:
[----:B------:R-:W-:-:S08]  /*0c80*/  NOP ;  /* 0x0000000000007918 */ /* 0x000fd00000000000 */
[----:B------:R-:W1:Y:S02]  /*0c90*/  USETMAXREG.TRY_ALLOC.CTAPOOL UP0, 0xf0 ;  /* 0x000000f0000079c8 */ /* 0x000e640008000600 */
[----:B-1----:R-:W-:-:S13]  /*0ca0*/  PLOP3.LUT P0, PT, PT, PT, UP0, 0x80, 0x0 ;  /* 0x000000000000781c */ /* 0x002fda0003f0f008 */
[----:B------:R-:W-:Y:S05]  /*0cb0*/  @!P0 BRA `(.L_x_4) ;  /* 0xfffffffc00f08947 */ /* 0x000fea000383ffff */
[----:B------:R-:W-:Y:S01]  /*0cc0*/  ULDC.64 UR6, c[0x0][0x598] ;  /* 0x0001660000067ab9 */ /* 0x000fe20000000a00 */
[----:B------:R-:W-:Y:S01]  /*0cd0*/  ULDC.64 UR54, c[0x0][0x208] ;  /* 0x0000820000367ab9 */ /* 0x000fe20000000a00 */
[----:B------:R-:W-:-:S04]  /*0ce0*/  ISETP.NE.U32.AND P0, PT, RZ, UR6, PT ;  /* 0x00000006ff007c0c */ /* 0x000fc8000bf05070 */
[----:B------:R-:W-:-:S13]  /*0cf0*/  ISETP.NE.AND.EX P0, PT, RZ, UR7, PT, P0 ;  /* 0x00000007ff007c0c */ /* 0x000fda000bf05300 */
[----:B------:R-:W-:Y:S05]  /*0d00*/  @!P0 BRA `(.L_x_7) ;  /* 0x0000000000208947 */ /* 0x000fea0003800000 */
[----:B0-----:R-:W0:Y:S02]  /*0d10*/  LDC.64 R2, c[0x0][0x598] ;  /* 0x00016600ff027b82 */ /* 0x001e240000000a00 */
[----:B0-----:R-:W2:Y:S02]  /*0d20*/  LDG.E.64 R2, desc[UR54][R2.64] ;  /* 0x0000003602027981 */ /* 0x001ea4000c1e1b00 */
[----:B--2---:R-:W-:-:S04]  /*0d30*/  ISETP.NE.U32.AND P0, PT, R2, RZ, PT ;  /* 0x000000ff0200720c */ /* 0x004fc80003f05070 */
[----:B------:R-:W-:-:S13]  /*0d40*/  ISETP.NE.AND.EX P0, PT, R3, RZ, PT, P0 ;  /* 0x000000ff0300720c */ /* 0x000fda0003f05300 */
[----:B------:R-:W-:Y:S05]  /*0d50*/  @!P0 BRA `(.L_x_7) ;  /* 0x00000000000c8947 */ /* 0x000fea0003800000 */
[----:B------:R-:W2:Y:S02]  /*0d60*/  LD.E R2, desc[UR54][R2.64] ;  /* 0x0000003602027980 */ /* 0x000ea4000c101900 */
[----:B--2---:R-:W-:Y:S01]  /*0d70*/  R2UR UR47, R2 ;  /* 0x00000000022f72ca */ /* 0x004fe200000e0000 */
[----:B------:R-:W-:-:S14]  /*0d80*/  BRA `(.L_x_8) ;  /* 0x0000000000247947 */ /* 0x000fdc0003800000 */
.L_x_7:
[----:B------:R-:W-:Y:S02]  /*0d90*/  ULDC.64 UR6, c[0x0][0x588] ;  /* 0x0001620000067ab9 */ /* 0x000fe40000000a00 */
[----:B------:R-:W-:-:S04]  /*0da0*/  ISETP.NE.U32.AND P0, PT, RZ, UR6, PT ;  /* 0x00000006ff007c0c */ /* 0x000fc8000bf05070 */
[----:B------:R-:W-:-:S13]  /*0db0*/  ISETP.NE.AND.EX P0, PT, RZ, UR7, PT, P0 ;  /* 0x00000007ff007c0c */ /* 0x000fda000bf05300 */
[----:B------:R-:W-:Y:S05]  /*0dc0*/  @!P0 BRA `(.L_x_9) ;  /* 0x0000000000108947 */ /* 0x000fea0003800000 */
[----:B0-----:R-:W0:Y:S02]  /*0dd0*/  LDC.64 R2, c[0x0][0x588] ;  /* 0x00016200ff027b82 */ /* 0x001e240000000a00 */
[----:B0-----:R-:W2:Y:S02]  /*0de0*/  LDG.E R2, desc[UR54][R2.64] ;  /* 0x0000003602027981 */ /* 0x001ea4000c1e1900 */
[----:B--2---:R-:W-:Y:S01]  /*0df0*/  R2UR UR47, R2 ;  /* 0x00000000022f72ca */ /* 0x004fe200000e0000 */
[----:B------:R-:W-:-:S14]  /*0e00*/  BRA `(.L_x_8) ;  /* 0x0000000000047947 */ /* 0x000fdc0003800000 */
.L_x_9:
[----:B------:R-:W-:-:S05]  /*0e10*/  ULDC UR47, c[0x0][0x580] ;  /* 0x00016000002f7ab9 */ /* 0x000fca0000000800 */
.L_x_8:
[----:B------:R-:W-:Y:S02]  /*0e20*/  ULDC.64 UR6, c[0x0][0x5a0] ;  /* 0x0001680000067ab9 */ /* 0x000fe40000000a00 */
        /* <DEDUP_REMOVED lines=11> */
.L_x_10:
        /* <DEDUP_REMOVED lines=8> */
.L_x_12:
[----:B------:R-:W-:-:S05]  /*0f60*/  ULDC UR46, c[0x0][0x584] ;  /* 0x00016100002e7ab9 */ /* 0x000fca0000000800 */
.L_x_11:
[----:B------:R-:W-:-:S13]  /*0f70*/  LOP3.LUT P0, RZ, R4, 0xff, RZ, 0xc0, !PT ;  /* 0x000000ff04ff7812 */ /* 0x000fda000780c0ff */
[----:B------:R-:W-:Y:S05]  /*0f80*/  @!P0 EXIT ;  /* 0x000000000000894d */ /* 0x000fea0003800000 */
[----:B------:R-:W-:Y:S01]  /*0f90*/  ULDC UR9, c[0x0][0x28c] ;  /* 0x0000a30000097ab9 */ /* 0x000fe20000000800 */
[----:B------:R-:W-:Y:S01]  /*0fa0*/  ULDC.64 UR12, c[0x0][0x5c8] ;  /* 0x00017200000c7ab9 */ /* 0x000fe20000000a00 */
[----:B------:R-:W-:Y:S02]  /*0fb0*/  UIADD3 UR9, UR9, 0x7f, URZ ;  /* 0x0000007f09097890 */ /* 0x000fe4000fffe03f */
[----:B------:R-:W-:Y:S02]  /*0fc0*/  USHF.L.U64.HI UR5, UR12, 0x7, UR13 ;  /* 0x000000070c057899 */ /* 0x000fe4000801020d */
[----:B------:R-:W-:Y:S02]  /*0fd0*/  USHF.R.S32.HI UR11, URZ, 0x1f, UR9 ;  /* 0x0000001f3f0b7899 */ /* 0x000fe40008011409 */
[----:B------:R-:W-:Y:S02]  /*0fe0*/  USHF.L.U32 UR6, UR12, 0x7, URZ ;  /* 0x000000070c067899 */ /* 0x000fe4000800063f */
[----:B------:R-:W-:-:S02]  /*0ff0*/  ULEA.HI UR45, UR11, UR9, URZ, 0x7 ;  /* 0x000000090b2d7291 */ /* 0x000fc4000f8f383f */
[----:B------:R-:W-:Y:S02]  /*1000*/  USHF.L.U64.HI UR7, UR12, 0x3, UR13 ;  /* 0x000000030c077899 */ /* 0x000fe4000801020d */
[----:B------:R-:W-:Y:S02]  /*1010*/  USHF.L.U32 UR8, UR12, 0x3, URZ ;  /* 0x000000030c087899 */ /* 0x000fe4000800063f */
[----:B------:R-:W-:Y:S02]  /*1020*/  USHF.L.U64.HI UR10, UR12, 0x8, UR13 ;  /* 0x000000080c0a7899 */ /* 0x000fe4000801020d */
[----:B------:R-:W-:Y:S02]  /*1030*/  USHF.L.U32 UR11, UR12, 0x8, URZ ;  /* 0x000000080c0b7899 */ /* 0x000fe4000800063f */
[----:B------:R-:W-:Y:S02]  /*1040*/  ULOP3.LUT UR44, UR4, 0x1, URZ, 0xfc, !UPT ;  /* 0x00000001042c7892 */ /* 0x000fe4000f8efc3f */
[----:B------:R-:W-:Y:S01]  /*1050*/  USHF.R.S32.HI UR45, URZ, 0x7, UR45 ;  /* 0x000000073f2d7899 */ /* 0x000fe2000801142d */
[----:B------:R-:W-:Y:S01]  /*1060*/  UMOV UR43, URZ ;  /* 0x0000003f002b7c82 */ /* 0x000fe20008000000 */
[----:B------:R-:W-:-:S10]  /*1070*/  UMOV UR42, URZ ;  /* 0x0000003f002a7c82 */ /* 0x000fd40008000000 */
.L_x_93:
[----:B------:R-:W-:Y:S01]  /*1080*/  STL [R1+0x358], RZ ;  /* 0x000358ff01007387 */ /* 0x000fe20000100800 */
[----:B-1----:R-:W1:Y:S01]  /*1090*/  S2UR UR17, SR_CgaCtaId ;  /* 0x00000000001179c3 */ /* 0x002e620000008800 */
[----:B------:R-:W-:Y:S01]  /*10a0*/  UMOV UR16, 0x400 ;  /* 0x0000040000107882 */ /* 0x000fe20000000000 */
[----:B------:R-:W-:Y:S01]  /*10b0*/  UMOV UR41, URZ ;  /* 0x0000003f00297c82 */ /* 0x000fe20008000000 */
[----:B------:R-:W-:Y:S01]  /*10c0*/  STL [R1+0x354], RZ ;  /* 0x000354ff01007387 */ /* 0x000fe20000100800 */
[----:B------:R-:W-:Y:S01]  /*10d0*/  UMOV UR12, URZ ;  /* 0x0000003f000c7c82 */ /* 0x000fe20008000000 */
[----:B------:R-:W-:Y:S01]  /*10e0*/  UMOV UR13, URZ ;  /* 0x0000003f000d7c82 */ /* 0x000fe20008000000 */
[----:B------:R-:W-:Y:S01]  /*10f0*/  UMOV UR53, UR42 ;  /* 0x0000002a00357c82 */ /* 0x000fe20008000000 */
[----:B------:R-:W-:Y:S01]  /*1100*/  STL [R1+0x350], RZ ;  /* 0x000350ff01007387 */ /* 0x000fe20000100800 */
[----:B0-----:R-:W0:Y:S01]  /*1110*/  LDC R3, c[0x0][0x28c] ;  /* 0x0000a300ff037b82 */ /* 0x001e220000000800 */
[----:B------:R-:W-:Y:S01]  /*1120*/  UMOV UR52, UR43 ;  /* 0x0000002b00347c82 */ /* 0x000fe20008000000 */
[----:B------:R-:W-:Y:S01]  /*1130*/  CS2R R236, SRZ ;  /* 0x0000000000ec7805 */ /* 0x000fe2000001ff00 */
[----:B------:R-:W-:Y:S01]  /*1140*/  STL [R1+0x34c], RZ ;  /* 0x00034cff01007387 */ /* 0x000fe20000100800 */
[----:B------:R-:W-:-:S02]  /*1150*/  CS2R R234, SRZ ;  /* 0x0000000000ea7805 */ /* 0x000fc4000001ff00 */
[----:B------:R-:W-:Y:S02]  /*1160*/  CS2R R232, SRZ ;  /* 0x0000000000e87805 */ /* 0x000fe4000001ff00 */
[----:B------:R-:W-:Y:S01]  /*1170*/  CS2R R22, SRZ ;  /* 0x0000000000167805 */ /* 0x000fe2000001ff00 */
[----:B------:R-:W-:Y:S01]  /*1180*/  STL [R1+0x348], RZ ;  /* 0x000348ff01007387 */ /* 0x000fe20000100800 */
[----:B------:R-:W-:Y:S02]  /*1190*/  CS2R R20, SRZ ;  /* 0x0000000000147805 */ /* 0x000fe4000001ff00 */
[----:B------:R-:W-:Y:S02]  /*11a0*/  CS2R R18, SRZ ;  /* 0x0000000000127805 */ /* 0x000fe4000001ff00 */
[----:B------:R-:W-:Y:S01]  /*11b0*/  CS2R R16, SRZ ;  /* 0x0000000000107805 */ /* 0x000fe2000001ff00 */
[----:B------:R-:W-:Y:S01]  /*11c0*/  STL [R1+0x344], RZ ;  /* 0x000344ff01007387 */ /* 0x000fe20000100800 */
[----:B------:R-:W-:-:S02]  /*11d0*/  CS2R R14, SRZ ;  /* 0x00000000000e7805 */ /* 0x000fc4000001ff00 */
[----:B------:R-:W-:Y:S02]  /*11e0*/  CS2R R4, SRZ ;  /* 0x0000000000047805 */ /* 0x000fe4000001ff00 */
[----:B------:R-:W-:Y:S01]  /*11f0*/  CS2R R6, SRZ ;  /* 0x0000000000067805 */ /* 0x000fe2000001ff00 */
[----:B------:R-:W-:Y:S01]  /*1200*/  STL [R1+0x340], RZ ;  /* 0x000340ff01007387 */ /* 0x000fe20000100800 */
[----:B------:R-:W-:Y:S01]  /*1210*/  CS2R R8, SRZ ;  /* 0x0000000000087805 */ /* 0x000fe2000001ff00 */
[----:B------:R-:W-:Y:S01]  /*1220*/  IMAD.MOV.U32 R10, RZ, RZ, RZ ;  /* 0x000000ffff0a7224 */ /* 0x000fe200078e00ff */
[----:B------:R-:W-:Y:S01]  /*1230*/  CS2R R224, SRZ ;  /* 0x0000000000e07805 */ /* 0x000fe2000001ff00 */
[----:B------:R-:W-:Y:S01]  /*1240*/  STL [R1+0x33c], RZ ;  /* 0x00033cff01007387 */ /* 0x000fe20000100800 */
[----:B------:R-:W-:Y:S02]  /*1250*/  CS2R R226, SRZ ;  /* 0x0000000000e27805 */ /* 0x000fe4000001ff00 */
[----:B------:R-:W-:-:S02]  /*1260*/  CS2R R228, SRZ ;  /* 0x0000000000e47805 */ /* 0x000fc4000001ff00 */
[----:B------:R-:W-:Y:S01]  /*1270*/  CS2R R230, SRZ ;  /* 0x0000000000e67805 */ /* 0x000fe2000001ff00 */
[----:B------:R-:W-:Y:S01]  /*1280*/  STL [R1+0x338], RZ ;  /* 0x000338ff01007387 */ /* 0x000fe20000100800 */
[----:B0-----:R-:W-:Y:S02]  /*1290*/  ISETP.GE.AND P0, PT, R3, 0x1, PT ;  /* 0x000000010300780c */ /* 0x001fe40003f06270 */
[----:B------:R-:W-:Y:S02]  /*12a0*/  CS2R R216, SRZ ;  /* 0x0000000000d87805 */ /* 0x000fe4000001ff00 */
[----:B------:R-:W-:Y:S01]  /*12b0*/  CS2R R218, SRZ ;  /* 0x0000000000da7805 */ /* 0x000fe2000001ff00 */
[----:B------:R-:W-:Y:S01]  /*12c0*/  STL [R1+0x334], RZ ;  /* 0x000334ff01007387 */ /* 0x000fe20000100800 */
[----:B------:R-:W-:Y:S02]  /*12d0*/  CS2R R220, SRZ ;  /* 0x0000000000dc7805 */ /* 0x000fe4000001ff00 */
[----:B------:R-:W-:-:S02]  /*12e0*/  CS2R R222, SRZ ;  /* 0x0000000000de7805 */ /* 0x000fc4000001ff00 */
[----:B------:R-:W-:Y:S01]  /*12f0*/  CS2R R208, SRZ ;  /* 0x0000000000d07805 */ /* 0x000fe2000001ff00 */
[----:B------:R-:W-:Y:S01]  /*1300*/  STL [R1+0x330], RZ ;  /* 0x000330ff01007387 */ /* 0x000fe20000100800 */
[----:B------:R-:W-:Y:S02]  /*1310*/  CS2R R210, SRZ ;  /* 0x0000000000d27805 */ /* 0x000fe4000001ff00 */
        /* <DEDUP_REMOVED lines=124> */
[----:B------:R-:W-:Y:S01]  /*1ae0*/  CS2R R30, SRZ ;  /* 0x00000000001e7805 */ /* 0x000fe2000001ff00 */
[----:B------:R-:W-:Y:S04]  /*1af0*/  STL [R1+0x2b0], RZ ;  /* 0x0002b0ff01007387 */ /* 0x000fe80000100800 */
        /* <DEDUP_REMOVED lines=84> */
[----:B------:R-:W-:Y:S01]  /*2040*/  STL [R1+0x15c], RZ ;  /* 0x00015cff01007387 */ /* 0x000fe20000100800 */
[----:B------:R-:W0:Y:S03]  /*2050*/  S2R R2, SR_TID.X ;  /* 0x0000000000027919 */ /* 0x000e260000002100 */
        /* <DEDUP_REMOVED lines=8> */
[----:B0-----:R-:W-:-:S03]  /*20e0*/  LOP3.LUT R2, R2, 0x80, RZ, 0xc0, !PT ;  /* 0x0000008002027812 */ /* 0x001fc600078ec0ff */
[----:B------:R-:W-:Y:S01]  /*20f0*/  STL [R1+0x138], RZ ;  /* 0x000138ff01007387 */ /* 0x000fe20000100800 */
[----:B------:R-:W-:-:S03]  /*2100*/  SHF.R.U32.HI R2, RZ, 0x7, R2 ;  /* 0x00000007ff027819 */ /* 0x000fc60000011602 */
        /* <DEDUP_REMOVED lines=33> */
[----:B------:R-:W0:Y:S04]  /*2320*/  SHFL.IDX PT, R2, R2, RZ, 0x1f ;  /* 0x00001fff02027589 */ /* 0x000e2800000e0000 */
[----:B------:R2:W-:Y:S04]  /*2330*/  STL [R1+0xb0], RZ ;  /* 0x0000b0ff01007387 */ /* 0x0005e80000100800 */
[----:B------:R2:W-:Y:S04]  /*2340*/  STL [R1+0xac], RZ ;  /* 0x0000acff01007387 */ /* 0x0005e80000100800 */
[----:B------:R2:W-:Y:S04]  /*2350*/  STL [R1+0xa8], RZ ;  /* 0x0000a8ff01007387 */ /* 0x0005e80000100800 */
[----:B------:R2:W-:Y:S04]  /*2360*/  STL [R1+0xa4], RZ ;  /* 0x0000a4ff01007387 */ /* 0x0005e80000100800 */
[----:B------:R2:W-:Y:S04]  /*2370*/  STL [R1+0xa0], RZ ;  /* 0x0000a0ff01007387 */ /* 0x0005e80000100800 */
[----:B------:R2:W-:Y:S01]  /*2380*/  STL [R1+0x9c], RZ ;  /* 0x00009cff01007387 */ /* 0x0005e20000100800 */
[----:B0-----:R-:W-:-:S02]  /*2390*/  R2UR UR14, R2 ;  /* 0x00000000020e72ca */ /* 0x001fc400000e0000 */
[----:B------:R-:W-:Y:S01]  /*23a0*/  CS2R R2, SRZ ;  /* 0x0000000000027805 */ /* 0x000fe2000001ff00 */
[----:B------:R2:W-:Y:S04]  /*23b0*/  STL [R1+0x98], RZ ;  /* 0x000098ff01007387 */ /* 0x0005e80000100800 */
[----:B------:R2:W-:Y:S04]  /*23c0*/  STL [R1+0x94], RZ ;  /* 0x000094ff01007387 */ /* 0x0005e80000100800 */
[----:B------:R2:W-:Y:S02]  /*23d0*/  STL [R1+0x90], RZ ;  /* 0x000090ff01007387 */ /* 0x0005e40000100800 */
[----:B------:R-:W-:-:S02]  /*23e0*/  ULEA.HI UR9, UR14, UR14, URZ, 0x1 ;  /* 0x0000000e0e097291 */ /* 0x000fc4000f8f083f */
[----:B------:R2:W-:Y:S02]  /*23f0*/  STL [R1+0x8c], RZ ;  /* 0x00008cff01007387 */ /* 0x0005e40000100800 */
[----:B------:R-:W-:Y:S02]  /*2400*/  ULOP3.LUT UR15, UR9, 0x7fffe, URZ, 0xc0, !UPT ;  /* 0x0007fffe090f7892 */ /* 0x000fe4000f8ec03f */
[----:B------:R2:W-:Y:S01]  /*2410*/  STL [R1+0x88], RZ ;  /* 0x000088ff01007387 */ /* 0x0005e20000100800 */
[----:B-1----:R-:W-:Y:S02]  /*2420*/  ULEA UR9, UR17, UR16, 0x18 ;  /* 0x0000001011097291 */ /* 0x002fe4000f8ec03f */
[----:B------:R-:W-:Y:S01]  /*2430*/  UIADD3 UR15, UR14, -UR15, URZ ;  /* 0x8000000f0e0f7290 */ /* 0x000fe2000fffe03f */
[----:B------:R2:W-:Y:S03]  /*2440*/  STL [R1+0x84], RZ ;  /* 0x000084ff01007387 */ /* 0x0005e60000100800 */
[----:B------:R-:W-:Y:S01]  /*2450*/  ULEA UR15, UR15, UR9, 0xd ;  /* 0x000000090f0f7291 */ /* 0x000fe2000f8e683f */
[----:B------:R2:W-:Y:S03]  /*2460*/  STL [R1+0x80], RZ ;  /* 0x000080ff01007387 */ /* 0x0005e60000100800 */
[----:B------:R-:W-:Y:S01]  /*2470*/  UIADD3 UR15, UR15, 0x100, URZ ;  /* 0x000001000f0f7890 */ /* 0x000fe2000fffe03f */
[----:B------:R2:W-:Y:S03]  /*2480*/  STL [R1+0x7c], RZ ;  /* 0x00007cff01007387 */ /* 0x0005e60000100800 */
[----:B------:R-:W-:Y:S01]  /*2490*/  USHF.R.U32.HI UR15, URZ, 0x4, UR15 ;  /* 0x000000043f0f7899 */ /* 0x000fe2000801160f */
[----:B------:R2:W-:Y:S03]  /*24a0*/  STL [R1+0x78], RZ ;  /* 0x000078ff01007387 */ /* 0x0005e60000100800 */
[----:B------:R-:W-:Y:S01]  /*24b0*/  ULOP3.LUT UR40, UR15, 0x3fff, URZ, 0xc0, !UPT ;  /* 0x00003fff0f287892 */ /* 0x000fe2000f8ec03f */
[----:B------:R2:W-:Y:S04]  /*24c0*/  STL [R1+0x74], RZ ;  /* 0x000074ff01007387 */ /* 0x0005e80000100800 */
        /* <DEDUP_REMOVED lines=21> */
[----:B------:R2:W-:Y:S04]  /*2620*/  STL [R1], RZ ;  /* 0x000000ff01007387 */ /* 0x0005e80000100800 */
[----:B------:R2:W-:Y:S04]  /*2630*/  STL [R1+0x4], RZ ;  /* 0x000004ff01007387 */ /* 0x0005e80000100800 */
[----:B------:R2:W-:Y:S04]  /*2640*/  STL [R1+0x8], RZ ;  /* 0x000008ff01007387 */ /* 0x0005e80000100800 */
[----:B------:R2:W-:Y:S04]  /*2650*/  STL [R1+0xc], RZ ;  /* 0x00000cff01007387 */ /* 0x0005e80000100800 */
[----:B------:R2:W-:Y:S04]  /*2660*/  STL [R1+0x10], RZ ;  /* 0x000010ff01007387 */ /* 0x0005e80000100800 */
[----:B------:R2:W-:Y:S04]  /*2670*/  STL [R1+0x14], RZ ;  /* 0x000014ff01007387 */ /* 0x0005e80000100800 */
[----:B------:R2:W-:Y:S04]  /*2680*/  STL [R1+0x18], RZ ;  /* 0x000018ff01007387 */ /* 0x0005e80000100800 */
[----:B------:R2:W-:Y:S01]  /*2690*/  STL [R1+0x1c], RZ ;  /* 0x00001cff01007387 */ /* 0x0005e20000100800 */
[----:B---3--:R-:W-:Y:S05]  /*26a0*/  @!P0 BRA `(.L_x_13) ;  /* 0x0000005400ac8947 */ /* 0x008fea0003800000 */
[----:B------:R-:W-:-:S06]  /*26b0*/  UISETP.NE.AND UP0, UPT, UR44, 0x3, UPT ;  /* 0x000000032c00788c */ /* 0x000fcc000bf05270 */
[----:B------:R-:W-:-:S13]  /*26c0*/  PLOP3.LUT P1, PT, PT, PT, UP0, 0x80, 0x0 ;  /* 0x000000000000781c */ /* 0x000fda0003f2f008 */
[----:B------:R-:W-:Y:S05]  /*26d0*/  @!P1 BRA `(.L_x_14) ;  /* 0x0000000000049947 */ /* 0x000fea0003800000 */
[----:B------:R-:W-:Y:S01]  /*26e0*/  BPT.TRAP 0x1 ;  /* 0x000000040000795c */ /* 0x000fe20000300000 */
.L_x_14:
[----:B------:R-:W-:Y:S01]  /*26f0*/  ULEA UR12, UR42, UR9, 0x3 ;  /* 0x000000092a0c7291 */ /* 0x000fe2000f8e183f */
[----:B------:R-:W-:-:S05]  /*2700*/  IMAD.U32 R2, RZ, RZ, UR43 ;  /* 0x0000002bff027e24 */ /* 0x000fca000f8e00ff */
[----:B------:R-:W-:-:S04]  /*2710*/  SHF.L.U32 R2, R2, 0x1f, RZ ;  /* 0x0000001f02027819 */ /* 0x000fc800000006ff */
[----:B------:R0:W1:Y:S01]  /*2720*/  SYNCS.PHASECHK.TRANS64.TRYWAIT P0, [UR12], R2 ;  /* 0x00000002ff0075a7 */ /* 0x000062000800014c */
[----:B------:R-:W-:Y:S05]  /*2730*/  @!P1 BRA `(.L_x_15) ;  /* 0x0000000000049947 */ /* 0x000fea0003800000 */
[----:B------:R-:W-:Y:S01]  /*2740*/  BPT.TRAP 0x1 ;  /* 0x000000040000795c */ /* 0x000fe20000300000 */
.L_x_15:
[----:B------:R3:W-:Y:S01]  /*2750*/  STL [R1+0x358], RZ ;  /* 0x000358ff01007387 */ /* 0x0007e20000100800 */
[----:B------:R-:W-:Y:S01]  /*2760*/  UMOV UR41, 0x4 ;  /* 0x0000000400297882 */ /* 0x000fe20000000000 */
[----:B-1----:R-:W-:Y:S05]  /*2770*/  @P0 BRA `(.L_x_16) ;  /* 0x0000000000080947 */ /* 0x002fea0003800000 */
[----:B------:R-:W1:Y:S02]  /*2780*/  SYNCS.PHASECHK.TRANS64.TRYWAIT P0, [UR12], R2 ;  /* 0x00000002ff0075a7 */ /* 0x000e64000800014c */
[----:B-1----:R-:W-:Y:S05]  /*2790*/  @!P0 BRA `(.L_x_17) ;  /* 0x000002ac00108947 */ /* 0x002fea0003800000 */
.L_x_16:
[----:B------:R-:W-:Y:S01]  /*27a0*/  UIADD3 UR12, UR9, 0x20100, URZ ;  /* 0x00020100090c7890 */ /* 0x000fe2000fffe03f */
[----:B------:R-:W-:Y:S01]  /*27b0*/  WARPGROUP.ARRIVE ;  /* 0x00000000000079c5 */ /* 0x000fe20000000000 */
[----:B------:R-:W-:Y:S01]  /*27c0*/  ULOP3.LUT UR49, UR40, 0x10000, URZ, 0xfc, !UPT ;  /* 0x0001000028317892 */ /* 0x000fe2000f8efc3f */
[----:B------:R-:W-:Y:S01]  /*27d0*/  STL [R1+0x354], RZ ;  /* 0x000354ff01007387 */ /* 0x000fe20000100800 */
[----:B------:R-:W-:Y:S02]  /*27e0*/  USHF.R.U32.HI UR12, URZ, 0x4, UR12 ;  /* 0x000000043f0c7899 */ /* 0x000fe4000801160c */
[----:B------:R-:W-:Y:S01]  /*27f0*/  ULEA UR49, UR42, UR49, 0xc ;  /* 0x000000312a317291 */ /* 0x000fe2000f8e603f */
[----:B------:R-:W-:Y:S01]  /*2800*/  STL [R1+0x350], RZ ;  /* 0x000350ff01007387 */ /* 0x000fe20000100800 */
[----:B------:R-:W-:Y:S01]  /*2810*/  ULOP3.LUT UR12, UR12, 0x3fff, URZ, 0xc0, !UPT ;  /* 0x00003fff0c0c7892 */ /* 0x000fe2000f8ec03f */
[----:B------:R-:W-:Y:S01]  /*2820*/  UMOV UR13, 0x40000040 ;  /* 0x40000040000d7882 */ /* 0x000fe20000000000 */
[----:B------:R-:W-:-:S02]  /*2830*/  UMOV UR15, 0x40000040 ;  /* 0x40000040000f7882 */ /* 0x000fc40000000000 */
[----:B------:R-:W-:Y:S01]  /*2840*/  ULOP3.LUT UR12, UR12, 0x10000, URZ, 0xfc, !UPT ;  /* 0x000100000c0c7892 */ /* 0x000fe2000f8efc3f */
[----:B------:R-:W-:Y:S01]  /*2850*/  STL [R1+0x34c], RZ ;  /* 0x00034cff01007387 */ /* 0x000fe20000100800 */
[----:B------:R-:W-:Y:S01]  /*2860*/  UMOV UR33, UR13 ;  /* 0x0000000d00217c82 */ /* 0x000fe20008000000 */
[----:B------:R-:W-:Y:S01]  /*2870*/  UMOV UR35, 0x40000040 ;  /* 0x4000004000237882 */ /* 0x000fe20000000000 */
[----:B------:R-:W-:Y:S01]  /*2880*/  UIMAD UR50, UR42, 0x380, UR12 ;  /* 0x000003802a3278a4 */ /* 0x000fe2000f8e020c */
[----:B------:R-:W-:Y:S01]  /*2890*/  STL [R1+0x348], RZ ;  /* 0x000348ff01007387 */ /* 0x000fe20000100800 */
[----:B------:R-:W-:Y:S01]  /*28a0*/  UMOV UR37, UR13 ;  /* 0x0000000d00257c82 */ /* 0x000fe20008000000 */
[----:B------:R-:W-:Y:S01]  /*28b0*/  UMOV UR12, UR49 ;  /* 0x00000031000c7c82 */ /* 0x000fe20008000000 */
[----:B------:R-:W-:Y:S01]  /*28c0*/  UIADD3 UR34, UR50, 0x80, URZ ;  /* 0x0000008032227890 */ /* 0x000fe2000fffe03f */
[----:B------:R-:W-:Y:S01]  /*28d0*/  STL [R1+0x344], RZ ;  /* 0x000344ff01007387 */ /* 0x000fe20000100800 */
[----:B------:R-:W-:Y:S01]  /*28e0*/  UMOV UR32, UR12 ;  /* 0x0000000c00207c82 */ /* 0x000fe20008000000 */
[----:B------:R-:W-:Y:S01]  /*28f0*/  UMOV UR14, UR50 ;  /* 0x00000032000e7c82 */ /* 0x000fe20008000000 */
[----:B------:R-:W-:Y:S01]  /*2900*/  UIADD3 UR38, UR50, 0x100, URZ ;  /* 0x0000010032267890 */ /* 0x000fe2000fffe03f */
[----:B------:R-:W-:Y:S01]  /*2910*/  QGMMA.64x16x32.F32.E4M3.E4M3 R4, gdesc[UR12], RZ, !UPT, gsb0 ;  /* 0x002000000c0479f3 */ /* 0x000fe2000c0008ff */
[----:B------:R-:W-:Y:S01]  /*2920*/  UMOV UR36, UR12 ;  /* 0x0000000c00247c82 */ /* 0x000fe20008000000 */
[----:B------:R-:W-:Y:S01]  /*2930*/  UMOV UR39, 0x40000040 ;  /* 0x4000004000277882 */ /* 0x000fe20000000000 */
[----:B------:R-:W-:Y:S01]  /*2940*/  UIADD3 UR18, UR50, 0x180, URZ ;  /* 0x0000018032127890 */ /* 0x000fe2000fffe03f */
[----:B------:R-:W-:Y:S01]  /*2950*/  STL [R1+0x340], RZ ;  /* 0x000340ff01007387 */ /* 0x000fe20000100800 */
[----:B------:R-:W-:Y:S01]  /*2960*/  UMOV UR16, UR12 ;  /* 0x0000000c00107c82 */ /* 0x000fe20008000000 */
        /* <DEDUP_REMOVED lines=25> */
[----:B------:R-:W-:-:S02]  /*2b00*/  WARPGROUP.DEPBAR.LE gsb0, 0x0 ;  /* 0x00008000000079c5 */ /* 0x000fc40000010000 */
[----:B------:R-:W-:Y:S01]  /*2b10*/  WARPGROUP.ARRIVE ;  /* 0x00000000000079c5 */ /* 0x000fe20000000000 */
[----:B------:R-:W-:Y:S01]  /*2b20*/  IMAD.MOV.U32 R19, RZ, RZ, R4 ;  /* 0x000000ffff137224 */ /* 0x000fe200078e0004 */
[----:B------:R-:W-:Y:S01]  /*2b30*/  STL [R1+0x310], RZ ;  /* 0x000310ff01007387 */ /* 0x000fe20000100800 */
[----:B------:R-:W-:Y:S02]  /*2b40*/  IMAD.MOV.U32 R18, RZ, RZ, R5 ;  /* 0x000000ffff127224 */ /* 0x000fe400078e0005 */
[----:B------:R-:W-:Y:S01]  /*2b50*/  IMAD.MOV.U32 R17, RZ, RZ, R6 ;  /* 0x000000ffff117224 */ /* 0x000fe200078e0006 */
[----:B------:R-:W-:Y:S01]  /*2b60*/  QGMMA.64x16x32.F32.E4M3.E4M3 R208, gdesc[UR32], RZ, !UPT, gsb0 ;  /* 0x0020000020d079f3 */ /* 0x000fe2000c0008ff */
[----:B------:R-:W-:Y:S01]  /*2b70*/  IMAD.MOV.U32 R16, RZ, RZ, R7 ;  /* 0x000000ffff107224 */ /* 0x000fe200078e0007 */
[----:B------:R-:W-:Y:S01]  /*2b80*/  STL [R1+0x30c], RZ ;  /* 0x00030cff01007387 */ /* 0x000fe20000100800 */
[----:B------:R-:W-:Y:S02]  /*2b90*/  IMAD.MOV.U32 R15, RZ, RZ, R8 ;  /* 0x000000ffff0f7224 */ /* 0x000fe400078e0008 */
[----:B------:R-:W-:Y:S01]  /*2ba0*/  IMAD.MOV.U32 R14, RZ, RZ, R9 ;  /* 0x000000ffff0e7224 */ /* 0x000fe200078e0009 */
[----:B------:R-:W-:Y:S01]  /*2bb0*/  STL [R1+0x308], RZ ;  /* 0x000308ff01007387 */ /* 0x000fe20000100800 */
[----:B-1----:R-:W-:-:S02]  /*2bc0*/  IMAD.MOV.U32 R3, RZ, RZ, R10 ;  /* 0x000000ffff037224 */ /* 0x002fc400078e000a */
[----:B0-----:R-:W-:Y:S01]  /*2bd0*/  IMAD.MOV.U32 R2, RZ, RZ, R11 ;  /* 0x000000ffff027224 */ /* 0x001fe200078e000b */
        /* <DEDUP_REMOVED lines=13> */
[----:B------:R-:W-:Y:S04]  /*2cb0*/  STL [R1+0x2d8], RZ ;  /* 0x0002d8ff01007387 */ /* 0x000fe80000100800 */
[----:B------:R-:W-:Y:S01]  /*2cc0*/  STL [R1+0x2d4], RZ ;  /* 0x0002d4ff01007387 */ /* 0x000fe20000100800 */
[----:B------:R-:W-:Y:S03]  /*2cd0*/  QGMMA.64x16x32.F32.E4M3.E4M3 R176, gdesc[UR36], RZ, !UPT, gsb0 ;  /* 0x0020000024b079f3 */ /* 0x000fe6000c0008ff */
        /* <DEDUP_REMOVED lines=17> */
[----:B------:R-:W-:Y:S01]  /*2df0*/  QGMMA.64x16x32.F32.E4M3.E4M3 R144, gdesc[UR16], RZ, !UPT, gsb0 ;  /* 0x00200000109079f3 */ /* 0x000fe2000c0008ff */
[----:B------:R-:W-:Y:S02]  /*2e00*/  UIADD3 UR16, UR49, 0x400, URZ ;  /* 0x0000040031107890 */ /* 0x000fe4000fffe03f */
        /* <DEDUP_REMOVED lines=54> */
[----:B------:R-:W-:Y:S01]  /*3170*/  UMOV UR28, UR16 ;  /* 0x00000010001c7c82 */ /* 0x000fe20008000000 */
[----:B------:R-:W-:Y:S01]  /*3180*/  UMOV UR29, 0x40000040 ;  /* 0x40000040001d7882 */ /* 0x000fe20000000000 */
[----:B------:R-:W-:Y:S01]  /*3190*/  UMOV UR24, UR28 ;  /* 0x0000001c00187c82 */ /* 0x000fe20008000000 */
        /* <DEDUP_REMOVED lines=52> */
[----:B------:R0:W-:Y:S04]  /*34e0*/  STL.64 [R1+0x3d0], R214 ;  /* 0x0003d0d601007387 */ /* 0x0001e80000100a00 */
[----:B------:R-:W-:Y:S04]  /*34f0*/  STL.64 [R1+0x3c8], R212 ;  /* 0x0003c8d401007387 */ /* 0x000fe80000100a00 */
[----:B------:R1:W-:Y:S04]  /*3500*/  STL.64 [R1+0x3c0], R210 ;  /* 0x0003c0d201007387 */ /* 0x0003e80000100a00 */
[----:B------:R4:W-:Y:S01]  /*3510*/  STL.64 [R1+0x3b8], R208 ;  /* 0x0003b8d001007387 */ /* 0x0009e20000100a00 */
[----:B0-----:R-:W-:-:S02]  /*3520*/  IMAD.MOV.U32 R214, RZ, RZ, R3 ;  /* 0x000000ffffd67224 */ /* 0x001fc400078e0003 */
[----:B------:R-:W-:Y:S01]  /*3530*/  IMAD.MOV.U32 R215, RZ, RZ, R2 ;  /* 0x000000ffffd77224 */ /* 0x000fe200078e0002 */
[----:B------:R-:W-:Y:S01]  /*3540*/  STL [R1+0x154], RZ ;  /* 0x000154ff01007387 */ /* 0x000fe20000100800 */
[----:B------:R-:W-:Y:S02]  /*3550*/  WARPGROUP.DEPBAR.LE gsb0, 0x0 ;  /* 0x00008000000079c5 */ /* 0x000fe40000010000 */
[----:B------:R-:W-:Y:S01]  /*3560*/  WARPGROUP.ARRIVE ;  /* 0x00000000000079c5 */ /* 0x000fe20000000000 */
[----:B-1----:R-:W-:Y:S01]  /*3570*/  IMAD.MOV.U32 R210, RZ, RZ, R17 ;  /* 0x000000ffffd27224 */ /* 0x002fe200078e0011 */
[----:B------:R-:W-:Y:S01]  /*3580*/  STL [R1+0x150], RZ ;  /* 0x000150ff01007387 */ /* 0x000fe20000100800 */
[----:B------:R-:W-:Y:S02]  /*3590*/  IMAD.MOV.U32 R211, RZ, RZ, R16 ;  /* 0x000000ffffd37224 */ /* 0x000fe400078e0010 */
[----:B----4-:R-:W-:Y:S01]  /*35a0*/  IMAD.MOV.U32 R208, RZ, RZ, R19 ;  /* 0x000000ffffd07224 */ /* 0x010fe200078e0013 */
[----:B------:R-:W-:Y:S01]  /*35b0*/  QGMMA.64x16x32.F32.E4M3.E4M3 R104, gdesc[UR20], RZ, !UPT, gsb0 ;  /* 0x00200000146879f3 */ /* 0x000fe2000c0008ff */
[----:B------:R-:W-:Y:S01]  /*35c0*/  IMAD.MOV.U32 R209, RZ, RZ, R18 ;  /* 0x000000ffffd17224 */ /* 0x000fe200078e0012 */
[----:B------:R-:W-:Y:S01]  /*35d0*/  STL [R1+0x14c], RZ ;  /* 0x00014cff01007387 */ /* 0x000fe20000100800 */
[----:B------:R-:W-:-:S02]  /*35e0*/  IMAD.MOV.U32 R212, RZ, RZ, R15 ;  /* 0x000000ffffd47224 */ /* 0x000fc400078e000f */
[----:B------:R-:W-:Y:S01]  /*35f0*/  IMAD.MOV.U32 R213, RZ, RZ, R14 ;  /* 0x000000ffffd57224 */ /* 0x000fe200078e000e */
        /* <DEDUP_REMOVED lines=18> */
[----:B------:R-:W-:Y:S02]  /*3720*/  WARPGROUP.DEPBAR.LE gsb0, 0x0 ;  /* 0x00008000000079c5 */ /* 0x000fe40000010000 */
[----:B------:R-:W-:-:S06]  /*3730*/  WARPGROUP.ARRIVE ;  /* 0x00000000000079c5 */ /* 0x000fcc0000000000 */
[----:B------:R-:W-:Y:S03]  /*3740*/  QGMMA.64x16x32.F32.E4M3.E4M3 R168, gdesc[UR36], RZ, !UPT, gsb0 ;  /* 0x0020000024a879f3 */ /* 0x000fe6000c0008ff */
[----:B------:R-:W-:Y:S02]  /*3750*/  WARPGROUP.DEPBAR.LE gsb0, 0x0 ;  /* 0x00008000000079c5 */ /* 0x000fe40000010000 */
[----:B------:R-:W-:-:S06]  /*3760*/  WARPGROUP.ARRIVE ;  /* 0x00000000000079c5 */ /* 0x000fcc0000000000 */
[----:B------:R-:W-:Y:S03]  /*3770*/  QGMMA.64x16x32.F32.E4M3.E4M3 R200, gdesc[UR32], RZ, !UPT, gsb0 ;  /* 0x0020000020c879f3 */ /* 0x000fe6000c0008ff */
[----:B------:R-:W-:Y:S02]  /*3780*/  WARPGROUP.DEPBAR.LE gsb0, 0x0 ;  /* 0x00008000000079c5 */ /* 0x000fe40000010000 */
[----:B------:R-:W-:-:S06]  /*3790*/  WARPGROUP.ARRIVE ;  /* 0x00000000000079c5 */ /* 0x000fcc0000000000 */
        /* <DEDUP_REMOVED lines=15> */
[----:B------:R-:W-:-:S02]  /*3890*/  WARPGROUP.DEPBAR.LE gsb0, 0x0 ;  /* 0x00008000000079c5 */ /* 0x000fc40000010000 */
[----:B------:R-:W-:-:S06]  /*38a0*/  WARPGROUP.ARRIVE ;  /* 0x00000000000079c5 */ /* 0x000fcc0000000000 */
[----:B------:R-:W-:Y:S03]  /*38b0*/  QGMMA.64x16x32.F32.E4M3.E4M3 R224, gdesc[UR12], RZ, !UPT, gsb0 ;  /* 0x002000000ce079f3 */ /* 0x000fe6000c0008ff */
        /* <DEDUP_REMOVED lines=46> */
[----:B------:R-:W-:Y:S01]  /*3ba0*/  UIADD3 UR17, UR50, 0x2, URZ ;  /* 0x0000000232117890 */ /* 0x000fe2000fffe03f */
        /* <DEDUP_REMOVED lines=9> */
[----:B------:R-:W-:Y:S01]  /*3c40*/  QGMMA.64x16x32.F32.E4M3.E4M3 R216, gdesc[UR12], RZ, !UPT, gsb0 ;  /* 0x002000000cd879f3 */ /* 0x000fe2000c0008ff */
[----:B------:R-:W-:Y:S01]  /*3c50*/  UMOV UR12, UR16 ;  /* 0x00000010000c7c82 */ /* 0x000fe20008000000 */
[----:B------:R-:W-:Y:S01]  /*3c60*/  UMOV UR13, 0x40000040 ;  /* 0x40000040000d7882 */ /* 0x000fe20000000000 */
[----:B------:R-:W-:Y:S01]  /*3c70*/  UMOV UR14, UR17 ;  /* 0x00000011000e7c82 */ /* 0x000fe20008000000 */
[----:B------:R-:W-:Y:S01]  /*3c80*/  UMOV UR15, 0x40000040 ;  /* 0x40000040000f7882 */ /* 0x000fe20000000000 */
[----:B------:R-:W-:Y:S02]  /*3c90*/  WARPGROUP.DEPBAR.LE gsb0, 0x0 ;  /* 0x00008000000079c5 */ /* 0x000fe40000010000 */
[----:B------:R-:W-:-:S06]  /*3ca0*/  WARPGROUP.ARRIVE ;  /* 0x00000000000079c5 */ /* 0x000fcc0000000000 */
[----:B------:R-:W-:Y:S03]  /*3cb0*/  QGMMA.64x16x32.F32.E4M3.E4M3 R208, gdesc[UR12], R208, gsb0 ;  /* 0x002000000cd079f3 */ /* 0x000fe600080008d0 */
[----:B------:R-:W-:Y:S02]  /*3cc0*/  WARPGROUP.DEPBAR.LE gsb0, 0x0 ;  /* 0x00008000000079c5 */ /* 0x000fe40000010000 */
[----:B------:R-:W-:Y:S04]  /*3cd0*/  STL.64 [R1+0x20], R208 ;  /* 0x000020d001007387 */ /* 0x000fe80000100a00 */
[----:B------:R-:W-:Y:S04]  /*3ce0*/  STL.64 [R1+0x28], R210 ;  /* 0x000028d201007387 */ /* 0x000fe80000100a00 */
[----:B------:R-:W-:Y:S04]  /*3cf0*/  STL.64 [R1+0x30], R212 ;  /* 0x000030d401007387 */ /* 0x000fe80000100a00 */
[----:B------:R0:W-:Y:S04]  /*3d00*/  STL.64 [R1+0x38], R214 ;  /* 0x000038d601007387 */ /* 0x0001e80000100a00 */
[----:B0-----:R-:W4:Y:S04]  /*3d10*/  LDL.LU.64 R214, [R1+0x3d0] ;  /* 0x0003d00001d67983 */ /* 0x001f280000300a00 */
[----:B------:R-:W4:Y:S04]  /*3d20*/  LDL.LU.64 R212, [R1+0x3c8] ;  /* 0x0003c80001d47983 */ /* 0x000f280000300a00 */
[----:B------:R-:W4:Y:S04]  /*3d30*/  LDL.LU.64 R210, [R1+0x3c0] ;  /* 0x0003c00001d27983 */ /* 0x000f280000300a00 */
[----:B------:R-:W4:Y:S01]  /*3d40*/  LDL.LU.64 R208, [R1+0x3b8] ;  /* 0x0003b80001d07983 */ /* 0x000f220000300a00 */
[----:B------:R-:W-:Y:S01]  /*3d50*/  UMOV UR32, UR12 ;  /* 0x0000000c00207c82 */ /* 0x000fe20008000000 */
[----:B------:R-:W-:Y:S01]  /*3d60*/  UMOV UR33, UR13 ;  /* 0x0000000d00217c82 */ /* 0x000fe20008000000 */
[----:B------:R-:W-:Y:S01]  /*3d70*/  UMOV UR35, 0x40000040 ;  /* 0x4000004000237882 */ /* 0x000fe20000000000 */
[----:B------:R-:W-:Y:S01]  /*3d80*/  UIADD3 UR38, UR50, 0x102, URZ ;  /* 0x0000010232267890 */ /* 0x000fe2000fffe03f */
        /* <DEDUP_REMOVED lines=19> */
[----:B----4-:R-:W-:-:S06]  /*3ec0*/  WARPGROUP.ARRIVE ;  /* 0x00000000000079c5 */ /* 0x010fcc0000000000 */
[----:B------:R-:W-:Y:S03]  /*3ed0*/  QGMMA.64x16x32.F32.E4M3.E4M3 R208, gdesc[UR32], R208, gsb0 ;  /* 0x0020000020d079f3 */ /* 0x000fe600080008d0 */
[----:B------:R-:W-:Y:S02]  /*3ee0*/  WARPGROUP.DEPBAR.LE gsb0, 0x0 ;  /* 0x00008000000079c5 */ /* 0x000fe40000010000 */
[----:B------:R-:W-:Y:S01]  /*3ef0*/  WARPGROUP.ARRIVE ;  /* 0x00000000000079c5 */ /* 0x000fe20000000000 */
[----:B------:R-:W-:Y:S04]  /*3f00*/  STL.64 [R1+0x3b0], R214 ;  /* 0x0003b0d601007387 */ /* 0x000fe80000100a00 */
[----:B------:R-:W-:Y:S01]  /*3f10*/  STL.64 [R1+0x3a8], R212 ;  /* 0x0003a8d401007387 */ /* 0x000fe20000100a00 */
[----:B------:R-:W-:Y:S03]  /*3f20*/  QGMMA.64x16x32.F32.E4M3.E4M3 R176, gdesc[UR36], R176, gsb0 ;  /* 0x0020000024b079f3 */ /* 0x000fe600080008b0 */
[----:B------:R-:W-:Y:S04]  /*3f30*/  STL.64 [R1+0x3a0], R210 ;  /* 0x0003a0d201007387 */ /* 0x000fe80000100a00 */
[----:B------:R0:W-:Y:S04]  /*3f40*/  STL.64 [R1+0x398], R208 ;  /* 0x000398d001007387 */ /* 0x0001e80000100a00 */
        /* <DEDUP_REMOVED lines=15> */
[----:B------:R-:W-:Y:S01]  /*4040*/  QGMMA.64x16x32.F32.E4M3.E4M3 R144, gdesc[UR16], R144, gsb0 ;  /* 0x00200000109079f3 */ /* 0x000fe20008000890 */
[----:B------:R-:W-:Y:S02]  /*4050*/  UIADD3 UR16, UR49, 0x402, URZ ;  /* 0x0000040231107890 */ /* 0x000fe4000fffe03f */
[----:B0-----:R-:W4:Y:S04]  /*4060*/  LDL.LU.64 R208, [R1+0x20] ;  /* 0x0000200001d07983 */ /* 0x001f280000300a00 */
[----:B------:R-:W4:Y:S04]  /*4070*/  LDL.LU.64 R210, [R1+0x28] ;  /* 0x0000280001d27983 */ /* 0x000f280000300a00 */
[----:B------:R-:W4:Y:S04]  /*4080*/  LDL.LU.64 R212, [R1+0x30] ;  /* 0x0000300001d47983 */ /* 0x000f280000300a00 */
[----:B------:R-:W4:Y:S01]  /*4090*/  LDL.LU.64 R214, [R1+0x38] ;  /* 0x0000380001d67983 */ /* 0x000f220000300a00 */
[----:B------:R-:W-:-:S02]  /*40a0*/  WARPGROUP.DEPBAR.LE gsb0, 0x0 ;  /* 0x00008000000079c5 */ /* 0x000fc40000010000 */
[----:B------:R-:W-:-:S06]  /*40b0*/  WARPGROUP.ARRIVE ;  /* 0x00000000000079c5 */ /* 0x000fcc0000000000 */
[----:B------:R-:W-:Y:S03]  /*40c0*/  QGMMA.64x16x32.F32.E4M3.E4M3 R112, gdesc[UR20], R112, gsb0 ;  /* 0x00200000147079f3 */ /* 0x000fe60008000870 */
[----:B------:R-:W-:Y:S02]  /*40d0*/  WARPGROUP.DEPBAR.LE gsb0, 0x0 ;  /* 0x00008000000079c5 */ /* 0x000fe40000010000 */
[----:B------:R-:W-:-:S06]  /*40e0*/  WARPGROUP.ARRIVE ;  /* 0x00000000000079c5 */ /* 0x000fcc0000000000 */
[----:B------:R-:W-:Y:S03]  /*40f0*/  QGMMA.64x16x32.F32.E4M3.E4M3 R80, gdesc[UR24], R80, gsb0 ;  /* 0x00200000185079f3 */ /* 0x000fe60008000850 */
[----:B------:R-:W-:Y:S02]  /*4100*/  WARPGROUP.DEPBAR.LE gsb0, 0x0 ;  /* 0x00008000000079c5 */ /* 0x000fe40000010000 */
[----:B------:R-:W-:-:S06]  /*4110*/  WARPGROUP.ARRIVE ;  /* 0x00000000000079c5 */ /* 0x000fcc0000000000 */
[----:B------:R-:W-:Y:S01]  /*4120*/  QGMMA.64x16x32.F32.E4M3.E4M3 R48, gdesc[UR28], R48, gsb0 ;  /* 0x002000001c3079f3 */ /* 0x000fe20008000830 */
        /* <DEDUP_REMOVED lines=26> */
[----:B------:R-:W-:Y:S02]  /*42d0*/  UIADD3 UR16, UR49, 0x802, URZ ;  /* 0x0000080231107890 */ /* 0x000fe4000fffe03f */
        /* <DEDUP_REMOVED lines=47> */
[----:B------:R-:W-:Y:S02]  /*45d0*/  WARPGROUP.DEPBAR.LE gsb0, 0x0 ;  /* 0x00008000000079c5 */ /* 0x000fe40000010000 */
[----:B------:R-:W-:-:S06]  /*45e0*/  WARPGROUP.ARRIVE ;  /* 0x00000000000079c5 */ /* 0x000fcc0000000000 */
[----:B------:R-:W-:Y:S01]  /*45f0*/  QGMMA.64x16x32.F32.E4M3.E4M3 R24, gdesc[UR28], R24, gsb0 ;  /* 0x002000001c1879f3 */ /* 0x000fe20008000818 */
[----:B------:R-:W-:Y:S01]  /*4600*/  UMOV UR24, UR28 ;  /* 0x0000001c00187c82 */ /* 0x000fe20008000000 */
[----:B------:R-:W-:Y:S01]  /*4610*/  UMOV UR25, UR29 ;  /* 0x0000001d00197c82 */ /* 0x000fe20008000000 */
        /* <DEDUP_REMOVED lines=28> */
[----:B------:R-:W-:Y:S02]  /*47e0*/  UIADD3 UR16, UR49, 0x4, URZ ;  /* 0x0000000431107890 */ /* 0x000fe4000fffe03f */
[----:B------:R-:W-:Y:S01]  /*47f0*/  UIADD3 UR17, UR50, 0x4, URZ ;  /* 0x0000000432117890 */ /* 0x000fe2000fffe03f */
[----:B------:R-:W-:Y:S01]  /*4800*/  UMOV UR13, 0x40000040 ;  /* 0x40000040000d7882 */ /* 0x000fe20000000000 */
[----:B------:R-:W-:-:S03]  /*4810*/  UMOV UR15, 0x40000040 ;  /* 0x40000040000f7882 */ /* 0x000fc60000000000 */
[----:B------:R-:W-:Y:S02]  /*4820*/  UMOV UR12, UR16 ;  /* 0x00000010000c7c82 */ /* 0x000fe40008000000 */
[----:B------:R-:W-:Y:S01]  /*4830*/  UMOV UR14, UR17 ;  /* 0x00000011000e7c82 */ /* 0x000fe20008000000 */
[----:B------:R-:W-:Y:S02]  /*4840*/  WARPGROUP.DEPBAR.LE gsb0, 0x0 ;  /* 0x00008000000079c5 */ /* 0x000fe40000010000 */
[----:B----4-:R-:W-:-:S06]  /*4850*/  WARPGROUP.ARRIVE ;  /* 0x00000000000079c5 */ /* 0x010fcc0000000000 */
[----:B------:R-:W-:Y:S01]  /*4860*/  QGMMA.64x16x32.F32.E4M3.E4M3 R208, gdesc[UR12], R208, gsb0 ;  /* 0x002000000cd079f3 */ /* 0x000fe200080008d0 */
[----:B------:R-:W-:Y:S04]  /*4870*/  STL [R1+0xdc], RZ ;  /* 0x0000dcff01007387 */ /* 0x000fe80000100800 */
[----:B------:R-:W-:Y:S04]  /*4880*/  STL [R1+0xd8], RZ ;  /* 0x0000d8ff01007387 */ /* 0x000fe80000100800 */
[----:B------:R-:W-:Y:S04]  /*4890*/  STL [R1+0xd4], RZ ;  /* 0x0000d4ff01007387 */ /* 0x000fe80000100800 */
[----:B------:R-:W-:Y:S01]  /*48a0*/  STL [R1+0xd0], RZ ;  /* 0x0000d0ff01007387 */ /* 0x000fe20000100800 */
[----:B------:R-:W-:-:S02]  /*48b0*/  WARPGROUP.DEPBAR.LE gsb0, 0x0 ;  /* 0x00008000000079c5 */ /* 0x000fc40000010000 */
[----:B------:R-:W-:Y:S02]  /*48c0*/  IMAD.MOV.U32 R3, RZ, RZ, R214 ;  /* 0x000000ffff037224 */ /* 0x000fe400078e00d6 */
[----:B------:R-:W-:Y:S02]  /*48d0*/  IMAD.MOV.U32 R2, RZ, RZ, R215 ;  /* 0x000000ffff027224 */ /* 0x000fe400078e00d7 */
[----:B------:R-:W-:Y:S01]  /*48e0*/  IMAD.MOV.U32 R15, RZ, RZ, R212 ;  /* 0x000000ffff0f7224 */ /* 0x000fe200078e00d4 */
[----:B------:R-:W4:Y:S01]  /*48f0*/  LDL.LU.64 R214, [R1+0x3b0] ;  /* 0x0003b00001d67983 */ /* 0x000f220000300a00 */
[----:B------:R-:W-:Y:S02]  /*4900*/  IMAD.MOV.U32 R14, RZ, RZ, R213 ;  /* 0x000000ffff0e7224 */ /* 0x000fe400078e00d5 */
[----:B------:R-:W-:Y:S01]  /*4910*/  IMAD.MOV.U32 R17, RZ, RZ, R210 ;  /* 0x000000ffff117224 */ /* 0x000fe200078e00d2 */
[----:B------:R-:W4:Y:S01]  /*4920*/  LDL.LU.64 R212, [R1+0x3a8] ;  /* 0x0003a80001d47983 */ /* 0x000f220000300a00 */
[----:B------:R-:W-:-:S02]  /*4930*/  IMAD.MOV.U32 R16, RZ, RZ, R211 ;  /* 0x000000ffff107224 */ /* 0x000fc400078e00d3 */
[----:B------:R-:W-:Y:S01]  /*4940*/  IMAD.MOV.U32 R19, RZ, RZ, R208 ;  /* 0x000000ffff137224 */ /* 0x000fe200078e00d0 */
[----:B------:R-:W4:Y:S01]  /*4950*/  LDL.LU.64 R210, [R1+0x3a0] ;  /* 0x0003a00001d27983 */ /* 0x000f220000300a00 */
[----:B------:R-:W-:-:S03]  /*4960*/  IMAD.MOV.U32 R18, RZ, RZ, R209 ;  /* 0x000000ffff127224 */ /* 0x000fc600078e00d1 */
[----:B------:R-:W4:Y:S01]  /*4970*/  LDL.LU.64 R208, [R1+0x398] ;  /* 0x0003980001d07983 */ /* 0x000f220000300a00 */
        /* <DEDUP_REMOVED lines=34> */
[----:B------:R-:W-:Y:S01]  /*4ba0*/  UIADD3 UR30, UR50, 0x304, URZ ;  /* 0x00000304321e7890 */ /* 0x000fe2000fffe03f */
[----:B------:R-:W-:Y:S01]  /*4bb0*/  UMOV UR28, UR12 ;  /* 0x0000000c001c7c82 */ /* 0x000fe20008000000 */
[----:B------:R-:W-:Y:S01]  /*4bc0*/  UMOV UR29, UR13 ;  /* 0x0000000d001d7c82 */ /* 0x000fe20008000000 */
[----:B------:R-:W-:Y:S01]  /*4bd0*/  UMOV UR31, 0x40000040 ;  /* 0x40000040001f7882 */ /* 0x000fe20000000000 */
[----:B------:R-:W-:Y:S02]  /*4be0*/  WARPGROUP.DEPBAR.LE gsb0, 0x0 ;  /* 0x00008000000079c5 */ /* 0x000fe40000010000 */
[----:B------:R-:W-:-:S06]  /*4bf0*/  WARPGROUP.ARRIVE ;  /* 0x00000000000079c5 */ /* 0x000fcc0000000000 */
[----:B------:R-:W-:Y:S01]  /*4c00*/  QGMMA.64x16x32.F32.E4M3.E4M3 R48, gdesc[UR28], R48, gsb0 ;  /* 0x002000001c3079f3 */ /* 0x000fe20008000830 */
[----:B------:R-:W-:Y:S01]  /*4c10*/  UIADD3 UR16, UR49, 0x404, URZ ;  /* 0x0000040431107890 */ /* 0x000fe2000fffe03f */
[----:B------:R-:W-:-:S06]  /*4c20*/  UMOV UR29, 0x40000040 ;  /* 0x40000040001d7882 */ /* 0x000fcc0000000000 */
        /* <DEDUP_REMOVED lines=106> */
[----:B------:R0:W-:Y:S04]  /*52d0*/  STL.64 [R1+0x390], R214 ;  /* 0x000390d601007387 */ /* 0x0001e80000100a00 */
[----:B------:R1:W-:Y:S04]  /*52e0*/  STL.64 [R1+0x388], R212 ;  /* 0x000388d401007387 */ /* 0x0003e80000100a00 */
[----:B------:R4:W-:Y:S04]  /*52f0*/  STL.64 [R1+0x380], R210 ;  /* 0x000380d201007387 */ /* 0x0009e80000100a00 */
[----:B------:R5:W-:Y:S01]  /*5300*/  STL.64 [R1+0x378], R208 ;  /* 0x000378d001007387 */ /* 0x000be20000100a00 */
[----:B0-----:R-:W-:-:S02]  /*5310*/  IMAD.MOV.U32 R214, RZ, RZ, R3 ;  /* 0x000000ffffd67224 */ /* 0x001fc400078e0003 */
[----:B------:R-:W-:Y:S02]  /*5320*/  IMAD.MOV.U32 R215, RZ, RZ, R2 ;  /* 0x000000ffffd77224 */ /* 0x000fe400078e0002 */
[----:B-1----:R-:W-:Y:S02]  /*5330*/  IMAD.MOV.U32 R212, RZ, RZ, R15 ;  /* 0x000000ffffd47224 */ /* 0x002fe400078e000f */
[----:B------:R-:W-:Y:S02]  /*5340*/  IMAD.MOV.U32 R213, RZ, RZ, R14 ;  /* 0x000000ffffd57224 */ /* 0x000fe400078e000e */
[----:B----4-:R-:W-:Y:S02]  /*5350*/  IMAD.MOV.U32 R210, RZ, RZ, R17 ;  /* 0x000000ffffd27224 */ /* 0x010fe400078e0011 */
[----:B------:R-:W-:Y:S02]  /*5360*/  IMAD.MOV.U32 R211, RZ, RZ, R16 ;  /* 0x000000ffffd37224 */ /* 0x000fe400078e0010 */
[----:B-----5:R-:W-:-:S02]  /*5370*/  IMAD.MOV.U32 R208, RZ, RZ, R19 ;  /* 0x000000ffffd07224 */ /* 0x020fc400078e0013 */
[----:B------:R-:W-:Y:S01]  /*5380*/  IMAD.MOV.U32 R209, RZ, RZ, R18 ;  /* 0x000000ffffd17224 */ /* 0x000fe200078e0012 */
[----:B------:R-:W-:Y:S02]  /*5390*/  UIADD3 UR16, UR49, 0x6, URZ ;  /* 0x0000000631107890 */ /* 0x000fe4000fffe03f */
[----:B------:R-:W-:Y:S01]  /*53a0*/  UIADD3 UR18, UR50, 0x6, URZ ;  /* 0x0000000632127890 */ /* 0x000fe2000fffe03f */
[----:B------:R-:W-:Y:S01]  /*53b0*/  UMOV UR17, 0x40000040 ;  /* 0x4000004000117882 */ /* 0x000fe20000000000 */
[----:B------:R-:W-:Y:S01]  /*53c0*/  UMOV UR19, 0x40000040 ;  /* 0x4000004000137882 */ /* 0x000fe20000000000 */
[----:B------:R-:W-:Y:S02]  /*53d0*/  WARPGROUP.DEPBAR.LE gsb0, 0x0 ;  /* 0x00008000000079c5 */ /* 0x000fe40000010000 */
[----:B------:R-:W-:-:S06]  /*53e0*/  WARPGROUP.ARRIVE ;  /* 0x00000000000079c5 */ /* 0x000fcc0000000000 */
[----:B------:R-:W-:Y:S01]  /*53f0*/  QGMMA.64x16x32.F32.E4M3.E4M3 R208, gdesc[UR16], R208, gsb0 ;  /* 0x0020000010d079f3 */ /* 0x000fe200080008d0 */
        /* <DEDUP_REMOVED lines=14> */
[----:B------:R-:W-:-:S03]  /*54e0*/  WARPGROUP.DEPBAR.LE gsb0, 0x0 ;  /* 0x00008000000079c5 */ /* 0x000fc60000010000 */
[----:B------:R-:W-:Y:S04]  /*54f0*/  STL [R1+0x94], RZ ;  /* 0x000094ff01007387 */ /* 0x000fe80000100800 */
[----:B------:R-:W-:Y:S04]  /*5500*/  STL [R1+0x90], RZ ;  /* 0x000090ff01007387 */ /* 0x000fe80000100800 */
[----:B------:R-:W-:Y:S04]  /*5510*/  STL [R1+0x8c], RZ ;  /* 0x00008cff01007387 */ /* 0x000fe80000100800 */
        /* <DEDUP_REMOVED lines=108> */
[----:B------:R-:W-:Y:S01]  /*5be0*/  UMOV UR20, UR16 ;  /* 0x0000001000147c82 */ /* 0x000fe20008000000 */
[----:B------:R-:W-:Y:S01]  /*5bf0*/  UMOV UR21, UR17 ;  /* 0x0000001100157c82 */ /* 0x000fe20008000000 */
[----:B------:R-:W-:Y:S01]  /*5c00*/  UMOV UR24, UR16 ;  /* 0x0000001000187c82 */ /* 0x000fe20008000000 */
[----:B------:R-:W-:Y:S01]  /*5c10*/  UMOV UR25, UR17 ;  /* 0x0000001100197c82 */ /* 0x000fe20008000000 */
[----:B------:R-:W-:Y:S01]  /*5c20*/  UIADD3 UR49, UR49, 0xc06, URZ ;  /* 0x00000c0631317890 */ /* 0x000fe2000fffe03f */
[----:B------:R-:W-:Y:S01]  /*5c30*/  ULDC UR12, c[0x0][0x50c] ;  /* 0x00014300000c7ab9 */ /* 0x000fe20000000800 */
        /* <DEDUP_REMOVED lines=24> */
[----:B------:R-:W-:Y:S01]  /*5dc0*/  UISETP.NE.AND UP0, UPT, UR12, 0x4, UPT ;  /* 0x000000040c00788c */ /* 0x000fe2000bf05270 */
[----:B------:R-:W-:Y:S02]  /*5dd0*/  UMOV UR13, UR25 ;  /* 0x00000019000d7c82 */ /* 0x000fe40008000000 */
        /* <DEDUP_REMOVED lines=16> */
[----:B------:R-:W-:Y:S04]  /*5ee0*/  STL [R1+0x88], RZ ;  /* 0x000088ff01007387 */ /* 0x000fe80000100800 */
[----:B------:R-:W-:Y:S04]  /*5ef0*/  STL [R1+0x84], RZ ;  /* 0x000084ff01007387 */ /* 0x000fe80000100800 */
[----:B------:R-:W-:Y:S04]  /*5f00*/  STL [R1+0x80], RZ ;  /* 0x000080ff01007387 */ /* 0x000fe80000100800 */
[----:B------:R-:W-:Y:S04]  /*5f10*/  STL [R1+0x7c], RZ ;  /* 0x00007cff01007387 */ /* 0x000fe80000100800 */
[----:B------:R-:W-:Y:S04]  /*5f20*/  STL [R1+0x78], RZ ;  /* 0x000078ff01007387 */ /* 0x000fe80000100800 */
[----:B------:R-:W-:Y:S01]  /*5f30*/  STL [R1+0x74], RZ ;  /* 0x000074ff01007387 */ /* 0x000fe20000100800 */
[----:B------:R-:W-:-:S02]  /*5f40*/  WARPGROUP.DEPBAR.LE gsb0, 0x0 ;  /* 0x00008000000079c5 */ /* 0x000fc40000010000 */
[----:B------:R-:W-:-:S06]  /*5f50*/  WARPGROUP.ARRIVE ;  /* 0x00000000000079c5 */ /* 0x000fcc0000000000 */
[----:B------:R-:W-:Y:S01]  /*5f60*/  QGMMA.64x16x32.F32.E4M3.E4M3 R216, gdesc[UR16], R216, gsb0 ;  /* 0x0020000010d879f3 */ /* 0x000fe200080008d8 */
[----:B------:R0:W-:Y:S04]  /*5f70*/  STL.64 [R1], R4 ;  /* 0x0000000401007387 */ /* 0x0001e80000100a00 */
[----:B------:R1:W-:Y:S04]  /*5f80*/  STL.64 [R1+0x8], R6 ;  /* 0x0000080601007387 */ /* 0x0003e80000100a00 */
[----:B------:R4:W-:Y:S04]  /*5f90*/  STL.64 [R1+0x10], R8 ;  /* 0x0000100801007387 */ /* 0x0009e80000100a00 */
[----:B------:R5:W-:Y:S04]  /*5fa0*/  STL.64 [R1+0x18], R10 ;  /* 0x0000180a01007387 */ /* 0x000be80000100a00 */
[----:B------:R0:W-:Y:S04]  /*5fb0*/  STL [R1+0x70], RZ ;  /* 0x000070ff01007387 */ /* 0x0001e80000100800 */
[----:B------:R0:W-:Y:S04]  /*5fc0*/  STL [R1+0x6c], RZ ;  /* 0x00006cff01007387 */ /* 0x0001e80000100800 */
[----:B------:R0:W-:Y:S04]  /*5fd0*/  STL [R1+0x68], RZ ;  /* 0x000068ff01007387 */ /* 0x0001e80000100800 */
[----:B------:R0:W-:Y:S04]  /*5fe0*/  STL [R1+0x64], RZ ;  /* 0x000064ff01007387 */ /* 0x0001e80000100800 */
[----:B------:R0:W-:Y:S04]  /*5ff0*/  STL [R1+0x60], RZ ;  /* 0x000060ff01007387 */ /* 0x0001e80000100800 */
[----:B------:R0:W-:Y:S04]  /*6000*/  STL [R1+0x5c], RZ ;  /* 0x00005cff01007387 */ /* 0x0001e80000100800 */
[----:B------:R0:W-:Y:S04]  /*6010*/  STL [R1+0x58], RZ ;  /* 0x000058ff01007387 */ /* 0x0001e80000100800 */
[----:B------:R0:W-:Y:S01]  /*6020*/  STL [R1+0x54], RZ ;  /* 0x000054ff01007387 */ /* 0x0001e20000100800 */
[----:B------:R-:W-:-:S03]  /*6030*/  USEL UR12, URZ, 0x1, UP0 ;  /* 0x000000013f0c7887 */ /* 0x000fc60008000000 */
[----:B------:R0:W-:Y:S04]  /*6040*/  STL [R1+0x50], RZ ;  /* 0x000050ff01007387 */ /* 0x0001e80000100800 */
[----:B------:R0:W-:Y:S04]  /*6050*/  STL [R1+0x4c], RZ ;  /* 0x00004cff01007387 */ /* 0x0001e80000100800 */
[----:B------:R0:W-:Y:S04]  /*6060*/  STL [R1+0x48], RZ ;  /* 0x000048ff01007387 */ /* 0x0001e80000100800 */
[----:B------:R0:W-:Y:S04]  /*6070*/  STL [R1+0x44], RZ ;  /* 0x000044ff01007387 */ /* 0x0001e80000100800 */
[----:B------:R0:W-:Y:S01]  /*6080*/  STL [R1+0x40], RZ ;  /* 0x000040ff01007387 */ /* 0x0001e20000100800 */
[----:B------:R-:W-:Y:S01]  /*6090*/  ISETP.NE.AND P0, PT, RZ, UR12, PT ;  /* 0x0000000cff007c0c */ /* 0x000fe2000bf05270 */
[----:B------:R-:W-:-:S02]  /*60a0*/  WARPGROUP.DEPBAR.LE gsb0, 0x0 ;  /* 0x00008000000079c5 */ /* 0x000fc40000010000 */
[----:B------:R-:W-:Y:S02]  /*60b0*/  CS2R R236, SRZ ;  /* 0x0000000000ec7805 */ /* 0x000fe4000001ff00 */
[----:B------:R-:W-:Y:S02]  /*60c0*/  CS2R R234, SRZ ;  /* 0x0000000000ea7805 */ /* 0x000fe4000001ff00 */
[----:B------:R-:W-:Y:S02]  /*60d0*/  CS2R R232, SRZ ;  /* 0x0000000000e87805 */ /* 0x000fe4000001ff00 */
[----:B------:R-:W-:Y:S02]  /*60e0*/  CS2R R22, SRZ ;  /* 0x0000000000167805 */ /* 0x000fe4000001ff00 */
[----:B------:R-:W-:Y:S02]  /*60f0*/  CS2R R20, SRZ ;  /* 0x0000000000147805 */ /* 0x000fe4000001ff00 */
[----:B------:R-:W-:-:S02]  /*6100*/  CS2R R18, SRZ ;  /* 0x0000000000127805 */ /* 0x000fc4000001ff00 */
[----:B------:R-:W-:Y:S02]  /*6110*/  CS2R R16, SRZ ;  /* 0x0000000000107805 */ /* 0x000fe4000001ff00 */
[----:B------:R-:W-:Y:S02]  /*6120*/  CS2R R14, SRZ ;  /* 0x00000000000e7805 */ /* 0x000fe4000001ff00 */
[----:B------:R-:W-:Y:S02]  /*6130*/  CS2R R2, SRZ ;  /* 0x0000000000027805 */ /* 0x000fe4000001ff00 */
[----:B0-----:R-:W-:Y:S02]  /*6140*/  CS2R R4, SRZ ;  /* 0x0000000000047805 */ /* 0x001fe4000001ff00 */
[----:B-1----:R-:W-:Y:S02]  /*6150*/  CS2R R6, SRZ ;  /* 0x0000000000067805 */ /* 0x002fe4000001ff00 */
[----:B----4-:R-:W-:Y:S01]  /*6160*/  CS2R R8, SRZ ;  /* 0x0000000000087805 */ /* 0x010fe2000001ff00 */
[----:B-----5:R-:W-:Y:S01]  /*6170*/  IMAD.MOV.U32 R10, RZ, RZ, RZ ;  /* 0x000000ffff0a7224 */ /* 0x020fe200078e00ff */
[----:B------:R-:W-:Y:S06]  /*6180*/  @!P0 BRA `(.L_x_18) ;  /* 0x0000001800dc8947 */ /* 0x000fec0003800000 */
[----:B------:R-:W-:Y:S01]  /*6190*/  FADD R20, RZ, R11 ;  /* 0x0000000bff147221 */ /* 0x000fe20000000000 */
[----:B------:R-:W-:-:S01]  /*61a0*/  FADD R11, RZ, R217 ;  /* 0x000000d9ff0b7221 */ /* 0x000fc20000000000 */
[----:B------:R-:W4:Y:S04]  /*61b0*/  LDL R9, [R1+0x24] ;  /* 0x0000240001097983 */ /* 0x000f280000100800 */
[----:B------:R-:W5:Y:S04]  /*61c0*/  LDL R8, [R1+0x28] ;  /* 0x0000280001087983 */ /* 0x000f680000100800 */
[----:B------:R-:W2:Y:S04]  /*61d0*/  LDL R7, [R1+0x2c] ;  /* 0x00002c0001077983 */ /* 0x000ea80000100800 */
[----:B------:R-:W3:Y:S04]  /*61e0*/  LDL R6, [R1+0x30] ;  /* 0x0000300001067983 */ /* 0x000ee80000100800 */
[----:B------:R-:W3:Y:S04]  /*61f0*/  LDL R5, [R1+0x34] ;  /* 0x0000340001057983 */ /* 0x000ee80000100800 */
[----:B------:R-:W3:Y:S04]  /*6200*/  LDL R4, [R1+0x38] ;  /* 0x0000380001047983 */ /* 0x000ee80000100800 */
[----:B------:R-:W3:Y:S04]  /*6210*/  LDL R3, [R1+0x3c] ;  /* 0x00003c0001037983 */ /* 0x000ee80000100800 */
[----:B------:R-:W3:Y:S04]  /*6220*/  LDL R2, [R1] ;  /* 0x0000000001027983 */ /* 0x000ee80000100800 */
[----:B------:R-:W3:Y:S04]  /*6230*/  LDL R14, [R1+0x4] ;  /* 0x00000400010e7983 */ /* 0x000ee80000100800 */
[----:B------:R-:W3:Y:S04]  /*6240*/  LDL R15, [R1+0x8] ;  /* 0x00000800010f7983 */ /* 0x000ee80000100800 */
[----:B------:R-:W3:Y:S04]  /*6250*/  LDL R16, [R1+0xc] ;  /* 0x00000c0001107983 */ /* 0x000ee80000100800 */
[----:B------:R-:W3:Y:S04]  /*6260*/  LDL R17, [R1+0x10] ;  /* 0x0000100001117983 */ /* 0x000ee80000100800 */
[----:B------:R-:W3:Y:S04]  /*6270*/  LDL R18, [R1+0x14] ;  /* 0x0000140001127983 */ /* 0x000ee80000100800 */
[----:B------:R-:W3:Y:S04]  /*6280*/  LDL R19, [R1+0x18] ;  /* 0x0000180001137983 */ /* 0x000ee80000100800 */
[----:B------:R-:W3:Y:S01]  /*6290*/  LDL R10, [R1+0x20] ;  /* 0x00002000010a7983 */ /* 0x000ee20000100800 */
[----:B------:R-:W-:-:S01]  /*62a0*/  FADD R21, RZ, R224 ;  /* 0x000000e0ff157221 */ /* 0x000fc20000000000 */
[----:B------:R-:W-:Y:S01]  /*62b0*/  FADD R22, RZ, R225 ;  /* 0x000000e1ff167221 */ /* 0x000fe20000000000 */
[----:B------:R-:W-:-:S01]  /*62c0*/  FADD R23, RZ, R226 ;  /* 0x000000e2ff177221 */ /* 0x000fc20000000000 */
[----:B------:R0:W-:Y:S01]  /*62d0*/  STL [R1+0x40], R11 ;  /* 0x0000400b01007387 */ /* 0x0001e20000100800 */
[----:B------:R-:W-:-:S01]  /*62e0*/  FADD R232, RZ, R227 ;  /* 0x000000e3ffe87221 */ /* 0x000fc20000000000 */
[----:B------:R-:W-:Y:S01]  /*62f0*/  FADD R233, RZ, R228 ;  /* 0x000000e4ffe97221 */ /* 0x000fe20000000000 */
[----:B------:R-:W-:-:S01]  /*6300*/  FADD R234, RZ, R229 ;  /* 0x000000e5ffea7221 */ /* 0x000fc20000000000 */
[----:B------:R-:W-:Y:S01]  /*6310*/  FADD R235, RZ, R230 ;  /* 0x000000e6ffeb7221 */ /* 0x000fe20000000000 */
[----:B------:R-:W-:-:S01]  /*6320*/  FADD R236, RZ, R231 ;  /* 0x000000e7ffec7221 */ /* 0x000fc20000000000 */
[----:B------:R-:W-:Y:S01]  /*6330*/  FADD R237, RZ, R216 ;  /* 0x000000d8ffed7221 */ /* 0x000fe20000000000 */
[----:B------:R-:W-:Y:S01]  /*6340*/  UMOV UR41, URZ ;  /* 0x0000003f00297c82 */ /* 0x000fe20008000000 */
[----:B0-----:R-:W-:-:S05]  /*6350*/  FADD R11, RZ, R218 ;  /* 0x000000daff0b7221 */ /* 0x001fca0000000000 */
[----:B------:R0:W-:Y:S02]  /*6360*/  STL [R1+0x44], R11 ;  /* 0x0000440b01007387 */ /* 0x0001e40000100800 */
        /* <DEDUP_REMOVED lines=29> */
[----:B------:R0:W-:Y:S01]  /*6540*/  STL [R1+0x80], R11 ;  /* 0x0000800b01007387 */ /* 0x0001e20000100800 */
[----:B----4-:R-:W-:-:S01]  /*6550*/  FADD R9, RZ, R9 ;  /* 0x00000009ff097221 */ /* 0x010fc20000000000 */
[----:B-----5:R-:W-:Y:S01]  /*6560*/  FADD R8, RZ, R8 ;  /* 0x00000008ff087221 */ /* 0x020fe20000000000 */
[----:B--2---:R-:W-:-:S01]  /*6570*/  FADD R7, RZ, R7 ;  /* 0x00000007ff077221 */ /* 0x004fc20000000000 */
[----:B0-----:R-:W-:Y:S01]  /*6580*/  FADD R11, RZ, R202 ;  /* 0x000000caff0b7221 */ /* 0x001fe20000000000 */
[----:B---3--:R-:W-:-:S04]  /*6590*/  FADD R6, RZ, R6 ;  /* 0x00000006ff067221 */ /* 0x008fc80000000000 */
[----:B------:R0:W-:Y:S01]  /*65a0*/  STL [R1+0x84], R11 ;  /* 0x0000840b01007387 */ /* 0x0001e20000100800 */
[----:B------:R-:W-:-:S01]  /*65b0*/  FADD R5, RZ, R5 ;  /* 0x00000005ff057221 */ /* 0x000fc20000000000 */
[----:B------:R-:W-:Y:S01]  /*65c0*/  FADD R4, RZ, R4 ;  /* 0x00000004ff047221 */ /* 0x000fe20000000000 */
[----:B------:R-:W-:-:S01]  /*65d0*/  FADD R3, RZ, R3 ;  /* 0x00000003ff037221 */ /* 0x000fc20000000000 */
[----:B0-----:R-:W-:Y:S01]  /*65e0*/  FADD R11, RZ, R203 ;  /* 0x000000cbff0b7221 */ /* 0x001fe20000000000 */
[----:B------:R-:W-:-:S04]  /*65f0*/  FADD R2, RZ, R2 ;  /* 0x00000002ff027221 */ /* 0x000fc80000000000 */
[----:B------:R0:W-:Y:S01]  /*6600*/  STL [R1+0x88], R11 ;  /* 0x0000880b01007387 */ /* 0x0001e20000100800 */
[----:B------:R-:W-:-:S01]  /*6610*/  FADD R14, RZ, R14 ;  /* 0x0000000eff0e7221 */ /* 0x000fc20000000000 */
[----:B------:R-:W-:Y:S01]  /*6620*/  FADD R15, RZ, R15 ;  /* 0x0000000fff0f7221 */ /* 0x000fe20000000000 */
[----:B0-----:R-:W-:-:S01]  /*6630*/  FADD R11, RZ, R204 ;  /* 0x000000ccff0b7221 */ /* 0x001fc20000000000 */
[----:B------:R-:W-:Y:S01]  /*6640*/  FADD R16, RZ, R16 ;  /* 0x00000010ff107221 */ /* 0x000fe20000000000 */
[----:B------:R-:W-:-:S03]  /*6650*/  FADD R17, RZ, R17 ;  /* 0x00000011ff117221 */ /* 0x000fc60000000000 */
[----:B------:R0:W-:Y:S01]  /*6660*/  STL [R1+0x8c], R11 ;  /* 0x00008c0b01007387 */ /* 0x0001e20000100800 */
[----:B------:R-:W-:-:S01]  /*6670*/  FADD R18, RZ, R18 ;  /* 0x00000012ff127221 */ /* 0x000fc20000000000 */
[----:B------:R-:W-:Y:S01]  /*6680*/  FADD R19, RZ, R19 ;  /* 0x00000013ff137221 */ /* 0x000fe20000000000 */
[----:B0-----:R-:W-:-:S01]  /*6690*/  FADD R11, RZ, R205 ;  /* 0x000000cdff0b7221 */ /* 0x001fc20000000000 */
[----:B------:R-:W-:-:S04]  /*66a0*/  FADD R10, RZ, R10 ;  /* 0x0000000aff0a7221 */ /* 0x000fc80000000000 */
        /* <DEDUP_REMOVED lines=357> */
.L_x_18:
[----:B------:R-:W-:Y:S01]  /*7d00*/  UIADD3 UR53, UR42, 0x1, URZ ;  /* 0x000000012a357890 */ /* 0x000fe2000fffe03f */
[----:B------:R-:W-:-:S03]  /*7d10*/  UMOV UR13, 0x1 ;  /* 0x00000001000d7882 */ /* 0x000fc60000000000 */
[----:B------:R-:W-:-:S04]  /*7d20*/  UISETP.NE.AND UP0, UPT, UR53, 0x2, UPT ;  /* 0x000000023500788c */ /* 0x000fc8000bf05270 */
[----:B------:R-:W-:Y:S02]  /*7d30*/  USEL UR52, URZ, 0x1, UP0 ;  /* 0x000000013f347887 */ /* 0x000fe40008000000 */
[----:B------:R-:W-:Y:S02]  /*7d40*/  USEL UR53, UR53, URZ, UP0 ;  /* 0x0000003f35357287 */ /* 0x000fe40008000000 */
[----:B------:R-:W-:-:S12]  /*7d50*/  ULOP3.LUT UR52, UR43, UR52, URZ, 0x3c, !UPT ;  /* 0x000000342b347292 */ /* 0x000fd8000f8e3c3f */
.L_x_13:
[----:B------:R-:W-:-:S04]  /*7d60*/  UISETP.LT.AND UP0, UPT, UR45, 0x1, UPT ;  /* 0x000000012d00788c */ /* 0x000fc8000bf01270 */
[----:B------:R-:W-:-:S04]  /*7d70*/  USEL UR14, UR45, 0x1, UP0 ;  /* 0x000000012d0e7887 */ /* 0x000fc80008000000 */
[----:B------:R-:W-:-:S04]  /*7d80*/  UIADD3 UR51, UR45, -UR14, URZ ;  /* 0x8000000e2d337290 */ /* 0x000fc8000fffe03f */
[----:B------:R-:W-:-:S06]  /*7d90*/  UISETP.GE.AND UP0, UPT, UR51, 0x1, UPT ;  /* 0x000000013300788c */ /* 0x000fcc000bf06270 */
[----:B------:R-:W-:-:S13]  /*7da0*/  PLOP3.LUT P0, PT, PT, PT, UP0, 0x80, 0x0 ;  /* 0x000000000000781c */ /* 0x000fda0003f0f008 */
[----:B------:R-:W-:Y:S05]  /*7db0*/  @!P0 BRA `(.L_x_19) ;  /* 0x0000005c00788947 */ /* 0x000fea0003800000 */
[----:B------:R-:W-:Y:S01]  /*7dc0*/  UMOV UR50, UR42 ;  /* 0x0000002a00327c82 */ /* 0x000fe20008000000 */
[----:B------:R-:W-:-:S05]  /*7dd0*/  ULDC UR49, c[0x0][0x50c] ;  /* 0x0001430000317ab9 */ /* 0x000fca0000000800 */
.L_x_27:
[----:B------:R-:W-:-:S06]  /*7de0*/  UISETP.NE.AND UP0, UPT, UR44, 0x3, UPT ;  /* 0x000000032c00788c */ /* 0x000fcc000bf05270 */
[----:B------:R-:W-:-:S13]  /*7df0*/  PLOP3.LUT P1, PT, PT, PT, UP0, 0x80, 0x0 ;  /* 0x000000000000781c */ /* 0x000fda0003f2f008 */
[----:B-----5:R-:W-:Y:S05]  /*7e00*/  @!P1 BRA `(.L_x_20) ;  /* 0x0000000000049947 */ /* 0x020fea0003800000 */
[----:B------:R-:W-:Y:S01]  /*7e10*/  BPT.TRAP 0x1 ;  /* 0x000000040000795c */ /* 0x000fe20000300000 */
.L_x_20:
[----:B------:R-:W1:Y:S01]  /*7e20*/  S2UR UR14, SR_CgaCtaId ;  /* 0x00000000000e79c3 */ /* 0x000e620000008800 */
[----:B------:R-:W-:Y:S01]  /*7e30*/  UMOV UR9, 0x400 ;  /* 0x0000040000097882 */ /* 0x000fe20000000000 */
[----:B0-----:R-:W-:-:S05]  /*7e40*/  IMAD.U32 R11, RZ, RZ, UR52 ;  /* 0x00000034ff0b7e24 */ /* 0x001fca000f8e00ff */
[----:B------:R-:W-:Y:S01]  /*7e50*/  SHF.L.U32 R11, R11, 0x1f, RZ ;  /* 0x0000001f0b0b7819 */ /* 0x000fe200000006ff */
[----:B-1----:R-:W-:-:S04]  /*7e60*/  ULEA UR9, UR14, UR9, 0x18 ;  /* 0x000000090e097291 */ /* 0x002fc8000f8ec03f */
[----:B------:R-:W-:-:S09]  /*7e70*/  ULEA UR14, UR53, UR9, 0x3 ;  /* 0x00000009350e7291 */ /* 0x000fd2000f8e183f */
[----:B------:R0:W1:Y:S01]  /*7e80*/  SYNCS.PHASECHK.TRANS64.TRYWAIT P0, [UR14], R11 ;  /* 0x0000000bff0075a7 */ /* 0x000062000800014e */
[----:B------:R-:W-:Y:S05]  /*7e90*/  @!P1 BRA `(.L_x_21) ;  /* 0x0000000000049947 */ /* 0x000fea0003800000 */
[----:B------:R-:W-:Y:S01]  /*7ea0*/  BPT.TRAP 0x1 ;  /* 0x000000040000795c */ /* 0x000fe20000300000 */
.L_x_21:
[----:B-1----:R-:W-:Y:S05]  /*7eb0*/  @P0 BRA `(.L_x_22) ;  /* 0x0000000000080947 */ /* 0x002fea0003800000 */
[----:B------:R-:W1:Y:S02]  /*7ec0*/  SYNCS.PHASECHK.TRANS64.TRYWAIT P0, [UR14], R11 ;  /* 0x0000000bff0075a7 */ /* 0x000e64000800014e */
[----:B-1----:R-:W-:Y:S05]  /*7ed0*/  @!P0 BRA `(.L_x_23) ;  /* 0x0000025400588947 */ /* 0x002fea0003800000 */
.L_x_22:
[----:B------:R-:W-:Y:S04]  /*7ee0*/  STL.64 [R1+0x430], R222 ;  /* 0x000430de01007387 */ /* 0x000fe80000100a00 */
[----:B------:R-:W-:Y:S04]  /*7ef0*/  STL.64 [R1+0x428], R220 ;  /* 0x000428dc01007387 */ /* 0x000fe80000100a00 */
[----:B------:R-:W-:Y:S04]  /*7f00*/  STL.64 [R1+0x420], R218 ;  /* 0x000420da01007387 */ /* 0x000fe80000100a00 */
[----:B------:R1:W-:Y:S04]  /*7f10*/  STL.64 [R1+0x418], R216 ;  /* 0x000418d801007387 */ /* 0x0003e80000100a00 */
[----:B-1----:R-:W4:Y:S04]  /*7f20*/  LDL.LU.64 R216, [R1] ;  /* 0x0000000001d87983 */ /* 0x002f280000300a00 */
[----:B------:R-:W4:Y:S04]  /*7f30*/  LDL.LU.64 R218, [R1+0x8] ;  /* 0x0000080001da7983 */ /* 0x000f280000300a00 */
[----:B------:R-:W4:Y:S04]  /*7f40*/  LDL.LU.64 R220, [R1+0x10] ;  /* 0x0000100001dc7983 */ /* 0x000f280000300a00 */
[----:B------:R-:W4:Y:S04]  /*7f50*/  LDL.LU.64 R222, [R1+0x18] ;  /* 0x0000180001de7983 */ /* 0x000f280000300a00 */
[----:B------:R-:W-:Y:S04]  /*7f60*/  STL.64 [R1+0x3d0], R18 ;  /* 0x0003d01201007387 */ /* 0x000fe80000100a00 */
[----:B------:R-:W-:Y:S04]  /*7f70*/  STL.64 [R1+0x3c8], R16 ;  /* 0x0003c81001007387 */ /* 0x000fe80000100a00 */
[----:B------:R-:W-:Y:S04]  /*7f80*/  STL.64 [R1+0x3c0], R14 ;  /* 0x0003c00e01007387 */ /* 0x000fe80000100a00 */
[----:B------:R1:W-:Y:S04]  /*7f90*/  STL.64 [R1+0x3b8], R12 ;  /* 0x0003b80c01007387 */ /* 0x0003e80000100a00 */
[----:B-1----:R-:W2:Y:S04]  /*7fa0*/  LDL.LU.64 R12, [R1+0x20] ;  /* 0x00002000010c7983 */ /* 0x002ea80000300a00 */
[----:B------:R-:W2:Y:S04]  /*7fb0*/  LDL.LU.64 R14, [R1+0x28] ;  /* 0x00002800010e7983 */ /* 0x000ea80000300a00 */
[----:B------:R-:W2:Y:S04]  /*7fc0*/  LDL.LU.64 R16, [R1+0x30] ;  /* 0x0000300001107983 */ /* 0x000ea80000300a00 */
[----:B------:R-:W2:Y:S01]  /*7fd0*/  LDL.LU.64 R18, [R1+0x38] ;  /* 0x0000380001127983 */ /* 0x000ea20000300a00 */
[----:B------:R-:W-:-:S02]  /*7fe0*/  UIADD3 UR14, UR9, 0x20100, URZ ;  /* 0x00020100090e7890 */ /* 0x000fc4000fffe03f */
[----:B------:R-:W-:Y:S01]  /*7ff0*/  UISETP.NE.AND UP0, UPT, UR12, URZ, UPT ;  /* 0x0000003f0c00728c */ /* 0x000fe2000bf05270 */
[----:B------:R-:W-:Y:S01]  /*8000*/  STL [R1+0x3b4], R8 ;  /* 0x0003b40801007387 */ /* 0x000fe20000100800 */
[----:B------:R-:W-:Y:S02]  /*8010*/  USHF.R.U32.HI UR14, URZ, 0x4, UR14 ;  /* 0x000000043f0e7899 */ /* 0x000fe4000801160e */
[----:B------:R-:W-:Y:S01]  /*8020*/  USEL UR13, UR13, URZ, !UP0 ;  /* 0x0000003f0d0d7287 */ /* 0x000fe2000c000000 */
[----:B------:R-:W-:Y:S01]  /*8030*/  STL [R1+0x3b0], R7 ;  /* 0x0003b00701007387 */ /* 0x000fe20000100800 */
[----:B------:R-:W-:Y:S02]  /*8040*/  ULOP3.LUT UR14, UR14, 0x3fff, URZ, 0xc0, !UPT ;  /* 0x00003fff0e0e7892 */ /* 0x000fe4000f8ec03f */
[----:B------:R-:W-:Y:S01]  /*8050*/  ULOP3.LUT UR56, UR40, 0x10000, URZ, 0xfc, !UPT ;  /* 0x0001000028387892 */ /* 0x000fe2000f8efc3f */
[----:B------:R-:W-:Y:S01]  /*8060*/  STL [R1+0x3ac], R6 ;  /* 0x0003ac0601007387 */ /* 0x000fe20000100800 */
[----:B------:R-:W-:-:S02]  /*8070*/  ULOP3.LUT UR14, UR14, 0x10000, URZ, 0xfc, !UPT ;  /* 0x000100000e0e7892 */ /* 0x000fc4000f8efc3f */
[----:B------:R-:W-:Y:S01]  /*8080*/  UISETP.NE.U32.AND UP0, UPT, UR13, URZ, UPT ;  /* 0x0000003f0d00728c */ /* 0x000fe2000bf05070 */
[----:B------:R-:W-:Y:S01]  /*8090*/  STL [R1+0x3a8], R5 ;  /* 0x0003a80501007387 */ /* 0x000fe20000100800 */
[----:B------:R-:W-:Y:S02]  /*80a0*/  ULEA UR56, UR53, UR56, 0xc ;  /* 0x0000003835387291 */ /* 0x000fe4000f8e603f */
[----:B------:R-:W-:Y:S01]  /*80b0*/  UIMAD UR57, UR53, 0x380, UR14 ;  /* 0x00000380353978a4 */ /* 0x000fe2000f8e020e */
[----:B------:R-:W-:Y:S01]  /*80c0*/  STL [R1+0x3a4], R4 ;  /* 0x0003a40401007387 */ /* 0x000fe20000100800 */
[----:B------:R-:W-:Y:S01]  /*80d0*/  UMOV UR17, 0x40000040 ;  /* 0x4000004000117882 */ /* 0x000fe20000000000 */
[----:B------:R-:W-:Y:S01]  /*80e0*/  UMOV UR19, 0x40000040 ;  /* 0x4000004000137882 */ /* 0x000fe20000000000 */
[----:B------:R-:W-:Y:S01]  /*80f0*/  UIADD3 UR22, UR57, 0x80, URZ ;  /* 0x0000008039167890 */ /* 0x000fe2000fffe03f */
[----:B------:R-:W-:Y:S01]  /*8100*/  STL [R1+0x3a0], R3 ;  /* 0x0003a00301007387 */ /* 0x000fe20000100800 */
[----:B------:R-:W-:Y:S01]  /*8110*/  UMOV UR16, UR56 ;  /* 0x0000003800107c82 */ /* 0x000fe20008000000 */
[----:B------:R-:W-:Y:S01]  /*8120*/  UMOV UR18, UR57 ;  /* 0x0000003900127c82 */ /* 0x000fe20008000000 */
[----:B------:R-:W-:Y:S01]  /*8130*/  UMOV UR20, UR16 ;  /* 0x0000001000147c82 */ /* 0x000fe20008000000 */
[----:B------:R-:W-:Y:S01]  /*8140*/  UMOV UR21, UR17 ;  /* 0x0000001100157c82 */ /* 0x000fe20008000000 */
[----:B------:R-:W-:Y:S01]  /*8150*/  UMOV UR23, 0x40000040 ;  /* 0x4000004000177882 */ /* 0x000fe20000000000 */
[----:B------:R-:W-:Y:S01]  /*8160*/  UIADD3 UR26, UR57, 0x100, URZ ;  /* 0x00000100391a7890 */ /* 0x000fe2000fffe03f */
[----:B------:R1:W-:Y:S01]  /*8170*/  STL [R1+0x39c], R2 ;  /* 0x00039c0201007387 */ /* 0x0003e20000100800 */
[----:B------:R-:W-:Y:S01]  /*8180*/  UMOV UR24, UR16 ;  /* 0x0000001000187c82 */ /* 0x000fe20008000000 */
[----:B------:R-:W-:Y:S01]  /*8190*/  UMOV UR25, UR17 ;  /* 0x0000001100197c82 */ /* 0x000fe20008000000 */
[----:B------:R-:W-:Y:S01]  /*81a0*/  UMOV UR27, 0x40000040 ;  /* 0x40000040001b7882 */ /* 0x000fe20000000000 */
[----:B------:R-:W-:Y:S01]  /*81b0*/  UIADD3 UR14, UR57, 0x180, URZ ;  /* 0x00000180390e7890 */ /* 0x000fe2000fffe03f */
[----:B-----5:R0:W-:Y:S01]  /*81c0*/  STL [R1+0x398], R0 ;  /* 0x0003980001007387 */ /* 0x0201e20000100800 */
        /* <DEDUP_REMOVED lines=15> */
[----:B--2---:R-:W-:-:S06]  /*82c0*/  WARPGROUP.ARRIVE ;  /* 0x00000000000079c5 */ /* 0x004fcc0000000000 */
[----:B------:R-:W-:Y:S03]  /*82d0*/  QGMMA.64x16x32.F32.E4M3.E4M3 R12, gdesc[UR16], R12, UP0, gsb0 ;  /* 0x00200000100c79f3 */ /* 0x000fe6000b80080c */
[----:B------:R-:W-:Y:S02]  /*82e0*/  WARPGROUP.DEPBAR.LE gsb0, 0x0 ;  /* 0x00008000000079c5 */ /* 0x000fe40000010000 */
[----:B------:R-:W-:-:S06]  /*82f0*/  WARPGROUP.ARRIVE ;  /* 0x00000000000079c5 */ /* 0x000fcc0000000000 */
[----:B------:R-:W-:Y:S03]  /*8300*/  QGMMA.64x16x32.F32.E4M3.E4M3 R208, gdesc[UR20], R208, UP0, gsb0 ;  /* 0x0020000014d079f3 */ /* 0x000fe6000b8008d0 */
[----:B------:R-:W-:Y:S02]  /*8310*/  WARPGROUP.DEPBAR.LE gsb0, 0x0 ;  /* 0x00008000000079c5 */ /* 0x000fe40000010000 */
[----:B------:R-:W-:-:S06]  /*8320*/  WARPGROUP.ARRIVE ;  /* 0x00000000000079c5 */ /* 0x000fcc0000000000 */
[----:B------:R-:W-:Y:S03]  /*8330*/  QGMMA.64x16x32.F32.E4M3.E4M3 R176, gdesc[UR24], R176, UP0, gsb0 ;  /* 0x0020000018b079f3 */ /* 0x000fe6000b8008b0 */
[----:B------:R-:W-:Y:S02]  /*8340*/  WARPGROUP.DEPBAR.LE gsb0, 0x0 ;  /* 0x00008000000079c5 */ /* 0x000fe40000010000 */
[----:B------:R-:W-:-:S06]  /*8350*/  WARPGROUP.ARRIVE ;  /* 0x00000000000079c5 */ /* 0x000fcc0000000000 */
[----:B------:R-:W-:Y:S01]  /*8360*/  QGMMA.64x16x32.F32.E4M3.E4M3 R144, gdesc[UR12], R144, UP0, gsb0 ;  /* 0x002000000c9079f3 */ /* 0x000fe2000b800890 */
[----:B------:R-:W-:Y:S02]  /*8370*/  UIADD3 UR12, UR56, 0x400, URZ ;  /* 0x00000400380c7890 */ /* 0x000fe4000fffe03f */
        /* <DEDUP_REMOVED lines=43> */
[----:B----4-:R-:W-:-:S06]  /*8630*/  WARPGROUP.ARRIVE ;  /* 0x00000000000079c5 */ /* 0x010fcc0000000000 */
[----:B------:R-:W-:Y:S01]  /*8640*/  QGMMA.64x16x32.F32.E4M3.E4M3 R216, gdesc[UR16], R216, UP0, gsb0 ;  /* 0x0020000010d879f3 */ /* 0x000fe2000b8008d8 */
[----:B------:R-:W-:Y:S01]  /*8650*/  UMOV UR16, UR12 ;  /* 0x0000000c00107c82 */ /* 0x000fe20008000000 */
[----:B------:R-:W-:Y:S01]  /*8660*/  UMOV UR17, 0x40000040 ;  /* 0x4000004000117882 */ /* 0x000fe20000000000 */
[----:B------:R-:W-:Y:S02]  /*8670*/  WARPGROUP.DEPBAR.LE gsb0, 0x0 ;  /* 0x00008000000079c5 */ /* 0x000fe40000010000 */
[----:B------:R-:W-:Y:S01]  /*8680*/  WARPGROUP.ARRIVE ;  /* 0x00000000000079c5 */ /* 0x000fe20000000000 */
[----:B------:R-:W-:Y:S01]  /*8690*/  UMOV UR20, UR16 ;  /* 0x0000001000147c82 */ /* 0x000fe20008000000 */
[----:B------:R-:W-:Y:S01]  /*86a0*/  UMOV UR21, UR17 ;  /* 0x0000001100157c82 */ /* 0x000fe20008000000 */
[----:B------:R-:W-:Y:S01]  /*86b0*/  UMOV UR24, UR16 ;  /* 0x0000001000187c82 */ /* 0x000fe20008000000 */
[----:B------:R-:W-:Y:S01]  /*86c0*/  UMOV UR25, UR17 ;  /* 0x0000001100197c82 */ /* 0x000fe20008000000 */
[----:B------:R-:W-:Y:S01]  /*86d0*/  UMOV UR12, UR16 ;  /* 0x00000010000c7c82 */ /* 0x000fe20008000000 */
[----:B------:R-:W-:Y:S01]  /*86e0*/  QGMMA.64x16x32.F32.E4M3.E4M3 R224, gdesc[UR16], R224, UP0, gsb0 ;  /* 0x0020000010e079f3 */ /* 0x000fe2000b8008e0 */
[----:B------:R-:W-:Y:S01]  /*86f0*/  UMOV UR13, UR17 ;  /* 0x00000011000d7c82 */ /* 0x000fe20008000000 */
[----:B------:R-:W-:Y:S01]  /*8700*/  UMOV UR28, UR16 ;  /* 0x00000010001c7c82 */ /* 0x000fe20008000000 */
[----:B------:R-:W-:Y:S01]  /*8710*/  UMOV UR29, UR17 ;  /* 0x00000011001d7c82 */ /* 0x000fe20008000000 */
[----:B------:R-:W-:Y:S01]  /*8720*/  UMOV UR36, UR16 ;  /* 0x0000001000247c82 */ /* 0x000fe20008000000 */
[----:B------:R-:W-:Y:S01]  /*8730*/  UMOV UR37, UR17 ;  /* 0x0000001100257c82 */ /* 0x000fe20008000000 */
[----:B------:R-:W-:Y:S01]  /*8740*/  UMOV UR32, UR16 ;  /* 0x0000001000207c82 */ /* 0x000fe20008000000 */
[----:B------:R-:W-:Y:S01]  /*8750*/  UMOV UR33, UR17 ;  /* 0x0000001100217c82 */ /* 0x000fe20008000000 */
[----:B-1----:R-:W-:-:S02]  /*8760*/  IMAD.MOV.U32 R2, RZ, RZ, R222 ;  /* 0x000000ffff027224 */ /* 0x002fc400078e00de */
[----:B0-----:R-:W-:Y:S02]  /*8770*/  IMAD.MOV.U32 R0, RZ, RZ, R223 ;  /* 0x000000ffff007224 */ /* 0x001fe400078e00df */
[----:B------:R-:W-:Y:S01]  /*8780*/  IMAD.MOV.U32 R4, RZ, RZ, R220 ;  /* 0x000000ffff047224 */ /* 0x000fe200078e00dc */
[----:B------:R-:W2:Y:S01]  /*8790*/  LDL.LU.64 R222, [R1+0x430] ;  /* 0x0004300001de7983 */ /* 0x000ea20000300a00 */
[----:B------:R-:W-:Y:S02]  /*87a0*/  IMAD.MOV.U32 R3, RZ, RZ, R221 ;  /* 0x000000ffff037224 */ /* 0x000fe400078e00dd */
[----:B------:R-:W-:Y:S01]  /*87b0*/  IMAD.MOV.U32 R6, RZ, RZ, R218 ;  /* 0x000000ffff067224 */ /* 0x000fe200078e00da */
[----:B------:R-:W2:Y:S01]  /*87c0*/  LDL.LU.64 R220, [R1+0x428] ;  /* 0x0004280001dc7983 */ /* 0x000ea20000300a00 */
[----:B------:R-:W-:Y:S02]  /*87d0*/  IMAD.MOV.U32 R5, RZ, RZ, R219 ;  /* 0x000000ffff057224 */ /* 0x000fe400078e00db */
[----:B------:R-:W-:Y:S01]  /*87e0*/  IMAD.MOV.U32 R8, RZ, RZ, R216 ;  /* 0x000000ffff087224 */ /* 0x000fe200078e00d8 */
[----:B------:R-:W2:Y:S01]  /*87f0*/  LDL.LU.64 R218, [R1+0x420] ;  /* 0x0004200001da7983 */ /* 0x000ea20000300a00 */
[----:B------:R-:W-:-:S03]  /*8800*/  IMAD.MOV.U32 R7, RZ, RZ, R217 ;  /* 0x000000ffff077224 */ /* 0x000fc600078e00d9 */
[----:B------:R-:W2:Y:S01]  /*8810*/  LDL.LU.64 R216, [R1+0x418] ;  /* 0x0004180001d87983 */ /* 0x000ea20000300a00 */
        /* <DEDUP_REMOVED lines=18> */
[----:B------:R-:W-:Y:S01]  /*8940*/  UIADD3 UR12, UR56, 0xc00, URZ ;  /* 0x00000c00380c7890 */ /* 0x000fe2000fffe03f */
[----:B------:R-:W-:-:S06]  /*8950*/  UMOV UR33, 0x40000040 ;  /* 0x4000004000217882 */ /* 0x000fcc0000000000 */
[----:B------:R-:W-:Y:S01]  /*8960*/  UMOV UR32, UR12 ;  /* 0x0000000c00207c82 */ /* 0x000fe20008000000 */
[----:B------:R-:W-:Y:S02]  /*8970*/  WARPGROUP.DEPBAR.LE gsb0, 0x0 ;  /* 0x00008000000079c5 */ /* 0x000fe40000010000 */
[----:B------:R-:W-:-:S06]  /*8980*/  WARPGROUP.ARRIVE ;  /* 0x00000000000079c5 */ /* 0x000fcc0000000000 */
[----:B------:R-:W-:Y:S01]  /*8990*/  QGMMA.64x16x32.F32.E4M3.E4M3 R24, gdesc[UR32], R24, UP0, gsb0 ;  /* 0x00200000201879f3 */ /* 0x000fe2000b800818 */
[----:B------:R-:W-:Y:S01]  /*89a0*/  UMOV UR36, UR32 ;  /* 0x0000002000247c82 */ /* 0x000fe20008000000 */
        /* <DEDUP_REMOVED lines=9> */
[----:B------:R-:W-:Y:S01]  /*8a40*/  UIADD3 UR13, UR56, 0x2, URZ ;  /* 0x00000002380d7890 */ /* 0x000fe2000fffe03f */
[----:B------:R-:W-:-:S06]  /*8a50*/  UMOV UR12, UR32 ;  /* 0x00000020000c7c82 */ /* 0x000fcc0008000000 */
        /* <DEDUP_REMOVED lines=18> */
[----:B--2---:R-:W-:-:S06]  /*8b80*/  WARPGROUP.ARRIVE ;  /* 0x00000000000079c5 */ /* 0x004fcc0000000000 */
[----:B------:R-:W-:Y:S01]  /*8b90*/  QGMMA.64x16x32.F32.E4M3.E4M3 R216, gdesc[UR32], R216, UP0, gsb0 ;  /* 0x0020000020d879f3 */ /* 0x000fe2000b8008d8 */
[----:B------:R-:W-:Y:S01]  /*8ba0*/  UIADD3 UR14, UR57, 0x2, URZ ;  /* 0x00000002390e7890 */ /* 0x000fe2000fffe03f */
[----:B------:R-:W-:Y:S01]  /*8bb0*/  UMOV UR17, 0x40000040 ;  /* 0x4000004000117882 */ /* 0x000fe20000000000 */
[----:B------:R-:W-:-:S05]  /*8bc0*/  UMOV UR19, 0x40000040 ;  /* 0x4000004000137882 */ /* 0x000fca0000000000 */
[----:B------:R-:W-:Y:S01]  /*8bd0*/  UMOV UR18, UR14 ;  /* 0x0000000e00127c82 */ /* 0x000fe20008000000 */
        /* <DEDUP_REMOVED lines=11> */
[----:B------:R-:W-:Y:S01]  /*8c90*/  UMOV UR12, UR16 ;  /* 0x00000010000c7c82 */ /* 0x000fe20008000000 */
[----:B------:R-:W-:Y:S01]  /*8ca0*/  UMOV UR13, UR17 ;  /* 0x00000011000d7c82 */ /* 0x000fe20008000000 */
[----:B------:R-:W-:-:S04]  /*8cb0*/  UMOV UR15, 0x40000040 ;  /* 0x40000040000f7882 */ /* 0x000fc80000000000 */
        /* <DEDUP_REMOVED lines=72> */
[----:B--2---:R-:W-:Y:S02]  /*9140*/  IMAD.MOV.U32 R230, RZ, RZ, R6 ;  /* 0x000000ffffe67224 */ /* 0x004fe400078e0006 */
[----:B------:R-:W-:Y:S02]  /*9150*/  IMAD.MOV.U32 R231, RZ, RZ, R5 ;  /* 0x000000ffffe77224 */ /* 0x000fe400078e0005 */
[----:B----4-:R-:W-:-:S02]  /*9160*/  IMAD.MOV.U32 R228, RZ, RZ, R8 ;  /* 0x000000ffffe47224 */ /* 0x010fc400078e0008 */
[----:B------:R-:W-:Y:S01]  /*9170*/  IMAD.MOV.U32 R229, RZ, RZ, R7 ;  /* 0x000000ffffe57224 */ /* 0x000fe200078e0007 */
[----:B------:R-:W-:Y:S01]  /*9180*/  UMOV UR16, UR32 ;  /* 0x0000002000107c82 */ /* 0x000fe20008000000 */
[----:B------:R-:W-:Y:S01]  /*9190*/  UMOV UR17, UR33 ;  /* 0x0000002100117c82 */ /* 0x000fe20008000000 */
[----:B------:R-:W-:-:S03]  /*91a0*/  WARPGROUP.DEPBAR.LE gsb0, 0x0 ;  /* 0x00008000000079c5 */ /* 0x000fc60000010000 */
[----:B------:R-:W-:-:S06]  /*91b0*/  WARPGROUP.ARRIVE ;  /* 0x00000000000079c5 */ /* 0x000fcc0000000000 */
[----:B------:R-:W-:Y:S03]  /*91c0*/  QGMMA.64x16x32.F32.E4M3.E4M3 R228, gdesc[UR16], R228, gsb0 ;  /* 0x0020000010e479f3 */ /* 0x000fe600080008e4 */
[----:B------:R-:W-:Y:S02]  /*91d0*/  WARPGROUP.DEPBAR.LE gsb0, 0x0 ;  /* 0x00008000000079c5 */ /* 0x000fe40000010000 */
[----:B------:R-:W-:Y:S04]  /*91e0*/  STL.64 [R1], R228 ;  /* 0x000000e401007387 */ /* 0x000fe80000100a00 */
[----:B------:R-:W-:Y:S04]  /*91f0*/  STL.64 [R1+0x8], R230 ;  /* 0x000008e601007387 */ /* 0x000fe80000100a00 */
[----:B------:R-:W-:Y:S04]  /*9200*/  STL.64 [R1+0x10], R232 ;  /* 0x000010e801007387 */ /* 0x000fe80000100a00 */
[----:B------:R0:W-:Y:S04]  /*9210*/  STL.64 [R1+0x18], R234 ;  /* 0x000018ea01007387 */ /* 0x0001e80000100a00 */
[----:B0-----:R-:W2:Y:S04]  /*9220*/  LDL.LU.64 R234, [R1+0x410] ;  /* 0x0004100001ea7983 */ /* 0x001ea80000300a00 */
[----:B------:R-:W4:Y:S04]  /*9230*/  LDL.LU.64 R232, [R1+0x408] ;  /* 0x0004080001e87983 */ /* 0x000f280000300a00 */
[----:B------:R-:W3:Y:S04]  /*9240*/  LDL.LU.64 R230, [R1+0x400] ;  /* 0x0004000001e67983 */ /* 0x000ee80000300a00 */
[----:B------:R-:W3:Y:S01]  /*9250*/  LDL.LU.64 R228, [R1+0x3f8] ;  /* 0x0003f80001e47983 */ /* 0x000ee20000300a00 */
[----:B------:R-:W-:Y:S01]  /*9260*/  UIADD3 UR12, UR56, 0x802, URZ ;  /* 0x00000802380c7890 */ /* 0x000fe2000fffe03f */
[----:B------:R-:W-:-:S06]  /*9270*/  UMOV UR17, 0x40000040 ;  /* 0x4000004000117882 */ /* 0x000fcc0000000000 */
        /* <DEDUP_REMOVED lines=9> */
[----:B---3--:R-:W-:-:S06]  /*9310*/  WARPGROUP.ARRIVE ;  /* 0x00000000000079c5 */ /* 0x008fcc0000000000 */
        /* <DEDUP_REMOVED lines=45> */
[----:B------:R-:W-:-:S06]  /*95f0*/  UMOV UR12, UR32 ;  /* 0x00000020000c7c82 */ /* 0x000fcc0008000000 */
        /* <DEDUP_REMOVED lines=70> */
[----:B--2---:R-:W-:Y:S04]  /*9a60*/  STL.64 [R1+0x3f0], R234 ;  /* 0x0003f0ea01007387 */ /* 0x004fe80000100a00 */
[----:B----4-:R-:W-:Y:S04]  /*9a70*/  STL.64 [R1+0x3e8], R232 ;  /* 0x0003e8e801007387 */ /* 0x010fe80000100a00 */
[----:B------:R-:W-:Y:S04]  /*9a80*/  STL.64 [R1+0x3e0], R230 ;  /* 0x0003e0e601007387 */ /* 0x000fe80000100a00 */
[----:B------:R0:W-:Y:S04]  /*9a90*/  STL.64 [R1+0x3d8], R228 ;  /* 0x0003d8e401007387 */ /* 0x0001e80000100a00 */
[----:B0-----:R-:W2:Y:S04]  /*9aa0*/  LDL.LU.64 R228, [R1] ;  /* 0x0000000001e47983 */ /* 0x001ea80000300a00 */
[----:B------:R-:W2:Y:S04]  /*9ab0*/  LDL.LU.64 R230, [R1+0x8] ;  /* 0x0000080001e67983 */ /* 0x000ea80000300a00 */
[----:B------:R-:W2:Y:S04]  /*9ac0*/  LDL.LU.64 R232, [R1+0x10] ;  /* 0x0000100001e87983 */ /* 0x000ea80000300a00 */
[----:B------:R-:W2:Y:S01]  /*9ad0*/  LDL.LU.64 R234, [R1+0x18] ;  /* 0x0000180001ea7983 */ /* 0x000ea20000300a00 */
[----:B------:R-:W-:Y:S01]  /*9ae0*/  UMOV UR32, UR36 ;  /* 0x0000002400207c82 */ /* 0x000fe20008000000 */
[----:B------:R-:W-:Y:S01]  /*9af0*/  UMOV UR33, UR37 ;  /* 0x0000002500217c82 */ /* 0x000fe20008000000 */
[----:B------:R-:W-:-:S02]  /*9b00*/  WARPGROUP.DEPBAR.LE gsb0, 0x0 ;  /* 0x00008000000079c5 */ /* 0x000fc40000010000 */
        /* <DEDUP_REMOVED lines=25> */
[----:B--2---:R-:W-:-:S06]  /*9ca0*/  WARPGROUP.ARRIVE ;  /* 0x00000000000079c5 */ /* 0x004fcc0000000000 */
[----:B------:R-:W-:Y:S03]  /*9cb0*/  QGMMA.64x16x32.F32.E4M3.E4M3 R228, gdesc[UR16], R228, gsb0 ;  /* 0x0020000010e479f3 */ /* 0x000fe600080008e4 */
[----:B------:R-:W-:Y:S02]  /*9cc0*/  WARPGROUP.DEPBAR.LE gsb0, 0x0 ;  /* 0x00008000000079c5 */ /* 0x000fe40000010000 */
[----:B------:R-:W-:Y:S02]  /*9cd0*/  IMAD.MOV.U32 R2, RZ, RZ, R234 ;  /* 0x000000ffff027224 */ /* 0x000fe400078e00ea */
[----:B------:R-:W-:Y:S02]  /*9ce0*/  IMAD.MOV.U32 R0, RZ, RZ, R235 ;  /* 0x000000ffff007224 */ /* 0x000fe400078e00eb */
[----:B------:R-:W-:Y:S01]  /*9cf0*/  IMAD.MOV.U32 R4, RZ, RZ, R232 ;  /* 0x000000ffff047224 */ /* 0x000fe200078e00e8 */
[----:B------:R-:W2:Y:S01]  /*9d00*/  LDL.LU.64 R234, [R1+0x3f0] ;  /* 0x0003f00001ea7983 */ /* 0x000ea20000300a00 */
[----:B------:R-:W-:-:S02]  /*9d10*/  IMAD.MOV.U32 R3, RZ, RZ, R233 ;  /* 0x000000ffff037224 */ /* 0x000fc400078e00e9 */
[----:B------:R-:W-:Y:S01]  /*9d20*/  IMAD.MOV.U32 R6, RZ, RZ, R230 ;  /* 0x000000ffff067224 */ /* 0x000fe200078e00e6 */
[----:B------:R-:W3:Y:S01]  /*9d30*/  LDL.LU.64 R232, [R1+0x3e8] ;  /* 0x0003e80001e87983 */ /* 0x000ee20000300a00 */
[----:B------:R-:W-:Y:S02]  /*9d40*/  IMAD.MOV.U32 R5, RZ, RZ, R231 ;  /* 0x000000ffff057224 */ /* 0x000fe400078e00e7 */
[----:B------:R-:W-:Y:S01]  /*9d50*/  IMAD.MOV.U32 R8, RZ, RZ, R228 ;  /* 0x000000ffff087224 */ /* 0x000fe200078e00e4 */
[----:B------:R-:W4:Y:S01]  /*9d60*/  LDL.LU.64 R230, [R1+0x3e0] ;  /* 0x0003e00001e67983 */ /* 0x000f220000300a00 */
[----:B------:R-:W-:-:S03]  /*9d70*/  IMAD.MOV.U32 R7, RZ, RZ, R229 ;  /* 0x000000ffff077224 */ /* 0x000fc600078e00e5 */
[----:B------:R-:W4:Y:S01]  /*9d80*/  LDL.LU.64 R228, [R1+0x3d8] ;  /* 0x0003d80001e47983 */ /* 0x000f220000300a00 */
        /* <DEDUP_REMOVED lines=156> */
[----:B--2---:R0:W-:Y:S04]  /*a750*/  STL.64 [R1+0x390], R234 ;  /* 0x000390ea01007387 */ /* 0x0041e80000100a00 */
[----:B---3--:R1:W-:Y:S04]  /*a760*/  STL.64 [R1+0x388], R232 ;  /* 0x000388e801007387 */ /* 0x0083e80000100a00 */
        /* <DEDUP_REMOVED lines=8> */
[----:B---3--:R-:W-:-:S02]  /*a7f0*/  IMAD.MOV.U32 R228, RZ, RZ, R8 ;  /* 0x000000ffffe47224 */ /* 0x008fc400078e0008 */
[----:B------:R-:W-:Y:S01]  /*a800*/  IMAD.MOV.U32 R229, RZ, RZ, R7 ;  /* 0x000000ffffe57224 */ /* 0x000fe200078e0007 */
[----:B------:R-:W-:Y:S01]  /*a810*/  UMOV UR16, UR36 ;  /* 0x0000002400107c82 */ /* 0x000fe20008000000 */
[----:B------:R-:W-:Y:S01]  /*a820*/  UMOV UR17, UR37 ;  /* 0x0000002500117c82 */ /* 0x000fe20008000000 */
[----:B------:R-:W-:-:S03]  /*a830*/  WARPGROUP.DEPBAR.LE gsb0, 0x0 ;  /* 0x00008000000079c5 */ /* 0x000fc60000010000 */
[----:B------:R-:W-:-:S06]  /*a840*/  WARPGROUP.ARRIVE ;  /* 0x00000000000079c5 */ /* 0x000fcc0000000000 */
[----:B------:R-:W-:Y:S01]  /*a850*/  QGMMA.64x16x32.F32.E4M3.E4M3 R228, gdesc[UR16], R228, gsb0 ;  /* 0x0020000010e479f3 */ /* 0x000fe200080008e4 */
[----:B------:R-:W-:Y:S04]  /*a860*/  STL.64 [R1+0x20], R12 ;  /* 0x0000200c01007387 */ /* 0x000fe80000100a00 */
[----:B------:R-:W-:Y:S04]  /*a870*/  STL.64 [R1+0x28], R14 ;  /* 0x0000280e01007387 */ /* 0x000fe80000100a00 */
[----:B------:R-:W-:Y:S01]  /*a880*/  STL.64 [R1+0x30], R16 ;  /* 0x0000301001007387 */ /* 0x000fe20000100a00 */
[----:B------:R-:W-:-:S03]  /*a890*/  IMAD.MOV.U32 R11, RZ, RZ, R12 ;  /* 0x000000ffff0b7224 */ /* 0x000fc600078e000c */
[----:B------:R0:W-:Y:S04]  /*a8a0*/  STL.64 [R1+0x38], R18 ;  /* 0x0000381201007387 */ /* 0x0001e80000100a00 */
[----:B0-----:R0:W5:Y:S04]  /*a8b0*/  LDL.LU.64 R18, [R1+0x3d0] ;  /* 0x0003d00001127983 */ /* 0x0011680000300a00 */
[----:B------:R0:W5:Y:S04]  /*a8c0*/  LDL.LU.64 R16, [R1+0x3c8] ;  /* 0x0003c80001107983 */ /* 0x0001680000300a00 */
[----:B------:R0:W5:Y:S04]  /*a8d0*/  LDL.LU.64 R14, [R1+0x3c0] ;  /* 0x0003c000010e7983 */ /* 0x0001680000300a00 */
[----:B------:R0:W5:Y:S04]  /*a8e0*/  LDL.LU.64 R12, [R1+0x3b8] ;  /* 0x0003b800010c7983 */ /* 0x0001680000300a00 */
[----:B------:R0:W5:Y:S04]  /*a8f0*/  LDL.LU R8, [R1+0x3b4] ;  /* 0x0003b40001087983 */ /* 0x0001680000300800 */
[----:B------:R0:W5:Y:S04]  /*a900*/  LDL.LU R7, [R1+0x3b0] ;  /* 0x0003b00001077983 */ /* 0x0001680000300800 */
[----:B------:R0:W5:Y:S04]  /*a910*/  LDL.LU R6, [R1+0x3ac] ;  /* 0x0003ac0001067983 */ /* 0x0001680000300800 */
[----:B------:R0:W5:Y:S04]  /*a920*/  LDL.LU R5, [R1+0x3a8] ;  /* 0x0003a80001057983 */ /* 0x0001680000300800 */
[----:B------:R0:W5:Y:S01]  /*a930*/  LDL.LU R4, [R1+0x3a4] ;  /* 0x0003a40001047983 */ /* 0x0001620000300800 */
[----:B------:R-:W-:-:S03]  /*a940*/  WARPGROUP.DEPBAR.LE gsb0, 0x0 ;  /* 0x00008000000079c5 */ /* 0x000fc60000010000 */
[----:B------:R0:W5:Y:S04]  /*a950*/  LDL.LU R3, [R1+0x3a0] ;  /* 0x0003a00001037983 */ /* 0x0001680000300800 */
[----:B------:R0:W5:Y:S04]  /*a960*/  LDL.LU R2, [R1+0x39c] ;  /* 0x00039c0001027983 */ /* 0x0001680000300800 */
[----:B------:R0:W5:Y:S04]  /*a970*/  LDL.LU R0, [R1+0x398] ;  /* 0x0003980001007983 */ /* 0x0001680000300800 */
[----:B------:R-:W-:Y:S04]  /*a980*/  STL.64 [R1], R228 ;  /* 0x000000e401007387 */ /* 0x000fe80000100a00 */
[----:B------:R-:W-:Y:S04]  /*a990*/  STL.64 [R1+0x8], R230 ;  /* 0x000008e601007387 */ /* 0x000fe80000100a00 */
[----:B------:R-:W-:Y:S04]  /*a9a0*/  STL.64 [R1+0x10], R232 ;  /* 0x000010e801007387 */ /* 0x000fe80000100a00 */
[----:B------:R1:W-:Y:S04]  /*a9b0*/  STL.64 [R1+0x18], R234 ;  /* 0x000018ea01007387 */ /* 0x0003e80000100a00 */
[----:B-1----:R0:W5:Y:S04]  /*a9c0*/  LDL.LU.64 R234, [R1+0x390] ;  /* 0x0003900001ea7983 */ /* 0x0021680000300a00 */
[----:B------:R0:W5:Y:S04]  /*a9d0*/  LDL.LU.64 R232, [R1+0x388] ;  /* 0x0003880001e87983 */ /* 0x0001680000300a00 */
[----:B------:R-:W2:Y:S04]  /*a9e0*/  LDL.LU.64 R230, [R1+0x380] ;  /* 0x0003800001e67983 */ /* 0x000ea80000300a00 */
[----:B------:R-:W2:Y:S01]  /*a9f0*/  LDL.LU.64 R228, [R1+0x378] ;  /* 0x0003780001e47983 */ /* 0x000ea20000300a00 */
        /* <DEDUP_REMOVED lines=11> */
[----:B--2---:R-:W-:-:S06]  /*aab0*/  WARPGROUP.ARRIVE ;  /* 0x00000000000079c5 */ /* 0x004fcc0000000000 */
        /* <DEDUP_REMOVED lines=56> */
[----:B------:R-:W-:-:S04]  /*ae40*/  UIADD3 UR41, UR41, 0x4, URZ ;  /* 0x0000000429297890 */ /* 0x000fc8000fffe03f */
[----:B------:R-:W-:-:S04]  /*ae50*/  UISETP.NE.AND UP0, UPT, UR41, UR49, UPT ;  /* 0x000000312900728c */ /* 0x000fc8000bf05270 */
[----:B------:R-:W-:Y:S01]  /*ae60*/  USEL UR12, URZ, 0x1, UP0 ;  /* 0x000000013f0c7887 */ /* 0x000fe20008000000 */
[----:B------:R-:W-:Y:S02]  /*ae70*/  WARPGROUP.DEPBAR.LE gsb0, 0x0 ;  /* 0x00008000000079c5 */ /* 0x000fe40000010000 */
[----:B------:R-:W-:-:S06]  /*ae80*/  WARPGROUP.ARRIVE ;  /* 0x00000000000079c5 */ /* 0x000fcc0000000000 */
[----:B------:R-:W-:Y:S01]  /*ae90*/  QGMMA.64x16x32.F32.E4M3.E4M3 R216, gdesc[UR16], R216, gsb0 ;  /* 0x0020000010d879f3 */ /* 0x000fe200080008d8 */
[----:B------:R-:W-:Y:S02]  /*aea0*/  ISETP.NE.AND P0, PT, RZ, UR12, PT ;  /* 0x0000000cff007c0c */ /* 0x000fe4000bf05270 */
[----:B------:R-:W-:-:S11]  /*aeb0*/  WARPGROUP.DEPBAR.LE gsb0, 0x0 ;  /* 0x00008000000079c5 */ /* 0x000fd60000010000 */
[----:B0-----:R-:W-:Y:S05]  /*aec0*/  @!P0 BRA `(.L_x_24) ;  /* 0x0000002800d48947 */ /* 0x001fea0003800000 */
[----:B------:R0:W-:Y:S04]  /*aed0*/  STL [R1+0x3dc], R40 ;  /* 0x0003dc2801007387 */ /* 0x0001e80000100800 */
[----:B------:R1:W-:Y:S01]  /*aee0*/  STL [R1+0x3d8], R41 ;  /* 0x0003d82901007387 */ /* 0x0003e20000100800 */
[----:B0-----:R-:W-:-:S03]  /*aef0*/  IMAD.MOV.U32 R40, RZ, RZ, R11 ;  /* 0x000000ffff287224 */ /* 0x001fc600078e000b */
[----:B-1----:R-:W2:Y:S04]  /*af00*/  LDL R41, [R1+0x24] ;  /* 0x0000240001297983 */ /* 0x002ea80000100800 */
[----:B------:R0:W-:Y:S04]  /*af10*/  STL [R1+0x3d4], R42 ;  /* 0x0003d42a01007387 */ /* 0x0001e80000100800 */
[----:B0-----:R-:W3:Y:S04]  /*af20*/  LDL R42, [R1+0x28] ;  /* 0x00002800012a7983 */ /* 0x001ee80000100800 */
[----:B------:R0:W-:Y:S04]  /*af30*/  STL [R1+0x3d0], R43 ;  /* 0x0003d02b01007387 */ /* 0x0001e80000100800 */
[----:B0-----:R-:W4:Y:S04]  /*af40*/  LDL R43, [R1+0x2c] ;  /* 0x00002c00012b7983 */ /* 0x001f280000100800 */
        /* <DEDUP_REMOVED lines=9> */
[----:B0-----:R-:W4:Y:S04]  /*afe0*/  LDL R32, [R1] ;  /* 0x0000000001207983 */ /* 0x001f280000100800 */
[----:B------:R0:W-:Y:S04]  /*aff0*/  STL [R1+0x3b8], R33 ;  /* 0x0003b82101007387 */ /* 0x0001e80000100800 */
[----:B0-----:R-:W4:Y:S04]  /*b000*/  LDL R33, [R1+0x4] ;  /* 0x0000040001217983 */ /* 0x001f280000100800 */
[----:B------:R0:W-:Y:S04]  /*b010*/  STL [R1+0x3b4], R34 ;  /* 0x0003b42201007387 */ /* 0x0001e80000100800 */
[----:B0-----:R-:W4:Y:S04]  /*b020*/  LDL R34, [R1+0x8] ;  /* 0x0000080001227983 */ /* 0x001f280000100800 */
[----:B------:R-:W4:Y:S04]  /*b030*/  LDL.LU R11, [R1+0x6c] ;  /* 0x00006c00010b7983 */ /* 0x000f280000300800 */
[----:B------:R0:W-:Y:S04]  /*b040*/  STL [R1+0x3b0], R35 ;  /* 0x0003b02301007387 */ /* 0x0001e80000100800 */
[----:B0-----:R-:W4:Y:S04]  /*b050*/  LDL.LU R35, [R1+0x68] ;  /* 0x0000680001237983 */ /* 0x001f280000300800 */
        /* <DEDUP_REMOVED lines=21> */
[----:B0-----:R-:W4:Y:S04]  /*b1b0*/  LDL R30, [R1+0x1c] ;  /* 0x00001c00011e7983 */ /* 0x001f280000100800 */
[----:B------:R0:W-:Y:S04]  /*b1c0*/  STL [R1+0x380], R31 ;  /* 0x0003801f01007387 */ /* 0x0001e80000100800 */
[----:B0-----:R-:W4:Y:S04]  /*b1d0*/  LDL R31, [R1+0x18] ;  /* 0x00001800011f7983 */ /* 0x001f280000100800 */
[----:B-----5:R0:W-:Y:S04]  /*b1e0*/  STL [R1+0x37c], R13 ;  /* 0x00037c0d01007387 */ /* 0x0201e80000100800 */
[----:B0-----:R-:W4:Y:S04]  /*b1f0*/  LDL R13, [R1+0x14] ;  /* 0x00001400010d7983 */ /* 0x001f280000100800 */
[----:B------:R0:W-:Y:S04]  /*b200*/  STL [R1+0x378], R12 ;  /* 0x0003780c01007387 */ /* 0x0001e80000100800 */
[----:B0-----:R-:W4:Y:S04]  /*b210*/  LDL R12, [R1+0x10] ;  /* 0x00001000010c7983 */ /* 0x001f280000100800 */
[----:B------:R0:W-:Y:S04]  /*b220*/  STL [R1+0x374], R0 ;  /* 0x0003740001007387 */ /* 0x0001e80000100800 */
[----:B0-----:R-:W4:Y:S01]  /*b230*/  LDL R0, [R1+0xc] ;  /* 0x00000c0001007983 */ /* 0x001f220000100800 */
[----:B------:R-:W-:-:S01]  /*b240*/  FADD R10, R40, R10 ;  /* 0x0000000a280a7221 */ /* 0x000fc20000000000 */
[----:B--2---:R-:W-:Y:S01]  /*b250*/  FADD R9, R41, R9 ;  /* 0x0000000929097221 */ /* 0x004fe20000000000 */
[----:B---3--:R-:W-:-:S01]  /*b260*/  FADD R8, R42, R8 ;  /* 0x000000082a087221 */ /* 0x008fc20000000000 */
[----:B------:R-:W2:Y:S01]  /*b270*/  LDL.LU R40, [R1+0x3dc] ;  /* 0x0003dc0001287983 */ /* 0x000ea20000300800 */
[----:B----4-:R-:W-:-:S01]  /*b280*/  FADD R7, R43, R7 ;  /* 0x000000072b077221 */ /* 0x010fc20000000000 */
[----:B------:R-:W-:-:S02]  /*b290*/  FADD R6, R44, R6 ;  /* 0x000000062c067221 */ /* 0x000fc40000000000 */
[----:B------:R-:W3:Y:S01]  /*b2a0*/  LDL.LU R41, [R1+0x3d8] ;  /* 0x0003d80001297983 */ /* 0x000ee20000300800 */
[----:B------:R-:W-:-:S03]  /*b2b0*/  FADD R5, R45, R5 ;  /* 0x000000052d057221 */ /* 0x000fc60000000000 */
[----:B------:R-:W4:Y:S04]  /*b2c0*/  LDL.LU R42, [R1+0x3d4] ;  /* 0x0003d400012a7983 */ /* 0x000f280000300800 */
[----:B------:R-:W4:Y:S01]  /*b2d0*/  LDL.LU R43, [R1+0x3d0] ;  /* 0x0003d000012b7983 */ /* 0x000f220000300800 */
[----:B------:R-:W-:-:S03]  /*b2e0*/  FADD R4, R46, R4 ;  /* 0x000000042e047221 */ /* 0x000fc60000000000 */
[----:B------:R-:W4:Y:S04]  /*b2f0*/  LDL.LU R44, [R1+0x3cc] ;  /* 0x0003cc00012c7983 */ /* 0x000f280000300800 */
[----:B------:R-:W4:Y:S04]  /*b300*/  LDL.LU R45, [R1+0x3c8] ;  /* 0x0003c800012d7983 */ /* 0x000f280000300800 */
[----:B------:R-:W4:Y:S01]  /*b310*/  LDL.LU R46, [R1+0x3c4] ;  /* 0x0003c400012e7983 */ /* 0x000f220000300800 */
[----:B------:R-:W-:-:S03]  /*b320*/  FADD R3, R47, R3 ;  /* 0x000000032f037221 */ /* 0x000fc60000000000 */
[----:B------:R-:W4:Y:S01]  /*b330*/  LDL.LU R47, [R1+0x3c0] ;  /* 0x0003c000012f7983 */ /* 0x000f220000300800 */
[----:B------:R-:W-:-:S03]  /*b340*/  FADD R2, R32, R2 ;  /* 0x0000000220027221 */ /* 0x000fc60000000000 */
[----:B------:R-:W4:Y:S01]  /*b350*/  LDL.LU R32, [R1+0x3bc] ;  /* 0x0003bc0001207983 */ /* 0x000f220000300800 */
[----:B------:R-:W-:-:S03]  /*b360*/  FADD R14, R33, R14 ;  /* 0x0000000e210e7221 */ /* 0x000fc60000000000 */
[----:B------:R-:W4:Y:S01]  /*b370*/  LDL.LU R33, [R1+0x3b8] ;  /* 0x0003b80001217983 */ /* 0x000f220000300800 */
[----:B------:R-:W-:-:S03]  /*b380*/  FADD R15, R34, R15 ;  /* 0x0000000f220f7221 */ /* 0x000fc60000000000 */
[----:B------:R-:W4:Y:S01]  /*b390*/  LDL.LU R34, [R1+0x3b4] ;  /* 0x0003b40001227983 */ /* 0x000f220000300800 */
[----:B------:R-:W-:-:S01]  /*b3a0*/  FADD R21, R224, R21 ;  /* 0x00000015e0157221 */ /* 0x000fc20000000000 */
[----:B------:R-:W-:Y:S01]  /*b3b0*/  FADD R11, R212, R11 ;  /* 0x0000000bd40b7221 */ /* 0x000fe20000000000 */
        /* <DEDUP_REMOVED lines=18> */
[----:B------:R-:W-:-:S05]  /*b4e0*/  FADD R29, R217, R29 ;  /* 0x0000001dd91d7221 */ /* 0x000fca0000000000 */
[----:B------:R-:W-:Y:S04]  /*b4f0*/  STL [R1+0x40], R29 ;  /* 0x0000401d01007387 */ /* 0x000fe80000100800 */
[----:B------:R-:W-:Y:S04]  /*b500*/  STL [R1+0x44], R28 ;  /* 0x0000441c01007387 */ /* 0x000fe80000100800 */
[----:B------:R-:W-:Y:S01]  /*b510*/  STL [R1+0x48], R27 ;  /* 0x0000481b01007387 */ /* 0x000fe20000100800 */
[----:B------:R-:W-:-:S03]  /*b520*/  FADD R20, R30, R20 ;  /* 0x000000141e147221 */ /* 0x000fc60000000000 */
[----:B------:R-:W-:Y:S04]  /*b530*/  STL [R1+0x4c], R26 ;  /* 0x00004c1a01007387 */ /* 0x000fe80000100800 */
[----:B------:R-:W-:Y:S04]  /*b540*/  STL [R1+0x50], R25 ;  /* 0x0000501901007387 */ /* 0x000fe80000100800 */
[----:B------:R-:W-:Y:S01]  /*b550*/  STL [R1+0x54], R24 ;  /* 0x0000541801007387 */ /* 0x000fe20000100800 */
[----:B------:R-:W-:-:S03]  /*b560*/  FADD R19, R31, R19 ;  /* 0x000000131f137221 */ /* 0x000fc60000000000 */
[----:B------:R0:W-:Y:S04]  /*b570*/  STL [R1+0x58], R39 ;  /* 0x0000582701007387 */ /* 0x0001e80000100800 */
[----:B------:R1:W-:Y:S04]  /*b580*/  STL [R1+0x5c], R38 ;  /* 0x00005c2601007387 */ /* 0x0003e80000100800 */
[----:B------:R1:W-:Y:S04]  /*b590*/  STL [R1+0x60], R37 ;  /* 0x0000602501007387 */ /* 0x0003e80000100800 */
[----:B0-----:R-:W2:Y:S01]  /*b5a0*/  LDL.LU R39, [R1+0x70] ;  /* 0x0000700001277983 */ /* 0x001ea20000300800 */
[----:B------:R-:W-:-:S03]  /*b5b0*/  FADD R18, R13, R18 ;  /* 0x000000120d127221 */ /* 0x000fc60000000000 */
[----:B------:R0:W-:Y:S04]  /*b5c0*/  STL [R1+0x64], R36 ;  /* 0x0000642401007387 */ /* 0x0001e80000100800 */
[----:B-1----:R-:W3:Y:S04]  /*b5d0*/  LDL.LU R38, [R1+0x74] ;  /* 0x0000740001267983 */ /* 0x002ee80000300800 */
[----:B------:R1:W-:Y:S01]  /*b5e0*/  STL [R1+0x68], R35 ;  /* 0x0000682301007387 */ /* 0x0003e20000100800 */
[----:B------:R-:W-:-:S03]  /*b5f0*/  FADD R17, R12, R17 ;  /* 0x000000110c117221 */ /* 0x000fc60000000000 */
[----:B------:R-:W4:Y:S04]  /*b600*/  LDL.LU R37, [R1+0x78] ;  /* 0x0000780001257983 */ /* 0x000f280000300800 */
[----:B------:R1:W-:Y:S04]  /*b610*/  STL [R1+0x6c], R11 ;  /* 0x00006c0b01007387 */ /* 0x0003e80000100800 */
[----:B0-----:R-:W4:Y:S04]  /*b620*/  LDL.LU R36, [R1+0x7c] ;  /* 0x00007c0001247983 */ /* 0x001f280000300800 */
[----:B-1----:R-:W4:Y:S01]  /*b630*/  LDL.LU R35, [R1+0x80] ;  /* 0x0000800001237983 */ /* 0x002f220000300800 */
[----:B------:R-:W-:-:S03]  /*b640*/  FADD R16, R0, R16 ;  /* 0x0000001000107221 */ /* 0x000fc60000000000 */
[----:B------:R-:W4:Y:S04]  /*b650*/  LDL.LU R31, [R1+0x84] ;  /* 0x00008400011f7983 */ /* 0x000f280000300800 */
        /* <DEDUP_REMOVED lines=10> */
[----:B------:R-:W4:Y:S01]  /*b700*/  LDL.LU R0, [R1+0xb0] ;  /* 0x0000b00001007983 */ /* 0x000f220000300800 */
[----:B--2---:R-:W-:-:S01]  /*b710*/  FADD R39, R213, R39 ;  /* 0x00000027d5277221 */ /* 0x004fc20000000000 */
[----:B---3--:R-:W-:-:S04]  /*b720*/  FADD R38, R214, R38 ;  /* 0x00000026d6267221 */ /* 0x008fc80000000000 */
[----:B------:R0:W-:Y:S01]  /*b730*/  STL [R1+0x70], R39 ;  /* 0x0000702701007387 */ /* 0x0001e20000100800 */
[----:B----4-:R-:W-:-:S03]  /*b740*/  FADD R37, R215, R37 ;  /* 0x00000025d7257221 */ /* 0x010fc60000000000 */
[----:B------:R1:W-:Y:S01]  /*b750*/  STL [R1+0x74], R38 ;  /* 0x0000742601007387 */ /* 0x0003e20000100800 */
[----:B------:R-:W-:-:S03]  /*b760*/  FADD R36, R200, R36 ;  /* 0x00000024c8247221 */ /* 0x000fc60000000000 */
        /* <DEDUP_REMOVED lines=24> */
[----:B0-----:R-:W4:Y:S01]  /*b8f0*/  LDL.LU R39, [R1+0xb4] ;  /* 0x0000b40001277983 */ /* 0x001f220000300800 */
[----:B------:R-:W-:-:S03]  /*b900*/  FADD R0, R197, R0 ;  /* 0x00000000c5007221 */ /* 0x000fc60000000000 */
[----:B------:R0:W-:Y:S04]  /*b910*/  STL [R1+0xa8], R12 ;  /* 0x0000a80c01007387 */ /* 0x0001e80000100800 */
[----:B-1----:R-:W4:Y:S04]  /*b920*/  LDL.LU R38, [R1+0xb8] ;  /* 0x0000b80001267983 */ /* 0x002f280000300800 */
[----:B------:R1:W-:Y:S04]  /*b930*/  STL [R1+0xac], R11 ;  /* 0x0000ac0b01007387 */ /* 0x0003e80000100800 */
[----:B--2---:R-:W2:Y:S04]  /*b940*/  LDL.LU R37, [R1+0xbc] ;  /* 0x0000bc0001257983 */ /* 0x004ea80000300800 */
[----:B------:R1:W-:Y:S04]  /*b950*/  STL [R1+0xb0], R0 ;  /* 0x0000b00001007387 */ /* 0x0003e80000100800 */
[----:B---3--:R-:W3:Y:S04]  /*b960*/  LDL.LU R36, [R1+0xc0] ;  /* 0x0000c00001247983 */ /* 0x008ee80000300800 */
[----:B----4-:R-:W4:Y:S04]  /*b970*/  LDL.LU R35, [R1+0xc4] ;  /* 0x0000c40001237983 */ /* 0x010f280000300800 */
        /* <DEDUP_REMOVED lines=9> */
[----:B0-----:R-:W4:Y:S04]  /*ba10*/  LDL.LU R12, [R1+0xec] ;  /* 0x0000ec00010c7983 */ /* 0x001f280000300800 */
[----:B-1----:R-:W4:Y:S04]  /*ba20*/  LDL.LU R11, [R1+0xf0] ;  /* 0x0000f000010b7983 */ /* 0x002f280000300800 */
[----:B------:R-:W4:Y:S01]  /*ba30*/  LDL.LU R0, [R1+0xf4] ;  /* 0x0000f40001007983 */ /* 0x000f220000300800 */
[----:B------:R-:W-:-:S01]  /*ba40*/  FADD R39, R198, R39 ;  /* 0x00000027c6277221 */ /* 0x000fc20000000000 */
[----:B------:R-:W-:-:S04]  /*ba50*/  FADD R38, R199, R38 ;  /* 0x00000026c7267221 */ /* 0x000fc80000000000 */
[----:B------:R0:W-:Y:S01]  /*ba60*/  STL [R1+0xb4], R39 ;  /* 0x0000b42701007387 */ /* 0x0001e20000100800 */
[----:B--2---:R-:W-:-:S03]  /*ba70*/  FADD R37, R184, R37 ;  /* 0x00000025b8257221 */ /* 0x004fc60000000000 */
[----:B------:R1:W-:Y:S01]  /*ba80*/  STL [R1+0xb8], R38 ;  /* 0x0000b82601007387 */ /* 0x0003e20000100800 */
[----:B---3--:R-:W-:-:S03]  /*ba90*/  FADD R36, R185, R36 ;  /* 0x00000024b9247221 */ /* 0x008fc60000000000 */
        /* <DEDUP_REMOVED lines=404> */
[----:B------:R-:W-:Y:S01]  /*d3e0*/  STL [R1+0x2d4], R39 ;  /* 0x0002d42701007387 */ /* 0x000fe20000100800 */
[----:B--2---:R-:W-:-:S03]  /*d3f0*/  FADD R37, R48, R37 ;  /* 0x0000002530257221 */ /* 0x004fc60000000000 */
[----:B------:R-:W-:Y:S01]  /*d400*/  STL [R1+0x2d8], R38 ;  /* 0x0002d82601007387 */ /* 0x000fe20000100800 */
[----:B---3--:R-:W-:-:S03]  /*d410*/  FADD R36, R49, R36 ;  /* 0x0000002431247221 */ /* 0x008fc60000000000 */
[----:B------:R-:W-:Y:S01]  /*d420*/  STL [R1+0x2dc], R37 ;  /* 0x0002dc2501007387 */ /* 0x000fe20000100800 */
[----:B----4-:R-:W-:-:S03]  /*d430*/  FADD R35, R50, R35 ;  /* 0x0000002332237221 */ /* 0x010fc60000000000 */
[----:B------:R-:W-:Y:S01]  /*d440*/  STL [R1+0x2e0], R36 ;  /* 0x0002e02401007387 */ /* 0x000fe20000100800 */
[----:B------:R-:W-:-:S03]  /*d450*/  FADD R31, R51, R31 ;  /* 0x0000001f331f7221 */ /* 0x000fc60000000000 */
[----:B------:R0:W-:Y:S01]  /*d460*/  STL [R1+0x2e4], R35 ;  /* 0x0002e42301007387 */ /* 0x0001e20000100800 */
[----:B------:R-:W-:-:S03]  /*d470*/  FADD R30, R52, R30 ;  /* 0x0000001e341e7221 */ /* 0x000fc60000000000 */
[----:B------:R-:W-:Y:S01]  /*d480*/  STL [R1+0x2e8], R31 ;  /* 0x0002e81f01007387 */ /* 0x000fe20000100800 */
        /* <DEDUP_REMOVED lines=13> */
[----:B------:R1:W-:Y:S04]  /*d560*/  STL [R1+0x304], R24 ;  /* 0x0003041801007387 */ /* 0x0003e80000100800 */
[----:B------:R2:W-:Y:S04]  /*d570*/  STL [R1+0x308], R13 ;  /* 0x0003080d01007387 */ /* 0x0005e80000100800 */
[----:B0-----:R-:W3:Y:S01]  /*d580*/  LDL.LU R35, [R1+0x318] ;  /* 0x0003180001237983 */ /* 0x001ee20000300800 */
[----:B------:R-:W-:-:S01]  /*d590*/  FADD R12, R44, R12 ;  /* 0x0000000c2c0c7221 */ /* 0x000fc20000000000 */
[----:B------:R-:W-:Y:S01]  /*d5a0*/  FADD R11, R45, R11 ;  /* 0x0000000b2d0b7221 */ /* 0x000fe20000000000 */
[----:B------:R-:W-:-:S03]  /*d5b0*/  FADD R0, R46, R0 ;  /* 0x000000002e007221 */ /* 0x000fc60000000000 */
[----:B------:R0:W-:Y:S04]  /*d5c0*/  STL [R1+0x30c], R12 ;  /* 0x00030c0c01007387 */ /* 0x0001e80000100800 */
[----:B------:R-:W4:Y:S04]  /*d5d0*/  LDL.LU R36, [R1+0x31c] ;  /* 0x00031c0001247983 */ /* 0x000f280000300800 */
[----:B------:R-:W-:Y:S04]  /*d5e0*/  STL [R1+0x310], R11 ;  /* 0x0003100b01007387 */ /* 0x000fe80000100800 */
[----:B------:R-:W4:Y:S04]  /*d5f0*/  LDL.LU R37, [R1+0x320] ;  /* 0x0003200001257983 */ /* 0x000f280000300800 */
[----:B------:R0:W-:Y:S04]  /*d600*/  STL [R1+0x314], R0 ;  /* 0x0003140001007387 */ /* 0x0001e80000100800 */
[----:B------:R-:W4:Y:S04]  /*d610*/  LDL.LU R38, [R1+0x324] ;  /* 0x0003240001267983 */ /* 0x000f280000300800 */
[----:B------:R-:W4:Y:S04]  /*d620*/  LDL.LU R39, [R1+0x328] ;  /* 0x0003280001277983 */ /* 0x000f280000300800 */
[----:B-1----:R-:W4:Y:S04]  /*d630*/  LDL.LU R24, [R1+0x32c] ;  /* 0x00032c0001187983 */ /* 0x002f280000300800 */
[----:B------:R-:W4:Y:S04]  /*d640*/  LDL.LU R25, [R1+0x330] ;  /* 0x0003300001197983 */ /* 0x000f280000300800 */
[----:B------:R-:W4:Y:S04]  /*d650*/  LDL.LU R26, [R1+0x334] ;  /* 0x00033400011a7983 */ /* 0x000f280000300800 */
[----:B------:R-:W4:Y:S04]  /*d660*/  LDL.LU R27, [R1+0x338] ;  /* 0x00033800011b7983 */ /* 0x000f280000300800 */
[----:B------:R-:W4:Y:S04]  /*d670*/  LDL.LU R28, [R1+0x33c] ;  /* 0x00033c00011c7983 */ /* 0x000f280000300800 */
[----:B------:R-:W4:Y:S04]  /*d680*/  LDL.LU R29, [R1+0x340] ;  /* 0x00034000011d7983 */ /* 0x000f280000300800 */
[----:B------:R-:W4:Y:S04]  /*d690*/  LDL.LU R30, [R1+0x344] ;  /* 0x00034400011e7983 */ /* 0x000f280000300800 */
[----:B------:R-:W4:Y:S04]  /*d6a0*/  LDL.LU R31, [R1+0x348] ;  /* 0x00034800011f7983 */ /* 0x000f280000300800 */
[----:B--2---:R-:W2:Y:S04]  /*d6b0*/  LDL.LU R13, [R1+0x34c] ;  /* 0x00034c00010d7983 */ /* 0x004ea80000300800 */
[----:B0-----:R-:W2:Y:S04]  /*d6c0*/  LDL.LU R12, [R1+0x350] ;  /* 0x00035000010c7983 */ /* 0x001ea80000300800 */
[----:B------:R-:W2:Y:S04]  /*d6d0*/  LDL.LU R0, [R1+0x354] ;  /* 0x0003540001007983 */ /* 0x000ea80000300800 */
[----:B------:R-:W2:Y:S01]  /*d6e0*/  LDL.LU R11, [R1+0x358] ;  /* 0x00035800010b7983 */ /* 0x000ea20000300800 */
[----:B---3--:R-:W-:-:S05]  /*d6f0*/  FADD R35, R47, R35 ;  /* 0x000000232f237221 */ /* 0x008fca0000000000 */
[----:B------:R0:W-:Y:S04]  /*d700*/  STL [R1+0x318], R35 ;  /* 0x0003182301007387 */ /* 0x0001e80000100800 */
[----:B0-----:R-:W3:Y:S01]  /*d710*/  LDL.LU R35, [R1+0x3b0] ;  /* 0x0003b00001237983 */ /* 0x001ee20000300800 */
[----:B----4-:R-:W-:-:S01]  /*d720*/  FADD R36, R32, R36 ;  /* 0x0000002420247221 */ /* 0x010fc20000000000 */
[----:B------:R-:W-:-:S04]  /*d730*/  FADD R37, R33, R37 ;  /* 0x0000002521257221 */ /* 0x000fc80000000000 */
[----:B------:R0:W-:Y:S01]  /*d740*/  STL [R1+0x31c], R36 ;  /* 0x00031c2401007387 */ /* 0x0001e20000100800 */
[----:B------:R-:W-:-:S03]  /*d750*/  FADD R38, R34, R38 ;  /* 0x0000002622267221 */ /* 0x000fc60000000000 */
[----:B0-----:R-:W4:Y:S04]  /*d760*/  LDL.LU R36, [R1+0x3ac] ;  /* 0x0003ac0001247983 */ /* 0x001f280000300800 */
[----:B------:R0:W-:Y:S04]  /*d770*/  STL [R1+0x320], R37 ;  /* 0x0003202501007387 */ /* 0x0001e80000100800 */
[----:B0-----:R-:W2:Y:S04]  /*d780*/  LDL.LU R37, [R1+0x3a8] ;  /* 0x0003a80001257983 */ /* 0x001ea80000300800 */
[----:B------:R0:W-:Y:S04]  /*d790*/  STL [R1+0x324], R38 ;  /* 0x0003242601007387 */ /* 0x0001e80000100800 */
[----:B0-----:R-:W2:Y:S01]  /*d7a0*/  LDL.LU R38, [R1+0x3a4] ;  /* 0x0003a40001267983 */ /* 0x001ea20000300800 */
[----:B---3--:R-:W-:-:S05]  /*d7b0*/  FADD R39, R35, R39 ;  /* 0x0000002723277221 */ /* 0x008fca0000000000 */
[----:B------:R0:W-:Y:S04]  /*d7c0*/  STL [R1+0x328], R39 ;  /* 0x0003282701007387 */ /* 0x0001e80000100800 */
[----:B0-----:R-:W3:Y:S01]  /*d7d0*/  LDL.LU R39, [R1+0x3a0] ;  /* 0x0003a00001277983 */ /* 0x001ee20000300800 */
[----:B----4-:R-:W-:-:S05]  /*d7e0*/  FADD R24, R36, R24 ;  /* 0x0000001824187221 */ /* 0x010fca0000000000 */
[----:B------:R0:W-:Y:S01]  /*d7f0*/  STL [R1+0x32c], R24 ;  /* 0x00032c1801007387 */ /* 0x0001e20000100800 */
[----:B--2---:R-:W-:-:S03]  /*d800*/  FADD R25, R37, R25 ;  /* 0x0000001925197221 */ /* 0x004fc60000000000 */
[----:B0-----:R-:W2:Y:S04]  /*d810*/  LDL.LU R24, [R1+0x39c] ;  /* 0x00039c0001187983 */ /* 0x001ea80000300800 */
[----:B------:R0:W-:Y:S01]  /*d820*/  STL [R1+0x330], R25 ;  /* 0x0003301901007387 */ /* 0x0001e20000100800 */
[----:B------:R-:W-:-:S03]  /*d830*/  FADD R26, R38, R26 ;  /* 0x0000001a261a7221 */ /* 0x000fc60000000000 */
[----:B0-----:R-:W4:Y:S04]  /*d840*/  LDL.LU R25, [R1+0x398] ;  /* 0x0003980001197983 */ /* 0x001f280000300800 */
[----:B------:R0:W-:Y:S04]  /*d850*/  STL [R1+0x334], R26 ;  /* 0x0003341a01007387 */ /* 0x0001e80000100800 */
[----:B0-----:R-:W4:Y:S01]  /*d860*/  LDL.LU R26, [R1+0x394] ;  /* 0x00039400011a7983 */ /* 0x001f220000300800 */
[----:B---3--:R-:W-:-:S05]  /*d870*/  FADD R27, R39, R27 ;  /* 0x0000001b271b7221 */ /* 0x008fca0000000000 */
[----:B------:R0:W-:Y:S04]  /*d880*/  STL [R1+0x338], R27 ;  /* 0x0003381b01007387 */ /* 0x0001e80000100800 */
[----:B0-----:R-:W3:Y:S01]  /*d890*/  LDL.LU R27, [R1+0x390] ;  /* 0x00039000011b7983 */ /* 0x001ee20000300800 */
[----:B--2---:R-:W-:-:S05]  /*d8a0*/  FADD R28, R24, R28 ;  /* 0x0000001c181c7221 */ /* 0x004fca0000000000 */
[----:B------:R0:W-:Y:S01]  /*d8b0*/  STL [R1+0x33c], R28 ;  /* 0x00033c1c01007387 */ /* 0x0001e20000100800 */
[----:B----4-:R-:W-:-:S03]  /*d8c0*/  FADD R29, R25, R29 ;  /* 0x0000001d191d7221 */ /* 0x010fc60000000000 */
        /* <DEDUP_REMOVED lines=12> */
[----:B0-----:R0:W5:Y:S04]  /*d990*/  LDL.LU R13, [R1+0x37c] ;  /* 0x00037c00010d7983 */ /* 0x0011680000300800 */
[----:B------:R1:W-:Y:S01]  /*d9a0*/  STL [R1+0x350], R12 ;  /* 0x0003500c01007387 */ /* 0x0003e20000100800 */
[----:B------:R-:W-:-:S03]  /*d9b0*/  FADD R0, R30, R0 ;  /* 0x000000001e007221 */ /* 0x000fc60000000000 */
[----:B-1----:R0:W5:Y:S04]  /*d9c0*/  LDL.LU R12, [R1+0x378] ;  /* 0x00037800010c7983 */ /* 0x0021680000300800 */
[----:B------:R1:W-:Y:S04]  /*d9d0*/  STL [R1+0x354], R0 ;  /* 0x0003540001007387 */ /* 0x0003e80000100800 */
[----:B-1----:R0:W5:Y:S01]  /*d9e0*/  LDL.LU R0, [R1+0x374] ;  /* 0x0003740001007983 */ /* 0x0021620000300800 */
[----:B------:R-:W-:Y:S01]  /*d9f0*/  UMOV UR41, URZ ;  /* 0x0000003f00297c82 */ /* 0x000fe20008000000 */
[----:B---3--:R-:W-:-:S05]  /*da00*/  FADD R11, R11, R31 ;  /* 0x0000001f0b0b7221 */ /* 0x008fca0000000000 */
[----:B------:R0:W-:Y:S02]  /*da10*/  STL [R1+0x358], R11 ;  /* 0x0003580b01007387 */ /* 0x0001e40000100800 */
.L_x_24:
[----:B------:R-:W-:Y:S05]  /*da20*/  @!P1 BRA `(.L_x_25) ;  /* 0x0000000000049947 */ /* 0x000fea0003800000 */
[----:B------:R-:W-:Y:S01]  /*da30*/  BPT.TRAP 0x1 ;  /* 0x000000040000795c */ /* 0x000fe20000300000 */
.L_x_25:
[----:B------:R-:W-:Y:S02]  /*da40*/  UISETP.GT.U32.AND UP0, UPT, UR4, 0x1, UPT ;  /* 0x000000010400788c */ /* 0x000fe4000bf04070 */
[----:B------:R-:W-:-:S04]  /*da50*/  ULEA UR13, UR50, UR9, 0x3 ;  /* 0x00000009320d7291 */ /* 0x000fc8000f8e183f */
[----:B------:R-:W-:Y:S01]  /*da60*/  UIADD3 UR13, UR13, 0x10, URZ ;  /* 0x000000100d0d7890 */ /* 0x000fe2000fffe03f */
[----:B------:R-:W-:-:S03]  /*da70*/  PLOP3.LUT P0, PT, PT, PT, UP0, 0x80, 0x0 ;  /* 0x000000000000781c */ /* 0x000fc60003f0f008 */
[----:B------:R-:W-:-:S09]  /*da80*/  UPRMT UR13, URZ, 0x654, UR13 ;  /* 0x000006543f0d7896 */ /* 0x000fd2000800000d */
[----:B------:R-:W-:Y:S01]  /*da90*/  SYNCS.ARRIVE.TRANS64.RED.A1T0 RZ, [UR13], RZ ;  /* 0x000000ffffff79a7 */ /* 0x000fe2000810040d */
[----:B------:R-:W-:Y:S05]  /*daa0*/  @P0 BRA `(.L_x_26) ;  /* 0x0000000000040947 */ /* 0x000fea0003800000 */
[----:B------:R-:W-:Y:S01]  /*dab0*/  BPT.TRAP 0x1 ;  /* 0x000000040000795c */ /* 0x000fe20000300000 */
.L_x_26:
[----:B------:R-:W-:Y:S02]  /*dac0*/  UISETP.GT.AND UP2, UPT, UR51, 0x1, UPT ;  /* 0x000000013300788c */ /* 0x000fe4000bf44270 */
[----:B------:R-:W-:Y:S02]  /*dad0*/  UIADD3 UR53, UR53, 0x1, URZ ;  /* 0x0000000135357890 */ /* 0x000fe4000fffe03f */
[----:B------:R-:W-:Y:S02]  /*dae0*/  UIADD3 UR50, UR50, 0x1, URZ ;  /* 0x0000000132327890 */ /* 0x000fe4000fffe03f */
[----:B------:R-:W-:Y:S01]  /*daf0*/  PLOP3.LUT P0, PT, PT, PT, UP2, 0x80, 0x0 ;  /* 0x000000000000781c */ /* 0x000fe20003f0f028 */
[----:B------:R-:W-:Y:S02]  /*db00*/  UISETP.NE.AND UP0, UPT, UR53, 0x2, UPT ;  /* 0x000000023500788c */ /* 0x000fe4000bf05270 */
[----:B------:R-:W-:Y:S02]  /*db10*/  UIADD3 UR14, UR51, -0x1, URZ ;  /* 0xffffffff330e7890 */ /* 0x000fe4000fffe03f */
[----:B------:R-:W-:-:S02]  /*db20*/  USEL UR13, URZ, 0x1, UP0 ;  /* 0x000000013f0d7887 */ /* 0x000fc40008000000 */
[----:B------:R-:W-:Y:S02]  /*db30*/  UISETP.NE.AND UP1, UPT, UR50, 0x2, UPT ;  /* 0x000000023200788c */ /* 0x000fe4000bf25270 */
[----:B------:R-:W-:Y:S02]  /*db40*/  ULOP3.LUT UR52, UR52, UR13, URZ, 0x3c, !UPT ;  /* 0x0000000d34347292 */ /* 0x000fe4000f8e3c3f */
[----:B------:R-:W-:Y:S02]  /*db50*/  USEL UR53, UR53, URZ, UP0 ;  /* 0x0000003f35357287 */ /* 0x000fe40008000000 */
[----:B------:R-:W-:Y:S01]  /*db60*/  USEL UR50, UR50, URZ, UP1 ;  /* 0x0000003f32327287 */ /* 0x000fe20008800000 */
[----:B------:R-:W-:Y:S01]  /*db70*/  UMOV UR13, 0x1 ;  /* 0x00000001000d7882 */ /* 0x000fe20000000000 */
[----:B------:R-:W-:Y:S01]  /*db80*/  UMOV UR51, UR14 ;  /* 0x0000000e00337c82 */ /* 0x000fe20008000000 */
[----:B------:R-:W-:Y:S09]  /*db90*/  @P0 BRA `(.L_x_27) ;  /* 0xffffffa000900947 */ /* 0x000ff2000383ffff */
.L_x_19:
[----:B------:R-:W-:-:S04]  /*dba0*/  UISETP.NE.AND UP0, UPT, UR41, URZ, UPT ;  /* 0x0000003f2900728c */ /* 0x000fc8000bf05270 */
[----:B------:R-:W-:-:S06]  /*dbb0*/  USEL UR12, URZ, 0x1, !UP0 ;  /* 0x000000013f0c7887 */ /* 0x000fcc000c000000 */
[----:B------:R-:W-:-:S13]  /*dbc0*/  ISETP.NE.AND P0, PT, RZ, UR12, PT ;  /* 0x0000000cff007c0c */ /* 0x000fda000bf05270 */
[----:B------:R-:W-:Y:S05]  /*dbd0*/  @!P0 BRA `(.L_x_28) ;  /* 0x0000002800788947 */ /* 0x000fea0003800000 */
[----:B------:R1:W-:Y:S04]  /*dbe0*/  STL [R1+0x3b0], R35 ;  /* 0x0003b02301007387 */ /* 0x0003e80000100800 */
[----:B-1----:R-:W4:Y:S04]  /*dbf0*/  LDL.LU R35, [R1+0x20] ;  /* 0x0000200001237983 */ /* 0x002f280000300800 */
[----:B------:R1:W-:Y:S04]  /*dc00*/  STL [R1+0x3ac], R36 ;  /* 0x0003ac2401007387 */ /* 0x0003e80000100800 */
[----:B-1----:R-:W2:Y:S04]  /*dc10*/  LDL.LU R36, [R1+0x24] ;  /* 0x0000240001247983 */ /* 0x002ea80000300800 */
[----:B------:R1:W-:Y:S04]  /*dc20*/  STL [R1+0x3a8], R37 ;  /* 0x0003a82501007387 */ /* 0x0003e80000100800 */
[----:B-1----:R-:W3:Y:S04]  /*dc30*/  LDL.LU R37, [R1+0x28] ;  /* 0x0000280001257983 */ /* 0x002ee80000300800 */
[----:B------:R1:W-:Y:S04]  /*dc40*/  STL [R1+0x3a4], R38 ;  /* 0x0003a42601007387 */ /* 0x0003e80000100800 */
[----:B-1----:R-:W3:Y:S04]  /*dc50*/  LDL.LU R38, [R1+0x2c] ;  /* 0x00002c0001267983 */ /* 0x002ee80000300800 */
[----:B0-----:R-:W3:Y:S04]  /*dc60*/  LDL.LU R11, [R1+0x3c] ;  /* 0x00003c00010b7983 */ /* 0x001ee80000300800 */
[----:B------:R0:W-:Y:S04]  /*dc70*/  STL [R1+0x3a0], R39 ;  /* 0x0003a02701007387 */ /* 0x0001e80000100800 */
[----:B0-----:R-:W3:Y:S04]  /*dc80*/  LDL.LU R39, [R1] ;  /* 0x0000000001277983 */ /* 0x001ee80000300800 */
[----:B------:R0:W-:Y:S04]  /*dc90*/  STL [R1+0x39c], R24 ;  /* 0x00039c1801007387 */ /* 0x0001e80000100800 */
[----:B0-----:R-:W3:Y:S04]  /*dca0*/  LDL.LU R24, [R1+0x4] ;  /* 0x0000040001187983 */ /* 0x001ee80000300800 */
        /* <DEDUP_REMOVED lines=14> */
[----:B-----5:R0:W-:Y:S04]  /*dd90*/  STL [R1+0x37c], R13 ;  /* 0x00037c0d01007387 */ /* 0x0201e80000100800 */
[----:B0-----:R-:W3:Y:S04]  /*dda0*/  LDL.LU R13, [R1+0x38] ;  /* 0x00003800010d7983 */ /* 0x001ee80000300800 */
[----:B------:R0:W-:Y:S04]  /*ddb0*/  STL [R1+0x378], R12 ;  /* 0x0003780c01007387 */ /* 0x0001e80000100800 */
[----:B0-----:R-:W3:Y:S04]  /*ddc0*/  LDL.LU R12, [R1+0x34] ;  /* 0x00003400010c7983 */ /* 0x001ee80000300800 */
[----:B------:R0:W-:Y:S04]  /*ddd0*/  STL [R1+0x374], R0 ;  /* 0x0003740001007387 */ /* 0x0001e80000100800 */
[----:B0-----:R-:W3:Y:S01]  /*dde0*/  LDL.LU R0, [R1+0x30] ;  /* 0x0000300001007983 */ /* 0x001ee20000300800 */
[----:B------:R-:W-:Y:S01]  /*ddf0*/  FADD R21, R224, R21 ;  /* 0x00000015e0157221 */ /* 0x000fe20000000000 */
[----:B------:R-:W-:Y:S01]  /*de00*/  FADD R22, R225, R22 ;  /* 0x00000016e1167221 */ /* 0x000fe20000000000 */
[----:B------:R-:W-:Y:S01]  /*de10*/  FADD R23, R226, R23 ;  /* 0x00000017e2177221 */ /* 0x000fe20000000000 */
[----:B------:R-:W-:Y:S01]  /*de20*/  FADD R232, R227, R232 ;  /* 0x000000e8e3e87221 */ /* 0x000fe20000000000 */
[----:B------:R-:W-:Y:S01]  /*de30*/  FADD R233, R228, R233 ;  /* 0x000000e9e4e97221 */ /* 0x000fe20000000000 */
[----:B------:R-:W-:Y:S01]  /*de40*/  FADD R234, R229, R234 ;  /* 0x000000eae5ea7221 */ /* 0x000fe20000000000 */
[----:B------:R-:W-:Y:S01]  /*de50*/  FADD R235, R230, R235 ;  /* 0x000000ebe6eb7221 */ /* 0x000fe20000000000 */
[----:B------:R-:W-:Y:S01]  /*de60*/  FADD R236, R231, R236 ;  /* 0x000000ece7ec7221 */ /* 0x000fe20000000000 */
[----:B----4-:R-:W-:-:S02]  /*de70*/  FADD R10, R35, R10 ;  /* 0x0000000a230a7221 */ /* 0x010fc40000000000 */
[----:B------:R-:W4:Y:S01]  /*de80*/  LDL.LU R35, [R1+0x3b0] ;  /* 0x0003b00001237983 */ /* 0x000f220000300800 */
[----:B--2---:R-:W-:-:S03]  /*de90*/  FADD R9, R36, R9 ;  /* 0x0000000924097221 */ /* 0x004fc60000000000 */
[----:B------:R-:W2:Y:S01]  /*dea0*/  LDL.LU R36, [R1+0x3ac] ;  /* 0x0003ac0001247983 */ /* 0x000ea20000300800 */
[----:B---3--:R-:W-:-:S03]  /*deb0*/  FADD R8, R37, R8 ;  /* 0x0000000825087221 */ /* 0x008fc60000000000 */
[----:B------:R-:W3:Y:S01]  /*dec0*/  LDL.LU R37, [R1+0x3a8] ;  /* 0x0003a80001257983 */ /* 0x000ee20000300800 */
[----:B------:R-:W-:-:S03]  /*ded0*/  FADD R7, R38, R7 ;  /* 0x0000000726077221 */ /* 0x000fc60000000000 */
[----:B------:R-:W3:Y:S01]  /*dee0*/  LDL.LU R38, [R1+0x3a4] ;  /* 0x0003a40001267983 */ /* 0x000ee20000300800 */
        /* <DEDUP_REMOVED lines=9> */
[----:B------:R-:W-:-:S02]  /*df80*/  FADD R4, R13, R4 ;  /* 0x000000040d047221 */ /* 0x000fc40000000000 */
[----:B------:R-:W4:Y:S01]  /*df90*/  LDL.LU R13, [R1+0x64] ;  /* 0x00006400010d7983 */ /* 0x000f220000300800 */
[----:B------:R-:W-:-:S03]  /*dfa0*/  FADD R5, R12, R5 ;  /* 0x000000050c057221 */ /* 0x000fc60000000000 */
[----:B------:R-:W2:Y:S01]  /*dfb0*/  LDL.LU R12, [R1+0x68] ;  /* 0x00006800010c7983 */ /* 0x000ea20000300800 */
[----:B------:R-:W-:-:S03]  /*dfc0*/  FADD R6, R0, R6 ;  /* 0x0000000600067221 */ /* 0x000fc60000000000 */
[----:B------:R-:W3:Y:S04]  /*dfd0*/  LDL.LU R0, [R1+0x6c] ;  /* 0x00006c0001007983 */ /* 0x000ee80000300800 */
        /* <DEDUP_REMOVED lines=16> */
[----:B------:R-:W3:Y:S01]  /*e0e0*/  LDL.LU R231, [R1+0x40] ;  /* 0x0000400001e77983 */ /* 0x000ee20000300800 */
[----:B------:R-:W-:Y:S01]  /*e0f0*/  FADD R31, R209, R31 ;  /* 0x0000001fd11f7221 */ /* 0x000fe20000000000 */
[----:B----4-:R-:W-:Y:S01]  /*e100*/  FADD R13, R210, R13 ;  /* 0x0000000dd20d7221 */ /* 0x010fe20000000000 */
[----:B--2---:R-:W-:Y:S01]  /*e110*/  FADD R12, R211, R12 ;  /* 0x0000000cd30c7221 */ /* 0x004fe20000000000 */
[----:B---3--:R-:W-:Y:S01]  /*e120*/  FADD R0, R212, R0 ;  /* 0x00000000d4007221 */ /* 0x008fe20000000000 */
[----:B------:R-:W-:Y:S01]  /*e130*/  FADD R224, R208, R224 ;  /* 0x000000e0d0e07221 */ /* 0x000fe20000000000 */
[----:B------:R-:W-:Y:S01]  /*e140*/  FADD R225, R223, R225 ;  /* 0x000000e1dfe17221 */ /* 0x000fe20000000000 */
[----:B------:R-:W-:Y:S01]  /*e150*/  FADD R226, R222, R226 ;  /* 0x000000e2dee27221 */ /* 0x000fe20000000000 */
[----:B------:R-:W-:Y:S01]  /*e160*/  FADD R227, R221, R227 ;  /* 0x000000e3dde37221 */ /* 0x000fe20000000000 */
[----:B------:R-:W-:Y:S01]  /*e170*/  FADD R228, R220, R228 ;  /* 0x000000e4dce47221 */ /* 0x000fe20000000000 */
[----:B------:R-:W-:Y:S01]  /*e180*/  FADD R229, R219, R229 ;  /* 0x000000e5dbe57221 */ /* 0x000fe20000000000 */
[----:B------:R-:W-:Y:S01]  /*e190*/  FADD R230, R218, R230 ;  /* 0x000000e6dae67221 */ /* 0x000fe20000000000 */
[----:B------:R-:W-:-:S05]  /*e1a0*/  FADD R231, R217, R231 ;  /* 0x000000e7d9e77221 */ /* 0x000fca0000000000 */
[----:B------:R-:W-:Y:S04]  /*e1b0*/  STL [R1+0x40], R231 ;  /* 0x000040e701007387 */ /* 0x000fe80000100800 */
[----:B------:R-:W-:Y:S04]  /*e1c0*/  STL [R1+0x44], R230 ;  /* 0x000044e601007387 */ /* 0x000fe80000100800 */
[----:B------:R-:W-:Y:S04]  /*e1d0*/  STL [R1+0x48], R229 ;  /* 0x000048e501007387 */ /* 0x000fe80000100800 */
[----:B------:R-:W-:Y:S04]  /*e1e0*/  STL [R1+0x4c], R228 ;  /* 0x00004ce401007387 */ /* 0x000fe80000100800 */
[----:B------:R-:W-:Y:S04]  /*e1f0*/  STL [R1+0x50], R227 ;  /* 0x000050e301007387 */ /* 0x000fe80000100800 */
[----:B------:R-:W-:Y:S04]  /*e200*/  STL [R1+0x54], R226 ;  /* 0x000054e201007387 */ /* 0x000fe80000100800 */
[----:B------:R0:W-:Y:S04]  /*e210*/  STL [R1+0x60], R31 ;  /* 0x0000601f01007387 */ /* 0x0001e80000100800 */
[----:B------:R-:W-:Y:S04]  /*e220*/  STL [R1+0x58], R225 ;  /* 0x000058e101007387 */ /* 0x000fe80000100800 */
[----:B0-----:R-:W2:Y:S04]  /*e230*/  LDL.LU R31, [R1+0x74] ;  /* 0x00007400011f7983 */ /* 0x001ea80000300800 */
[----:B------:R-:W-:Y:S04]  /*e240*/  STL [R1+0x5c], R224 ;  /* 0x00005ce001007387 */ /* 0x000fe80000100800 */
[----:B------:R0:W-:Y:S04]  /*e250*/  STL [R1+0x64], R13 ;  /* 0x0000640d01007387 */ /* 0x0001e80000100800 */
[----:B0-----:R-:W3:Y:S04]  /*e260*/  LDL.LU R13, [R1+0x78] ;  /* 0x00007800010d7983 */ /* 0x001ee80000300800 */
[----:B------:R0:W-:Y:S04]  /*e270*/  STL [R1+0x68], R12 ;  /* 0x0000680c01007387 */ /* 0x0001e80000100800 */
[----:B0-----:R-:W4:Y:S04]  /*e280*/  LDL.LU R12, [R1+0x7c] ;  /* 0x00007c00010c7983 */ /* 0x001f280000300800 */
[----:B------:R0:W-:Y:S04]  /*e290*/  STL [R1+0x6c], R0 ;  /* 0x00006c0001007387 */ /* 0x0001e80000100800 */
[----:B0-----:R-:W4:Y:S01]  /*e2a0*/  LDL.LU R0, [R1+0x80] ;  /* 0x0000800001007983 */ /* 0x001f220000300800 */
[----:B------:R-:W-:-:S03]  /*e2b0*/  FADD R11, R213, R11 ;  /* 0x0000000bd50b7221 */ /* 0x000fc60000000000 */
[----:B------:R-:W4:Y:S04]  /*e2c0*/  LDL.LU R213, [R1+0x94] ;  /* 0x0000940001d57983 */ /* 0x000f280000300800 */
[----:B------:R-:W4:Y:S04]  /*e2d0*/  LDL.LU R212, [R1+0x98] ;  /* 0x0000980001d47983 */ /* 0x000f280000300800 */
[----:B------:R-:W4:Y:S04]  /*e2e0*/  LDL.LU R211, [R1+0x9c] ;  /* 0x00009c0001d37983 */ /* 0x000f280000300800 */
[----:B------:R0:W-:Y:S04]  /*e2f0*/  STL [R1+0x70], R11 ;  /* 0x0000700b01007387 */ /* 0x0001e80000100800 */
[----:B------:R-:W4:Y:S04]  /*e300*/  LDL.LU R210, [R1+0xa0] ;  /* 0x0000a00001d27983 */ /* 0x000f280000300800 */
[----:B------:R-:W4:Y:S04]  /*e310*/  LDL.LU R209, [R1+0xa4] ;  /* 0x0000a40001d17983 */ /* 0x000f280000300800 */
[----:B------:R-:W4:Y:S04]  /*e320*/  LDL.LU R208, [R1+0xa8] ;  /* 0x0000a80001d07983 */ /* 0x000f280000300800 */
[----:B------:R-:W4:Y:S04]  /*e330*/  LDL.LU R223, [R1+0xac] ;  /* 0x0000ac0001df7983 */ /* 0x000f280000300800 */
[----:B------:R-:W4:Y:S04]  /*e340*/  LDL.LU R222, [R1+0xb0] ;  /* 0x0000b00001de7983 */ /* 0x000f280000300800 */
[----:B------:R-:W4:Y:S01]  /*e350*/  LDL.LU R221, [R1+0xb4] ;  /* 0x0000b40001dd7983 */ /* 0x000f220000300800 */
        /* <DEDUP_REMOVED lines=14> */
[----:B0-----:R-:W4:Y:S01]  /*e440*/  LDL.LU R11, [R1+0xec] ;  /* 0x0000ec00010b7983 */ /* 0x001f220000300800 */
[----:B--2---:R-:W-:-:S05]  /*e450*/  FADD R31, R214, R31 ;  /* 0x0000001fd61f7221 */ /* 0x004fca0000000000 */
[----:B------:R0:W-:Y:S04]  /*e460*/  STL [R1+0x74], R31 ;  /* 0x0000741f01007387 */ /* 0x0001e80000100800 */
[----:B0-----:R-:W2:Y:S01]  /*e470*/  LDL.LU R31, [R1+0x380] ;  /* 0x00038000011f7983 */ /* 0x001ea20000300800 */
[----:B---3--:R-:W-:-:S03]  /*e480*/  FADD R13, R215, R13 ;  /* 0x0000000dd70d7221 */ /* 0x008fc60000000000 */
[----:B------:R-:W3:Y:S04]  /*e490*/  LDL.LU R214, [R1+0x90] ;  /* 0x0000900001d67983 */ /* 0x000ee80000300800 */
[----:B------:R0:W-:Y:S01]  /*e4a0*/  STL [R1+0x78], R13 ;  /* 0x0000780d01007387 */ /* 0x0001e20000100800 */
[----:B----4-:R-:W-:-:S03]  /*e4b0*/  FADD R12, R200, R12 ;  /* 0x0000000cc80c7221 */ /* 0x010fc60000000000 */
[----:B0-----:R1:W5:Y:S04]  /*e4c0*/  LDL.LU R13, [R1+0x37c] ;  /* 0x00037c00010d7983 */ /* 0x0013680000300800 */
[----:B------:R-:W4:Y:S04]  /*e4d0*/  LDL.LU R215, [R1+0x8c] ;  /* 0x00008c0001d77983 */ /* 0x000f280000300800 */
[----:B------:R0:W-:Y:S01]  /*e4e0*/  STL [R1+0x7c], R12 ;  /* 0x00007c0c01007387 */ /* 0x0001e20000100800 */
[----:B------:R-:W-:-:S03]  /*e4f0*/  FADD R0, R201, R0 ;  /* 0x00000000c9007221 */ /* 0x000fc60000000000 */
[----:B0-----:R1:W5:Y:S04]  /*e500*/  LDL.LU R12, [R1+0x378] ;  /* 0x00037800010c7983 */ /* 0x0013680000300800 */
[----:B------:R-:W2:Y:S04]  /*e510*/  LDL.LU R200, [R1+0x88] ;  /* 0x0000880001c87983 */ /* 0x000ea80000300800 */
[----:B------:R0:W-:Y:S04]  /*e520*/  STL [R1+0x80], R0 ;  /* 0x0000800001007387 */ /* 0x0001e80000100800 */
[----:B0-----:R1:W5:Y:S04]  /*e530*/  LDL.LU R0, [R1+0x374] ;  /* 0x0003740001007983 */ /* 0x0013680000300800 */
[----:B------:R-:W2:Y:S01]  /*e540*/  LDL.LU R201, [R1+0x84] ;  /* 0x0000840001c97983 */ /* 0x000ea20000300800 */
        /* <DEDUP_REMOVED lines=23> */
[----:B---3--:R-:W-:Y:S01]  /*e6c0*/  FADD R214, R205, R214 ;  /* 0x000000d6cdd67221 */ /* 0x008fe20000000000 */
[----:B----4-:R-:W-:Y:S01]  /*e6d0*/  FADD R215, R204, R215 ;  /* 0x000000d7ccd77221 */ /* 0x010fe20000000000 */
[----:B--2---:R-:W-:Y:S01]  /*e6e0*/  FADD R200, R203, R200 ;  /* 0x000000c8cbc87221 */ /* 0x004fe20000000000 */
[----:B------:R-:W-:-:S05]  /*e6f0*/  FADD R201, R202, R201 ;  /* 0x000000c9cac97221 */ /* 0x000fca0000000000 */
[----:B------:R0:W-:Y:S04]  /*e700*/  STL [R1+0x84], R201 ;  /* 0x000084c901007387 */ /* 0x0001e80000100800 */
        /* <DEDUP_REMOVED lines=23> */
[----:B------:R-:W4:Y:S04]  /*e880*/  LDL.LU R205, [R1+0xf0] ;  /* 0x0000f00001cd7983 */ /* 0x000f280000300800 */
[----:B------:R1:W-:Y:S04]  /*e890*/  STL [R1+0xe4], R225 ;  /* 0x0000e4e101007387 */ /* 0x0003e80000100800 */
[----:B------:R-:W4:Y:S04]  /*e8a0*/  LDL.LU R204, [R1+0xf4] ;  /* 0x0000f40001cc7983 */ /* 0x000f280000300800 */
[----:B------:R1:W-:Y:S04]  /*e8b0*/  STL [R1+0xe8], R224 ;  /* 0x0000e8e001007387 */ /* 0x0003e80000100800 */
[----:B------:R-:W4:Y:S04]  /*e8c0*/  LDL.LU R203, [R1+0xf8] ;  /* 0x0000f80001cb7983 */ /* 0x000f280000300800 */
[----:B------:R1:W-:Y:S04]  /*e8d0*/  STL [R1+0xec], R11 ;  /* 0x0000ec0b01007387 */ /* 0x0003e80000100800 */
[----:B------:R-:W4:Y:S04]  /*e8e0*/  LDL.LU R202, [R1+0xfc] ;  /* 0x0000fc0001ca7983 */ /* 0x000f280000300800 */
[----:B0-----:R-:W4:Y:S04]  /*e8f0*/  LDL.LU R201, [R1+0x100] ;  /* 0x0001000001c97983 */ /* 0x001f280000300800 */
[----:B--2---:R-:W2:Y:S04]  /*e900*/  LDL.LU R200, [R1+0x104] ;  /* 0x0001040001c87983 */ /* 0x004ea80000300800 */
[----:B---3--:R-:W3:Y:S04]  /*e910*/  LDL.LU R215, [R1+0x108] ;  /* 0x0001080001d77983 */ /* 0x008ee80000300800 */
[----:B----4-:R-:W4:Y:S04]  /*e920*/  LDL.LU R214, [R1+0x10c] ;  /* 0x00010c0001d67983 */ /* 0x010f280000300800 */
        /* <DEDUP_REMOVED lines=23> */
[----:B------:R-:W-:Y:S01]  /*eaa0*/  FADD R205, R181, R205 ;  /* 0x000000cdb5cd7221 */ /* 0x000fe20000000000 */
[----:B------:R-:W-:-:S04]  /*eab0*/  FADD R204, R182, R204 ;  /* 0x000000ccb6cc7221 */ /* 0x000fc80000000000 */
[----:B------:R0:W-:Y:S01]  /*eac0*/  STL [R1+0xf0], R205 ;  /* 0x0000f0cd01007387 */ /* 0x0001e20000100800 */
[----:B------:R-:W-:-:S03]  /*ead0*/  FADD R203, R183, R203 ;  /* 0x000000cbb7cb7221 */ /* 0x000fc60000000000 */
[----:B------:R1:W-:Y:S01]  /*eae0*/  STL [R1+0xf4], R204 ;  /* 0x0000f4cc01007387 */ /* 0x0003e20000100800 */
[----:B------:R-:W-:-:S03]  /*eaf0*/  FADD R202, R168, R202 ;  /* 0x000000caa8ca7221 */ /* 0x000fc60000000000 */
[----:B------:R1:W-:Y:S01]  /*eb00*/  STL [R1+0xf8], R203 ;  /* 0x0000f8cb01007387 */ /* 0x0003e20000100800 */
[----:B------:R-:W-:-:S03]  /*eb10*/  FADD R201, R169, R201 ;  /* 0x000000c9a9c97221 */ /* 0x000fc60000000000 */
        /* <DEDUP_REMOVED lines=55> */
[----:B------:R-:W4:Y:S04]  /*ee90*/  LDL.LU R203, [R1+0x174] ;  /* 0x0001740001cb7983 */ /* 0x000f280000300800 */
[----:B------:R1:W-:Y:S04]  /*eea0*/  STL [R1+0x168], R11 ;  /* 0x0001680b01007387 */ /* 0x0003e80000100800 */
[----:B------:R-:W4:Y:S04]  /*eeb0*/  LDL.LU R202, [R1+0x178] ;  /* 0x0001780001ca7983 */ /* 0x000f280000300800 */
[----:B--2---:R-:W2:Y:S04]  /*eec0*/  LDL.LU R201, [R1+0x17c] ;  /* 0x00017c0001c97983 */ /* 0x004ea80000300800 */
        /* <DEDUP_REMOVED lines=362> */
[----:B------:R-:W-:Y:S01]  /*10570*/  FADD R224, R30, R224 ;  /* 0x000000e01ee07221 */ /* 0x000fe20000000000 */
[----:B------:R-:W-:-:S05]  /*10580*/  FADD R11, R11, R31 ;  /* 0x0000001f0b0b7221 */ /* 0x000fca0000000000 */
[----:B------:R1:W-:Y:S04]  /*10590*/  STL [R1+0x358], R11 ;  /* 0x0003580b01007387 */ /* 0x0003e80000100800 */
[----:B------:R1:W-:Y:S04]  /*105a0*/  STL [R1+0x350], R225 ;  /* 0x000350e101007387 */ /* 0x0003e80000100800 */
[----:B------:R1:W-:Y:S02]  /*105b0*/  STL [R1+0x354], R224 ;  /* 0x000354e001007387 */ /* 0x0003e40000100800 */
.L_x_28:
[----:B01----:R-:W0:Y:S02]  /*105c0*/  LDC R11, c[0x0][0x28c] ;  /* 0x0000a300ff0b7b82 */ /* 0x003e240000000800 */
[----:B0-----:R-:W-:-:S13]  /*105d0*/  ISETP.GE.AND P0, PT, R11, 0x1, PT ;  /* 0x000000010b00780c */ /* 0x001fda0003f06270 */
[----:B------:R-:W-:Y:S05]  /*105e0*/  @!P0 BRA `(.L_x_29) ;  /* 0x0000000000408947 */ /* 0x000fea0003800000 */
[----:B------:R-:W-:-:S06]  /*105f0*/  UISETP.NE.AND UP0, UPT, UR44, 0x3, UPT ;  /* 0x000000032c00788c */ /* 0x000fcc000bf05270 */
[----:B------:R-:W-:-:S13]  /*10600*/  PLOP3.LUT P0, PT, PT, PT, UP0, 0x80, 0x0 ;  /* 0x000000000000781c */ /* 0x000fda0003f0f008 */
[----:B------:R-:W-:Y:S05]  /*10610*/  @!P0 BRA `(.L_x_30) ;  /* 0x0000000000048947 */ /* 0x000fea0003800000 */
[----:B------:R-:W-:Y:S01]  /*10620*/  BPT.TRAP 0x1 ;  /* 0x000000040000795c */ /* 0x000fe20000300000 */
.L_x_30:
[----:B------:R-:W-:-:S04]  /*10630*/  UISETP.LT.AND UP0, UPT, UR45, 0x1, UPT ;  /* 0x000000012d00788c */ /* 0x000fc8000bf01270 */
[----:B------:R-:W-:Y:S02]  /*10640*/  USEL UR12, UR45, 0x1, UP0 ;  /* 0x000000012d0c7887 */ /* 0x000fe40008000000 */
[----:B------:R-:W-:Y:S02]  /*10650*/  UISETP.GT.U32.AND UP0, UPT, UR4, 0x1, UPT ;  /* 0x000000010400788c */ /* 0x000fe4000bf04070 */
[----:B------:R-:W-:-:S04]  /*10660*/  UIADD3 UR12, UR42, UR45, -UR12 ;  /* 0x0000002d2a0c7290 */ /* 0x000fc8000fffe80c */
[----:B------:R-:W-:Y:S01]  /*10670*/  USHF.L.U32 UR12, UR12, 0x3, URZ ;  /* 0x000000030c0c7899 */ /* 0x000fe2000800063f */
[----:B------:R-:W-:-:S03]  /*10680*/  PLOP3.LUT P0, PT, PT, PT, UP0, 0x80, 0x0 ;  /* 0x000000000000781c */ /* 0x000fc60003f0f008 */
[----:B------:R-:W-:-:S04]  /*10690*/  ULOP3.LUT UR12, UR12, 0x8, URZ, 0xc0, !UPT ;  /* 0x000000080c0c7892 */ /* 0x000fc8000f8ec03f */
[----:B------:R-:W-:-:S04]  /*106a0*/  UIADD3 UR12, UR9, 0x10, UR12 ;  /* 0x00000010090c7890 */ /* 0x000fc8000fffe00c */
[----:B------:R-:W-:-:S09]  /*106b0*/  UPRMT UR12, URZ, 0x654, UR12 ;  /* 0x000006543f0c7896 */ /* 0x000fd2000800000c */
[----:B------:R-:W-:Y:S01]  /*106c0*/  SYNCS.ARRIVE.TRANS64.RED.A1T0 RZ, [UR12], RZ ;  /* 0x000000ffffff79a7 */ /* 0x000fe2000810040c */
[----:B------:R-:W-:Y:S05]  /*106d0*/  @P0 BRA `(.L_x_29) ;  /* 0x0000000000040947 */ /* 0x000fea0003800000 */
[----:B------:R-:W-:Y:S01]  /*106e0*/  BPT.TRAP 0x1 ;  /* 0x000000040000795c */ /* 0x000fe20000300000 */
.L_x_29:
[----:B------:R-:W4:Y:S01]  /*106f0*/  LDL.LU R24, [R1+0x360] ;  /* 0x0003600001187983 */ /* 0x000f220000300800 */
[----:B------:R-:W0:Y:S01]  /*10700*/  LDC R11, c[0x0][0x288] ;  /* 0x0000a200ff0b7b82 */ /* 0x000e220000000800 */
[----:B------:R-:W-:Y:S01]  /*10710*/  ULDC UR9, c[0x0][0x284] ;  /* 0x0000a10000097ab9 */ /* 0x000fe20000000800 */
[----:B------:R-:W1:Y:S01]  /*10720*/  S2R R27, SR_TID.X ;  /* 0x00000000001b7919 */ /* 0x000e620000002100 */
[----:B------:R-:W-:Y:S01]  /*10730*/  USHF.R.S32.HI UR14, URZ, 0x1f, UR48 ;  /* 0x0000001f3f0e7899 */ /* 0x000fe20008011430 */
[----:B------:R-:W-:Y:S01]  /*10740*/  ULDC.64 UR12, c[0x0][0x5d0] ;  /* 0x00017400000c7ab9 */ /* 0x000fe20000000a00 */
[----:B------:R-:W2:Y:S01]  /*10750*/  LDL.LU R26, [R1+0x364] ;  /* 0x00036400011a7983 */ /* 0x000ea20000300800 */
[----:B------:R-:W-:Y:S01]  /*10760*/  IMAD.MOV.U32 R149, RZ, RZ, -0x1 ;  /* 0xffffffffff957424 */ /* 0x000fe200078e00ff */
[----:B-1----:R-:W-:Y:S01]  /*10770*/  SHF.R.U32.HI R31, RZ, 0x7, R27 ;  /* 0x00000007ff1f7819 */ /* 0x002fe2000001161b */
[----:B------:R-:W-:-:S03]  /*10780*/  IMAD.SHL.U32 R29, R27, 0x2, RZ ;  /* 0x000000021b1d7824 */ /* 0x000fc600078e00ff */
[----:B------:R-:W-:-:S05]  /*10790*/  LOP3.LUT R31, R31, 0x1, RZ, 0xc0, !PT ;  /* 0x000000011f1f7812 */ /* 0x000fca00078ec0ff */
[----:B------:R-:W-:Y:S02]  /*107a0*/  IMAD.SHL.U32 R33, R31, 0x40, RZ ;  /* 0x000000401f217824 */ /* 0x000fe400078e00ff */
[----:B----4-:R-:W-:Y:S01]  /*107b0*/  IMAD R28, R24, 0x70, RZ ;  /* 0x00000070181c7824 */ /* 0x010fe200078e02ff */
[----:B------:R-:W-:-:S04]  /*107c0*/  LOP3.LUT R24, R27, 0x3, RZ, 0xc0, !PT ;  /* 0x000000031b187812 */ /* 0x000fc800078ec0ff */
[----:B0-----:R-:W-:Y:S01]  /*107d0*/  ISETP.GE.AND P0, PT, R28, R11, PT ;  /* 0x0000000b1c00720c */ /* 0x001fe20003f06270 */
[----:B------:R-:W-:Y:S01]  /*107e0*/  IMAD R25, R24, -0x2, R11 ;  /* 0xfffffffe18197824 */ /* 0x000fe200078e020b */
[----:B------:R-:W-:Y:S01]  /*107f0*/  SHF.R.U32.HI R11, RZ, 0x2, R27 ;  /* 0x00000002ff0b7819 */ /* 0x000fe2000001161b */
[----:B--2---:R-:W-:Y:S01]  /*10800*/  IMAD.WIDE R48, R26, 0x200, RZ ;  /* 0x000002001a307825 */ /* 0x004fe200078e02ff */
[----:B------:R-:W-:Y:S02]  /*10810*/  LOP3.LUT R24, R27, 0x60, RZ, 0xc0, !PT ;  /* 0x000000601b187812 */ /* 0x000fe400078ec0ff */
[----:B------:R-:W-:Y:S01]  /*10820*/  LOP3.LUT R11, R11, 0x7, RZ, 0xc0, !PT ;  /* 0x000000070b0b7812 */ /* 0x000fe200078ec0ff */
[----:B------:R-:W-:Y:S01]  /*10830*/  IMAD.IADD R30, R25, 0x1, -R28 ;  /* 0x00000001191e7824 */ /* 0x000fe200078e0a1c */
[----:B------:R-:W-:Y:S02]  /*10840*/  SHF.R.U32.HI R24, RZ, 0x1, R24 ;  /* 0x00000001ff187819 */ /* 0x000fe40000011618 */
[----:B------:R-:W-:-:S02]  /*10850*/  LOP3.LUT R33, R33, 0x40, R11, 0xe2, !PT ;  /* 0x0000004021217812 */ /* 0x000fc400078ee20b */
[----:B------:R-:W-:Y:S02]  /*10860*/  IADD3 R11, RZ, -R24, -R11 ;  /* 0x80000018ff0b7210 */ /* 0x000fe40007ffe80b */
[----:B------:R-:W-:Y:S02]  /*10870*/  LOP3.LUT R28, R28, 0x6, R29, 0xf8, !PT ;  /* 0x000000061c1c7812 */ /* 0x000fe400078ef81d */
[----:B------:R-:W-:Y:S01]  /*10880*/  LOP3.LUT R33, R48, R33, R24, 0xfe, !PT ;  /* 0x0000002130217212 */ /* 0x000fe200078efe18 */
[----:B------:R-:W-:Y:S01]  /*10890*/  IMAD R31, R31, -0x40, R11 ;  /* 0xffffffc01f1f7824 */ /* 0x000fe200078e020b */
[----:B------:R-:W-:Y:S01]  /*108a0*/  SHF.R.S32.HI R29, RZ, 0x1f, R28 ;  /* 0x0000001fff1d7819 */ /* 0x000fe2000001141c */
[----:B------:R-:W-:Y:S02]  /*108b0*/  IMAD.SHL.U32 R11, R26, 0x200, RZ ;  /* 0x000002001a0b7824 */ /* 0x000fe400078e00ff */
[----:B------:R-:W-:-:S03]  /*108c0*/  IMAD.U32 R26, RZ, RZ, UR12 ;  /* 0x0000000cff1a7e24 */ /* 0x000fc6000f8e00ff */
[C---:B------:R-:W-:Y:S01]  /*108d0*/  ISETP.GE.OR P0, PT, R11.reuse, UR9, P0 ;  /* 0x000000090b007c0c */ /* 0x040fe20008706670 */
[----:B------:R-:W-:Y:S01]  /*108e0*/  IMAD.WIDE.U32 R26, R26, UR48, R28 ;  /* 0x000000301a1a7c25 */ /* 0x000fe2000f8e001c */
[----:B------:R-:W-:Y:S01]  /*108f0*/  IADD3 R31, -R11, UR9, R31 ;  /* 0x000000090b1f7c10 */ /* 0x000fe2000fffe11f */
[----:B------:R-:W-:-:S04]  /*10900*/  UIMAD UR9, UR14, UR12, URZ ;  /* 0x0000000c0e0972a4 */ /* 0x000fc8000f8e023f */
[----:B------:R-:W-:-:S06]  /*10910*/  UIMAD UR9, UR48, UR13, UR9 ;  /* 0x0000000d300972a4 */ /* 0x000fcc000f8e0209 */
[----:B------:R-:W-:Y:S01]  /*10920*/  VIADD R27, R27, UR9 ;  /* 0x000000091b1b7c36 */ /* 0x000fe20008000000 */
[----:B------:R-:W-:Y:S06]  /*10930*/  @P0 BRA `(.L_x_31) ;  /* 0x000001ac00240947 */ /* 0x000fec0003800000 */
[----:B------:R-:W0:Y:S01]  /*10940*/  LDC.64 R24, c[0x0][0x5c8] ;  /* 0x00017200ff187b82 */ /* 0x000e220000000a00 */
[----:B------:R-:W-:Y:S01]  /*10950*/  FSETP.NEU.AND P0, PT, RZ, UR46, PT ;  /* 0x0000002eff007c0b */ /* 0x000fe2000bf0d000 */
[----:B------:R-:W-:Y:S01]  /*10960*/  BSSY B0, `(.L_x_31) ;  /* 0x0001ac6000007945 */ /* 0x000fe20003800000 */
[-C--:B0-----:R-:W-:Y:S02]  /*10970*/  IMAD R32, R49, R24.reuse, RZ ;  /* 0x0000001831207224 */ /* 0x081fe400078e02ff */
[----:B------:R-:W-:-:S04]  /*10980*/  IMAD.WIDE.U32 R26, R33, R24, R26 ;  /* 0x00000018211a7225 */ /* 0x000fc800078e001a */
[----:B------:R-:W-:-:S04]  /*10990*/  IMAD R32, R33, R25, R32 ;  /* 0x0000001921207224 */ /* 0x000fc800078e0220 */
[----:B------:R-:W-:Y:S01]  /*109a0*/  IMAD.IADD R32, R27, 0x1, R32 ;  /* 0x000000011b207824 */ /* 0x000fe200078e0220 */
[----:B------:R-:W-:Y:S06]  /*109b0*/  @!P0 BRA `(.L_x_32) ;  /* 0x000000fc00708947 */ /* 0x000fec0003800000 */
[----:B------:R-:W-:Y:S01]  /*109c0*/  ISETP.GE.AND P3, PT, R31, 0x189, PT ;  /* 0x000001891f00780c */ /* 0x000fe20003f66270 */
[----:B------:R-:W-:Y:S01]  /*109d0*/  ULDC.64 UR12, c[0x0][0x5b8] ;  /* 0x00016e00000c7ab9 */ /* 0x000fe20000000a00 */
[----:B------:R-:W2:Y:S02]  /*109e0*/  LDL.LU R51, [R1+0x40] ;  /* 0x0000400001337983 */ /* 0x000ea40000300800 */
[C---:B------:R-:W-:Y:S02]  /*109f0*/  ISETP.LT.OR P5, PT, R30.reuse, 0x1, !P3 ;  /* 0x000000011e00780c */ /* 0x040fe40005fa1670 */
[C---:B------:R-:W-:Y:S02]  /*10a00*/  ISETP.LT.OR P4, PT, R30.reuse, 0x2, !P3 ;  /* 0x000000021e00780c */ /* 0x040fe40005f81670 */
[----:B------:R-:W-:Y:S01]  /*10a10*/  ISETP.LT.OR P0, PT, R30, 0x9, !P3 ;  /* 0x000000091e00780c */ /* 0x000fe20005f01670 */
[----:B------:R-:W-:Y:S01]  /*10a20*/  UIMAD UR9, UR14, UR12, URZ ;  /* 0x0000000c0e0972a4 */ /* 0x000fe2000f8e023f */
[----:B-----5:R-:W-:Y:S01]  /*10a30*/  LOP3.LUT R12, R12, 0xfffffffb, RZ, 0xc0, !PT ;  /* 0xfffffffb0c0c7812 */ /* 0x020fe200078ec0ff */
[----:B------:R-:W4:Y:S01]  /*10a40*/  LDL.LU R50, [R1+0x35c] ;  /* 0x00035c0001327983 */ /* 0x000f220000300800 */
[----:B------:R-:W-:Y:S01]  /*10a50*/  ISETP.LT.OR P3, PT, R30, 0xa, !P3 ;  /* 0x0000000a1e00780c */ /* 0x000fe20005f61670 */
[----:B------:R-:W-:Y:S01]  /*10a60*/  UIMAD UR9, UR48, UR13, UR9 ;  /* 0x0000000d300972a4 */ /* 0x000fe2000f8e0209 */
[----:B------:R-:W-:-:S03]  /*10a70*/  ULDC.64 UR14, c[0x0][0x5a8] ;  /* 0x00016a00000e7ab9 */ /* 0x000fc60000000a00 */
[----:B------:R-:W0:Y:S01]  /*10a80*/  @!P5 LDC.64 R34, c[0x0][0x5c0] ;  /* 0x00017000ff22db82 */ /* 0x000e220000000a00 */
[----:B------:R-:W-:Y:S01]  /*10a90*/  @!P5 IMAD.MOV.U32 R36, RZ, RZ, R26 ;  /* 0x000000ffff24d224 */ /* 0x000fe200078e001a */
[----:B------:R-:W-:Y:S01]  /*10aa0*/  @P5 LOP3.LUT R12, R12, 0x4, RZ, 0xfc, !PT ;  /* 0x000000040c0c5812 */ /* 0x000fe200078efcff */
[----:B------:R-:W-:Y:S02]  /*10ab0*/  @!P5 IMAD.MOV.U32 R37, RZ, RZ, R32 ;  /* 0x000000ffff25d224 */ /* 0x000fe400078e0020 */
[----:B------:R-:W-:Y:S01]  /*10ac0*/  @!P5 IMAD R11, R25, 0x180, RZ ;  /* 0x00000180190bd824 */ /* 0x000fe200078e02ff */
[----:B------:R-:W-:Y:S01]  /*10ad0*/  LOP3.LUT R12, R12, 0xfffffffd, RZ, 0xc0, !PT ;  /* 0xfffffffd0c0c7812 */ /* 0x000fe200078ec0ff */
[----:B------:R-:W-:Y:S01]  /*10ae0*/  @!P5 IMAD.WIDE.U32 R36, R24, 0x180, R36 ;  /* 0x000001801824d825 */ /* 0x000fe200078e0024 */
[----:B------:R-:W1:Y:S02]  /*10af0*/  @!P4 LDC.64 R38, c[0x0][0x5c0] ;  /* 0x00017000ff26cb82 */ /* 0x000e640000000a00 */
[----:B------:R-:W-:Y:S01]  /*10b00*/  @P4 LOP3.LUT R12, R12, 0x2, RZ, 0xfc, !PT ;  /* 0x000000020c0c4812 */ /* 0x000fe200078efcff */
[----:B------:R-:W-:Y:S01]  /*10b10*/  @!P5 IMAD.IADD R11, R37, 0x1, R11 ;  /* 0x00000001250bd824 */ /* 0x000fe200078e020b */
[----:B0-----:R-:W-:Y:S01]  /*10b20*/  @!P5 IADD3 R40, P1, P2, R36, UR8, R34 ;  /* 0x000000082428dc10 */ /* 0x001fe2000fa3e022 */
[----:B------:R-:W-:-:S03]  /*10b30*/  @!P4 IMAD.MOV.U32 R34, RZ, RZ, R26 ;  /* 0x000000ffff22c224 */ /* 0x000fc600078e001a */
[----:B------:R-:W0:Y:S01]  /*10b40*/  @!P0 LDC.64 R36, c[0x0][0x5c0] ;  /* 0x00017000ff248b82 */ /* 0x000e220000000a00 */
[----:B------:R-:W-:Y:S01]  /*10b50*/  @!P5 IADD3.X R41, R11, UR7, R35, P1, P2 ;  /* 0x000000070b29dc10 */ /* 0x000fe20008fe4423 */
[----:B------:R-:W-:Y:S01]  /*10b60*/  @!P4 IMAD.MOV.U32 R35, RZ, RZ, R32 ;  /* 0x000000ffff23c224 */ /* 0x000fe200078e0020 */
[----:B------:R-:W-:Y:S01]  /*10b70*/  ISETP.GE.AND P5, PT, R31, 0x1, PT ;  /* 0x000000011f00780c */ /* 0x000fe20003fa6270 */
[----:B------:R-:W-:Y:S02]  /*10b80*/  @!P4 IMAD R11, R25, 0x180, RZ ;  /* 0x00000180190bc824 */ /* 0x000fe400078e02ff */
[----:B------:R-:W-:-:S04]  /*10b90*/  @!P4 IMAD.WIDE.U32 R34, R24, 0x180, R34 ;  /* 0x000001801822c825 */ /* 0x000fc800078e0022 */
[----:B------:R-:W-:Y:S01]  /*10ba0*/  @!P4 IMAD.IADD R11, R35, 0x1, R11 ;  /* 0x00000001230bc824 */ /* 0x000fe200078e020b */
[----:B-1----:R-:W-:Y:S01]  /*10bb0*/  @!P4 IADD3 R38, P1, P2, R34, UR8, R38 ;  /* 0x000000082226cc10 */ /* 0x002fe2000fa3e026 */
[----:B------:R-:W-:Y:S02]  /*10bc0*/  @!P0 IMAD.MOV.U32 R34, RZ, RZ, R26 ;  /* 0x000000ffff228224 */ /* 0x000fe400078e001a */
[----:B------:R-:W-:Y:S01]  /*10bd0*/  @!P0 IMAD.MOV.U32 R35, RZ, RZ, R32 ;  /* 0x000000ffff238224 */ /* 0x000fe200078e0020 */
[----:B------:R-:W-:Y:S01]  /*10be0*/  @!P4 IADD3.X R39, R11, UR7, R39, P1, P2 ;  /* 0x000000070b27cc10 */ /* 0x000fe20008fe4427 */
[----:B------:R-:W-:Y:S02]  /*10bf0*/  @!P0 IMAD R11, R25, 0x180, RZ ;  /* 0x00000180190b8824 */ /* 0x000fe400078e02ff */
[----:B------:R-:W-:-:S04]  /*10c00*/  @!P0 IMAD.WIDE.U32 R34, R24, 0x180, R34 ;  /* 0x0000018018228825 */ /* 0x000fc800078e0022 */
[----:B------:R-:W-:Y:S01]  /*10c10*/  @!P0 IMAD.IADD R11, R35, 0x1, R11 ;  /* 0x00000001230b8824 */ /* 0x000fe200078e020b */
[----:B0-----:R-:W-:Y:S01]  /*10c20*/  @!P0 IADD3 R44, P1, P2, R34, UR8, R36 ;  /* 0x00000008222c8c10 */ /* 0x001fe2000fa3e024 */
[----:B------:R-:W-:Y:S01]  /*10c30*/  @!P3 IMAD.MOV.U32 R36, RZ, RZ, R26 ;  /* 0x000000ffff24b224 */ /* 0x000fe200078e001a */
[----:B------:R-:W0:Y:S02]  /*10c40*/  @!P3 LDC.64 R34, c[0x0][0x5c0] ;  /* 0x00017000ff22bb82 */ /* 0x000e240000000a00 */
[----:B------:R-:W-:Y:S01]  /*10c50*/  @!P0 IADD3.X R45, R11, UR7, R37, P1, P2 ;  /* 0x000000070b2d8c10 */ /* 0x000fe20008fe4425 */
[----:B------:R-:W-:Y:S02]  /*10c60*/  @!P3 IMAD.MOV.U32 R37, RZ, RZ, R32 ;  /* 0x000000ffff25b224 */ /* 0x000fe400078e0020 */
[----:B------:R-:W-:Y:S02]  /*10c70*/  @!P3 IMAD R11, R25, 0x180, RZ ;  /* 0x00000180190bb824 */ /* 0x000fe400078e02ff */
[----:B------:R-:W-:-:S04]  /*10c80*/  @!P3 IMAD.WIDE.U32 R36, R24, 0x180, R36 ;  /* 0x000001801824b825 */ /* 0x000fc800078e0024 */
[----:B------:R-:W-:Y:S01]  /*10c90*/  @!P3 IMAD.IADD R11, R37, 0x1, R11 ;  /* 0x00000001250bb824 */ /* 0x000fe200078e020b */
[----:B0-----:R-:W-:-:S04]  /*10ca0*/  @!P3 IADD3 R46, P1, P2, R36, UR8, R34 ;  /* 0x00000008242ebc10 */ /* 0x001fc8000fa3e022 */
[----:B------:R-:W-:Y:S01]  /*10cb0*/  @!P3 IADD3.X R47, R11, UR7, R35, P1, P2 ;  /* 0x000000070b2fbc10 */ /* 0x000fe20008fe4423 */
[----:B------:R-:W-:Y:S01]  /*10cc0*/  IMAD.U32 R11, RZ, RZ, UR12 ;  /* 0x0000000cff0b7e24 */ /* 0x000fe2000f8e00ff */
[----:B------:R-:W-:-:S03]  /*10cd0*/  ULDC.64 UR12, c[0x0][0x5b0] ;  /* 0x00016c00000c7ab9 */ /* 0x000fc60000000a00 */
[----:B------:R-:W-:-:S04]  /*10ce0*/  IMAD.WIDE.U32 R28, R11, UR48, R28 ;  /* 0x000000300b1c7c25 */ /* 0x000fc8000f8e001c */
[----:B------:R-:W-:Y:S02]  /*10cf0*/  VIADD R35, R29, UR9 ;  /* 0x000000091d237c36 */ /* 0x000fe40008000000 */
[----:B------:R-:W-:Y:S02]  /*10d00*/  IMAD.MOV.U32 R34, RZ, RZ, R28 ;  /* 0x000000ffff227224 */ /* 0x000fe400078e001c */
[----:B------:R-:W-:Y:S02]  /*10d10*/  IMAD R11, R49, UR12, RZ ;  /* 0x0000000c310b7c24 */ /* 0x000fe4000f8e02ff */
[----:B------:R-:W-:-:S04]  /*10d20*/  IMAD.WIDE.U32 R28, R33, UR12, R34 ;  /* 0x0000000c211c7c25 */ /* 0x000fc8000f8e0022 */
[----:B------:R-:W-:Y:S01]  /*10d30*/  IMAD R11, R33, UR13, R11 ;  /* 0x0000000d210b7c24 */ /* 0x000fe2000f8e020b */
[----:B------:R-:W-:-:S04]  /*10d40*/  IADD3 R28, P1, R28, UR14, RZ ;  /* 0x0000000e1c1c7c10 */ /* 0x000fc8000ff3e0ff */
[--C-:B------:R-:W-:Y:S02]  /*10d50*/  IADD3.X R29, R29, UR15, R11.reuse, P1, !PT ;  /* 0x0000000f1d1d7c10 */ /* 0x100fe40008ffe40b */
[----:B------:R-:W-:Y:S02]  /*10d60*/  ISETP.LT.OR P1, PT, R30, 0x1, !P5 ;  /* 0x000000011e00780c */ /* 0x000fe40006f21670 */
[----:B------:R-:W-:-:S11]  /*10d70*/  PRMT R11, RZ, 0x7610, R11 ;  /* 0x00007610ff0b7816 */ /* 0x000fd6000000000b */
[----:B------:R-:W3:Y:S01]  /*10d80*/  @!P1 LDG.E.U8 R11, desc[UR54][R28.64] ;  /* 0x000000361c0b9981 */ /* 0x000ee2000c1e1100 */
[----:B----4-:R-:W-:-:S04]  /*10d90*/  LOP3.LUT R50, R50, 0xfffffffd, RZ, 0xc0, !PT ;  /* 0xfffffffd32327812 */ /* 0x010fc800078ec0ff */
[----:B------:R-:W-:Y:S02]  /*10da0*/  @P0 LOP3.LUT R50, R50, 0x2, RZ, 0xfc, !PT ;  /* 0x0000000232320812 */ /* 0x000fe400078efcff */
[----:B---3--:R-:W-:Y:S02]  /*10db0*/  LOP3.LUT R11, R11, 0xff, RZ, 0xc0, !PT ;  /* 0x000000ff0b0b7812 */ /* 0x008fe400078ec0ff */
[----:B------:R-:W-:Y:S02]  /*10dc0*/  ISETP.GE.AND P0, PT, R31, 0x9, PT ;  /* 0x000000091f00780c */ /* 0x000fe40003f06270 */
[----:B------:R-:W-:Y:S02]  /*10dd0*/  F2FP.F16.E4M3.UNPACK_B R11, R11 ;  /* 0x0000000bff0b723e */ /* 0x000fe400020006ff */
[----:B------:R-:W-:-:S03]  /*10de0*/  LOP3.LUT R50, R50, 0xfffffffb, RZ, 0xc0, !PT ;  /* 0xfffffffb32327812 */ /* 0x000fc600078ec0ff */
[----:B------:R-:W-:Y:S01]  /*10df0*/  HADD2.F32 R11, -RZ, R11.H0_H0 ;  /* 0x2000000bff0b7230 */ /* 0x000fe20000004100 */
[----:B------:R-:W-:-:S04]  /*10e00*/  @P3 LOP3.LUT R50, R50, 0x4, RZ, 0xfc, !PT ;  /* 0x0000000432323812 */ /* 0x000fc800078efcff */
[----:B------:R-:W-:-:S04]  /*10e10*/  FMUL R11, R11, UR46 ;  /* 0x0000002e0b0b7c20 */ /* 0x000fc80008400000 */
[----:B------:R-:W-:Y:S02]  /*10e20*/  FFMA R36, R10, UR47, R11 ;  /* 0x0000002f0a247c23 */ /* 0x000fe4000800000b */
[----:B------:R-:W0:Y:S03]  /*10e30*/  @!P1 LDC.64 R10, c[0x0][0x5c0] ;  /* 0x00017000ff0a9b82 */ /* 0x000e260000000a00 */
[----:B------:R-:W-:Y:S02]  /*10e40*/  F2FP.SATFINITE.E4M3.F32.PACK_AB_MERGE_C R36, RZ, R36, RZ ;  /* 0x00000024ff24723e */ /* 0x000fe400048070ff */
[----:B0-----:R-:W-:-:S05]  /*10e50*/  @!P1 IADD3 R10, P2, R26, R10, RZ ;  /* 0x0000000a1a0a9210 */ /* 0x001fca0007f5e0ff */
[----:B------:R-:W-:-:S05]  /*10e60*/  @!P1 IMAD.X R11, R32, 0x1, R11, P2 ;  /* 0x00000001200b9824 */ /* 0x000fca00010e060b */
[----:B------:R0:W-:Y:S01]  /*10e70*/  @!P1 STG.E.U8 desc[UR54][R10.64], R36 ;  /* 0x000000240a009986 */ /* 0x0001e2000c101136 */
[----:B------:R-:W-:Y:S02]  /*10e80*/  ISETP.LT.OR P1, PT, R30, 0x2, !P5 ;  /* 0x000000021e00780c */ /* 0x000fe40006f21670 */
[----:B0-----:R-:W-:-:S11]  /*10e90*/  PRMT R36, RZ, 0x7610, R36 ;  /* 0x00007610ff247816 */ /* 0x001fd60000000024 */
[----:B------:R-:W0:Y:S01]  /*10ea0*/  @!P1 LDC.64 R10, c[0x0][0x5c0] ;  /* 0x00017000ff0a9b82 */ /* 0x000e220000000a00 */
[----:B------:R-:W3:Y:S01]  /*10eb0*/  @!P1 LDG.E.U8 R36, desc[UR54][R28.64+0x1] ;  /* 0x000001361c249981 */ /* 0x000ee2000c1e1100 */
[----:B0-----:R-:W-:-:S05]  /*10ec0*/  @!P1 IADD3 R10, P2, R26, R10, RZ ;  /* 0x0000000a1a0a9210 */ /* 0x001fca0007f5e0ff */
[----:B------:R-:W-:Y:S01]  /*10ed0*/  @!P1 IMAD.X R11, R32, 0x1, R11, P2 ;  /* 0x00000001200b9824 */ /* 0x000fe200010e060b */
[----:B---3--:R-:W-:-:S04]  /*10ee0*/  LOP3.LUT R36, R36, 0xff, RZ, 0xc0, !PT ;  /* 0x000000ff24247812 */ /* 0x008fc800078ec0ff */
[----:B------:R-:W-:-:S05]  /*10ef0*/  F2FP.F16.E4M3.UNPACK_B R36, R36 ;  /* 0x00000024ff24723e */ /* 0x000fca00020006ff */
[----:B------:R-:W-:-:S05]  /*10f00*/  HADD2.F32 R36, -RZ, R36.H0_H0 ;  /* 0x20000024ff247230 */ /* 0x000fca0000004100 */
[----:B------:R-:W-:-:S04]  /*10f10*/  FMUL R36, R36, UR46 ;  /* 0x0000002e24247c20 */ /* 0x000fc80008400000 */
[----:B------:R-:W-:-:S05]  /*10f20*/  FFMA R9, R9, UR47, R36 ;  /* 0x0000002f09097c23 */ /* 0x000fca0008000024 */
[----:B------:R-:W-:-:S05]  /*10f30*/  F2FP.SATFINITE.E4M3.F32.PACK_AB_MERGE_C R9, RZ, R9, RZ ;  /* 0x00000009ff09723e */ /* 0x000fca00048070ff */
[----:B------:R0:W-:Y:S02]  /*10f40*/  @!P1 STG.E.U8 desc[UR54][R10.64+0x1], R9 ;  /* 0x000001090a009986 */ /* 0x0001e4000c101136 */
[----:B0-----:R-:W-:-:S05]  /*10f50*/  IADD3 R10, P1, R33, 0x8, RZ ;  /* 0x00000008210a7810 */ /* 0x001fca0007f3e0ff */
[----:B------:R-:W-:-:S04]  /*10f60*/  IMAD.X R9, RZ, RZ, R49, P1 ;  /* 0x000000ffff097224 */ /* 0x000fc800008e0631 */
[----:B------:R-:W-:-:S04]  /*10f70*/  IMAD R9, R9, UR12, RZ ;  /* 0x0000000c09097c24 */ /* 0x000fc8000f8e02ff */
[C---:B------:R-:W-:Y:S02]  /*10f80*/  IMAD R9, R10.reuse, UR13, R9 ;  /* 0x0000000d0a097c24 */ /* 0x040fe4000f8e0209 */
[----:B------:R-:W-:-:S03]  /*10f90*/  IMAD.WIDE.U32 R10, R10, UR12, R34 ;  /* 0x0000000c0a0a7c25 */ /* 0x000fc6000f8e0022 */
[----:B------:R-:W-:-:S04]  /*10fa0*/  IADD3 R10, P1, R10, UR14, RZ ;  /* 0x0000000e0a0a7c10 */ /* 0x000fc8000ff3e0ff */
[--C-:B------:R-:W-:Y:S02]  /*10fb0*/  IADD3.X R11, R11, UR15, R9.reuse, P1, !PT ;  /* 0x0000000f0b0b7c10 */ /* 0x100fe40008ffe409 */
[----:B------:R-:W-:Y:S02]  /*10fc0*/  ISETP.LT.OR P1, PT, R30, 0x1, !P0 ;  /* 0x000000011e00780c */ /* 0x000fe40004721670 */
[----:B------:R-:W-:-:S11]  /*10fd0*/  PRMT R9, RZ, 0x7610, R9 ;  /* 0x00007610ff097816 */ /* 0x000fd60000000009 */
[----:B------:R-:W3:Y:S02]  /*10fe0*/  @!P1 LDG.E.U8 R9, desc[UR54][R10.64] ;  /* 0x000000360a099981 */ /* 0x000ee4000c1e1100 */
[----:B---3--:R-:W-:-:S04]  /*10ff0*/  LOP3.LUT R9, R9, 0xff, RZ, 0xc0, !PT ;  /* 0x000000ff09097812 */ /* 0x008fc800078ec0ff */
[----:B------:R-:W-:-:S05]  /*11000*/  F2FP.F16.E4M3.UNPACK_B R9, R9 ;  /* 0x00000009ff09723e */ /* 0x000fca00020006ff */
[----:B------:R-:W-:-:S05]  /*11010*/  HADD2.F32 R9, -RZ, R9.H0_H0 ;  /* 0x20000009ff097230 */ /* 0x000fca0000004100 */
[----:B------:R-:W-:-:S04]  /*11020*/  FMUL R9, R9, UR46 ;  /* 0x0000002e09097c20 */ /* 0x000fc80008400000 */
[----:B------:R-:W-:Y:S02]  /*11030*/  FFMA R36, R8, UR47, R9 ;  /* 0x0000002f08247c23 */ /* 0x000fe40008000009 */
[----:B------:R-:W0:Y:S03]  /*11040*/  @!P1 LDC.64 R8, c[0x0][0x5c0] ;  /* 0x00017000ff089b82 */ /* 0x000e260000000a00 */
[----:B------:R-:W-:Y:S02]  /*11050*/  F2FP.SATFINITE.E4M3.F32.PACK_AB_MERGE_C R36, RZ, R36, RZ ;  /* 0x00000024ff24723e */ /* 0x000fe400048070ff */
[----:B0-----:R-:W-:-:S04]  /*11060*/  @!P1 IADD3 R8, P2, P4, R26, UR8, R8 ;  /* 0x000000081a089c10 */ /* 0x001fc8000fc5e008 */
[----:B------:R-:W-:-:S05]  /*11070*/  @!P1 IADD3.X R9, R32, UR7, R9, P2, P4 ;  /* 0x0000000720099c10 */ /* 0x000fca00097e8409 */
[----:B------:R0:W-:Y:S01]  /*11080*/  @!P1 STG.E.U8 desc[UR54][R8.64], R36 ;  /* 0x0000002408009986 */ /* 0x0001e2000c101136 */
[----:B------:R-:W-:Y:S02]  /*11090*/  ISETP.LT.OR P1, PT, R30, 0x2, !P0 ;  /* 0x000000021e00780c */ /* 0x000fe40004721670 */
[----:B0-----:R-:W-:-:S11]  /*110a0*/  PRMT R36, RZ, 0x7610, R36 ;  /* 0x00007610ff247816 */ /* 0x001fd60000000024 */
[----:B------:R-:W0:Y:S01]  /*110b0*/  @!P1 LDC.64 R8, c[0x0][0x5c0] ;  /* 0x00017000ff089b82 */ /* 0x000e220000000a00 */
[----:B------:R-:W3:Y:S01]  /*110c0*/  @!P1 LDG.E.U8 R36, desc[UR54][R10.64+0x1] ;  /* 0x000001360a249981 */ /* 0x000ee2000c1e1100 */
[----:B------:R-:W-:-:S04]  /*110d0*/  ISETP.GE.AND P3, PT, R31, 0x189, PT ;  /* 0x000001891f00780c */ /* 0x000fc80003f66270 */
[----:B------:R-:W-:Y:S02]  /*110e0*/  ISETP.LT.OR P6, PT, R30, 0x11, !P3 ;  /* 0x000000111e00780c */ /* 0x000fe40005fc1670 */
[----:B0-----:R-:W-:-:S04]  /*110f0*/  @!P1 IADD3 R8, P2, P4, R26, UR8, R8 ;  /* 0x000000081a089c10 */ /* 0x001fc8000fc5e008 */
[----:B------:R-:W-:-:S07]  /*11100*/  @!P1 IADD3.X R9, R32, UR7, R9, P2, P4 ;  /* 0x0000000720099c10 */ /* 0x000fce00097e8409 */
[----:B------:R-:W-:Y:S01]  /*11110*/  @!P6 IMAD.MOV.U32 R37, RZ, RZ, R32 ;  /* 0x000000ffff25e224 */ /* 0x000fe200078e0020 */
[----:B---3--:R-:W-:-:S04]  /*11120*/  LOP3.LUT R36, R36, 0xff, RZ, 0xc0, !PT ;  /* 0x000000ff24247812 */ /* 0x008fc800078ec0ff */
[----:B------:R-:W-:-:S05]  /*11130*/  F2FP.F16.E4M3.UNPACK_B R36, R36 ;  /* 0x00000024ff24723e */ /* 0x000fca00020006ff */
[----:B------:R-:W-:-:S05]  /*11140*/  HADD2.F32 R36, -RZ, R36.H0_H0 ;  /* 0x20000024ff247230 */ /* 0x000fca0000004100 */
[----:B------:R-:W-:-:S04]  /*11150*/  FMUL R36, R36, UR46 ;  /* 0x0000002e24247c20 */ /* 0x000fc80008400000 */
[----:B------:R-:W-:-:S05]  /*11160*/  FFMA R7, R7, UR47, R36 ;  /* 0x0000002f07077c23 */ /* 0x000fca0008000024 */
[----:B------:R-:W-:-:S05]  /*11170*/  F2FP.SATFINITE.E4M3.F32.PACK_AB_MERGE_C R7, RZ, R7, RZ ;  /* 0x00000007ff07723e */ /* 0x000fca00048070ff */
[----:B------:R0:W-:Y:S02]  /*11180*/  @!P1 STG.E.U8 desc[UR54][R8.64+0x1], R7 ;  /* 0x0000010708009986 */ /* 0x0001e4000c101136 */
[----:B0-----:R-:W0:Y:S01]  /*11190*/  @!P6 LDC.64 R8, c[0x0][0x5c0] ;  /* 0x00017000ff08eb82 */ /* 0x001e220000000a00 */
[----:B------:R-:W-:Y:S02]  /*111a0*/  @!P6 IMAD.MOV.U32 R36, RZ, RZ, R26 ;  /* 0x000000ffff24e224 */ /* 0x000fe400078e001a */
[----:B------:R-:W-:Y:S02]  /*111b0*/  @!P6 IMAD R7, R25, 0x180, RZ ;  /* 0x000001801907e824 */ /* 0x000fe400078e02ff */
[----:B------:R-:W-:-:S04]  /*111c0*/  @!P6 IMAD.WIDE.U32 R36, R24, 0x180, R36 ;  /* 0x000001801824e825 */ /* 0x000fc800078e0024 */
[----:B------:R-:W-:Y:S01]  /*111d0*/  @!P6 IMAD.IADD R7, R37, 0x1, R7 ;  /* 0x000000012507e824 */ /* 0x000fe200078e0207 */
[----:B0-----:R-:W-:-:S04]  /*111e0*/  @!P6 IADD3 R64, P1, P2, R36, UR8, R8 ;  /* 0x000000082440ec10 */ /* 0x001fc8000fa3e008 */
[----:B------:R-:W-:Y:S02]  /*111f0*/  @!P6 IADD3.X R65, R7, UR7, R9, P1, P2 ;  /* 0x000000070741ec10 */ /* 0x000fe40008fe4409 */
        /* <DEDUP_REMOVED lines=25> */
[----:B------:R0:W-:Y:S01]  /*11390*/  @!P1 STG.E.U8 desc[UR54][R6.64+0x9], R5 ;  /* 0x0000090506009986 */ /* 0x0001e2000c101136 */
[----:B------:R-:W-:Y:S02]  /*113a0*/  ISETP.LT.OR P1, PT, R30, 0x9, !P0 ;  /* 0x000000091e00780c */ /* 0x000fe40004721670 */
[----:B0-----:R-:W-:-:S11]  /*113b0*/  PRMT R5, RZ, 0x7610, R5 ;  /* 0x00007610ff057816 */ /* 0x001fd60000000005 */
[----:B------:R-:W0:Y:S01]  /*113c0*/  @!P1 LDC.64 R6, c[0x0][0x5c0] ;  /* 0x00017000ff069b82 */ /* 0x000e220000000a00 */
[----:B------:R-:W3:Y:S01]  /*113d0*/  @!P1 LDG.E.U8 R5, desc[UR54][R10.64+0x8] ;  /* 0x000008360a059981 */ /* 0x000ee2000c1e1100 */
[----:B0-----:R-:W-:-:S04]  /*113e0*/  @!P1 IADD3 R8, P2, P4, R26, UR8, R6 ;  /* 0x000000081a089c10 */ /* 0x001fc8000fc5e006 */
[----:B------:R-:W-:Y:S02]  /*113f0*/  @!P1 IADD3.X R9, R32, UR7, R7, P2, P4 ;  /* 0x0000000720099c10 */ /* 0x000fe400097e8407 */
[----:B------:R-:W-:Y:S02]  /*11400*/  ISETP.LT.OR P4, PT, R30, 0xa, !P0 ;  /* 0x0000000a1e00780c */ /* 0x000fe40004781670 */
[----:B------:R-:W-:-:S04]  /*11410*/  LOP3.LUT R12, R12, 0xfffff7ff, RZ, 0xc0, !PT ;  /* 0xfffff7ff0c0c7812 */ /* 0x000fc800078ec0ff */
[----:B------:R-:W-:Y:S02]  /*11420*/  @P6 LOP3.LUT R12, R12, 0x800, RZ, 0xfc, !PT ;  /* 0x000008000c0c6812 */ /* 0x000fe400078efcff */
[----:B---3--:R-:W-:-:S04]  /*11430*/  LOP3.LUT R5, R5, 0xff, RZ, 0xc0, !PT ;  /* 0x000000ff05057812 */ /* 0x008fc800078ec0ff */
[----:B------:R-:W-:-:S05]  /*11440*/  F2FP.F16.E4M3.UNPACK_B R5, R5 ;  /* 0x00000005ff05723e */ /* 0x000fca00020006ff */
[----:B------:R-:W-:-:S05]  /*11450*/  HADD2.F32 R5, -RZ, R5.H0_H0 ;  /* 0x20000005ff057230 */ /* 0x000fca0000004100 */
[----:B------:R-:W-:-:S04]  /*11460*/  FMUL R5, R5, UR46 ;  /* 0x0000002e05057c20 */ /* 0x000fc80008400000 */
[----:B------:R-:W-:Y:S02]  /*11470*/  FFMA R36, R4, UR47, R5 ;  /* 0x0000002f04247c23 */ /* 0x000fe40008000005 */
[----:B------:R-:W0:Y:S03]  /*11480*/  @!P4 LDC.64 R4, c[0x0][0x5c0] ;  /* 0x00017000ff04cb82 */ /* 0x000e260000000a00 */
[----:B------:R-:W-:-:S05]  /*11490*/  F2FP.SATFINITE.E4M3.F32.PACK_AB_MERGE_C R36, RZ, R36, RZ ;  /* 0x00000024ff24723e */ /* 0x000fca00048070ff */
[----:B------:R1:W-:Y:S01]  /*114a0*/  @!P1 STG.E.U8 desc[UR54][R8.64+0x8], R36 ;  /* 0x0000082408009986 */ /* 0x0003e2000c101136 */
[----:B------:R-:W-:Y:S02]  /*114b0*/  ISETP.GE.AND P1, PT, R31, 0x81, PT ;  /* 0x000000811f00780c */ /* 0x000fe40003f26270 */
[----:B0-----:R-:W-:-:S04]  /*114c0*/  @!P4 IADD3 R6, P2, P5, R26, UR8, R4 ;  /* 0x000000081a06cc10 */ /* 0x001fc8000fd5e004 */
[----:B------:R-:W-:Y:S02]  /*114d0*/  @!P4 IADD3.X R7, R32, UR7, R5, P2, P5 ;  /* 0x000000072007cc10 */ /* 0x000fe400097ea405 */
[----:B------:R-:W-:-:S13]  /*114e0*/  ISETP.LT.OR P2, PT, R30, 0x1, !P1 ;  /* 0x000000011e00780c */ /* 0x000fda0004f41670 */
[----:B------:R-:W1:Y:S02]  /*114f0*/  @!P2 LDC.64 R4, c[0x0][0x5c0] ;  /* 0x00017000ff04ab82 */ /* 0x000e640000000a00 */
[--C-:B-1----:R-:W-:Y:S02]  /*11500*/  @!P2 IADD3 R8, P5, P6, R26, UR6, R4.reuse ;  /* 0x000000061a08ac10 */ /* 0x102fe4000febe004 */
[----:B------:R-:W-:-:S06]  /*11510*/  PRMT R4, RZ, 0x7610, R4 ;  /* 0x00007610ff047816 */ /* 0x000fcc0000000004 */
[----:B------:R-:W3:Y:S01]  /*11520*/  @!P4 LDG.E.U8 R4, desc[UR54][R10.64+0x9] ;  /* 0x000009360a04c981 */ /* 0x000ee2000c1e1100 */
[----:B------:R-:W-:Y:S02]  /*11530*/  @!P2 IADD3.X R9, R32, UR5, R5, P5, P6 ;  /* 0x000000052009ac10 */ /* 0x000fe4000afec405 */
[----:B---3--:R-:W-:-:S04]  /*11540*/  LOP3.LUT R4, R4, 0xff, RZ, 0xc0, !PT ;  /* 0x000000ff04047812 */ /* 0x008fc800078ec0ff */
[----:B------:R-:W-:-:S05]  /*11550*/  F2FP.F16.E4M3.UNPACK_B R4, R4 ;  /* 0x00000004ff04723e */ /* 0x000fca00020006ff */
[----:B------:R-:W-:-:S05]  /*11560*/  HADD2.F32 R4, -RZ, R4.H0_H0 ;  /* 0x20000004ff047230 */ /* 0x000fca0000004100 */
[----:B------:R-:W-:-:S04]  /*11570*/  FMUL R4, R4, UR46 ;  /* 0x0000002e04047c20 */ /* 0x000fc80008400000 */
[----:B------:R-:W-:-:S05]  /*11580*/  FFMA R3, R3, UR47, R4 ;  /* 0x0000002f03037c23 */ /* 0x000fca0008000004 */
[----:B------:R-:W-:-:S05]  /*11590*/  F2FP.SATFINITE.E4M3.F32.PACK_AB_MERGE_C R3, RZ, R3, RZ ;  /* 0x00000003ff03723e */ /* 0x000fca00048070ff */
[----:B------:R0:W-:Y:S01]  /*115a0*/  @!P4 STG.E.U8 desc[UR54][R6.64+0x9], R3 ;  /* 0x000009030600c986 */ /* 0x0001e2000c101136 */
[----:B------:R-:W-:-:S05]  /*115b0*/  IADD3 R4, P4, R33, 0x80, RZ ;  /* 0x0000008021047810 */ /* 0x000fca0007f9e0ff */
[----:B0-----:R-:W-:-:S04]  /*115c0*/  IMAD.X R3, RZ, RZ, R49, P4 ;  /* 0x000000ffff037224 */ /* 0x001fc800020e0631 */
[----:B------:R-:W-:-:S04]  /*115d0*/  IMAD R3, R3, UR12, RZ ;  /* 0x0000000c03037c24 */ /* 0x000fc8000f8e02ff */
[C---:B------:R-:W-:Y:S02]  /*115e0*/  IMAD R3, R4.reuse, UR13, R3 ;  /* 0x0000000d04037c24 */ /* 0x040fe4000f8e0203 */
[----:B------:R-:W-:-:S03]  /*115f0*/  IMAD.WIDE.U32 R4, R4, UR12, R34 ;  /* 0x0000000c04047c25 */ /* 0x000fc6000f8e0022 */
[----:B------:R-:W-:-:S04]  /*11600*/  IADD3 R4, P4, R4, UR14, RZ ;  /* 0x0000000e04047c10 */ /* 0x000fc8000ff9e0ff */
[--C-:B------:R-:W-:Y:S02]  /*11610*/  IADD3.X R5, R5, UR15, R3.reuse, P4, !PT ;  /* 0x0000000f05057c10 */ /* 0x100fe4000a7fe403 */
[----:B------:R-:W-:-:S06]  /*11620*/  PRMT R3, RZ, 0x7610, R3 ;  /* 0x00007610ff037816 */ /* 0x000fcc0000000003 */
[----:B------:R-:W3:Y:S01]  /*11630*/  @!P2 LDG.E.U8 R3, desc[UR54][R4.64] ;  /* 0x000000360403a981 */ /* 0x000ee2000c1e1100 */
[----:B------:R-:W-:Y:S02]  /*11640*/  ISETP.LT.OR P4, PT, R30, 0x2, !P1 ;  /* 0x000000021e00780c */ /* 0x000fe40004f81670 */
[----:B---3--:R-:W-:-:S04]  /*11650*/  LOP3.LUT R3, R3, 0xff, RZ, 0xc0, !PT ;  /* 0x000000ff03037812 */ /* 0x008fc800078ec0ff */
[----:B------:R-:W-:-:S05]  /*11660*/  F2FP.F16.E4M3.UNPACK_B R3, R3 ;  /* 0x00000003ff03723e */ /* 0x000fca00020006ff */
[----:B------:R-:W-:-:S05]  /*11670*/  HADD2.F32 R3, -RZ, R3.H0_H0 ;  /* 0x20000003ff037230 */ /* 0x000fca0000004100 */
[----:B------:R-:W-:-:S04]  /*11680*/  FMUL R3, R3, UR46 ;  /* 0x0000002e03037c20 */ /* 0x000fc80008400000 */
[----:B------:R-:W-:Y:S02]  /*11690*/  FFMA R6, R2, UR47, R3 ;  /* 0x0000002f02067c23 */ /* 0x000fe40008000003 */
[----:B------:R-:W0:Y:S03]  /*116a0*/  @!P4 LDC.64 R2, c[0x0][0x5c0] ;  /* 0x00017000ff02cb82 */ /* 0x000e260000000a00 */
[----:B------:R-:W-:-:S05]  /*116b0*/  F2FP.SATFINITE.E4M3.F32.PACK_AB_MERGE_C R6, RZ, R6, RZ ;  /* 0x00000006ff06723e */ /* 0x000fca00048070ff */
[----:B------:R1:W-:Y:S02]  /*116c0*/  @!P2 STG.E.U8 desc[UR54][R8.64], R6 ;  /* 0x000000060800a986 */ /* 0x0003e4000c101136 */
[----:B-1----:R-:W-:-:S06]  /*116d0*/  PRMT R6, RZ, 0x7610, R6 ;  /* 0x00007610ff067816 */ /* 0x002fcc0000000006 */
[----:B------:R-:W3:Y:S01]  /*116e0*/  @!P4 LDG.E.U8 R6, desc[UR54][R4.64+0x1] ;  /* 0x000001360406c981 */ /* 0x000ee2000c1e1100 */
[----:B0-----:R-:W-:-:S04]  /*116f0*/  @!P4 IADD3 R2, P5, P6, R26, UR6, R2 ;  /* 0x000000061a02cc10 */ /* 0x001fc8000febe002 */
[----:B------:R-:W-:Y:S02]  /*11700*/  @!P4 IADD3.X R3, R32, UR5, R3, P5, P6 ;  /* 0x000000052003cc10 */ /* 0x000fe4000afec403 */
[----:B------:R-:W-:-:S04]  /*11710*/  ISETP.GE.AND P0, PT, R31, 0x89, PT ;  /* 0x000000891f00780c */ /* 0x000fc80003f06270 */
[----:B------:R-:W-:Y:S01]  /*11720*/  ISETP.LT.OR P2, PT, R30, 0x1, !P0 ;  /* 0x000000011e00780c */ /* 0x000fe20004741670 */
[----:B------:R-:W-:-:S12]  /*11730*/  IMAD.U32 R8, RZ, RZ, UR8 ;  /* 0x00000008ff087e24 */ /* 0x000fd8000f8e00ff */
[----:B------:R-:W-:Y:S02]  /*11740*/  @!P2 IADD3 R8, P5, P6, R8, UR6, R26 ;  /* 0x000000060808ac10 */ /* 0x000fe4000febe01a */
        /* <DEDUP_REMOVED lines=13> */
[----:B------:R-:W-:Y:S02]  /*11820*/  IADD3.X R3, R3, UR15, R6, P4, !PT ;  /* 0x0000000f03037c10 */ /* 0x000fe4000a7fe406 */
[----:B------:R-:W0:Y:S02]  /*11830*/  @!P2 LDC.64 R6, c[0x0][0x5c0] ;  /* 0x00017000ff06ab82 */ /* 0x000e240000000a00 */
[----:B0-----:R-:W-:Y:S02]  /*11840*/  @!P2 IADD3 R6, P4, R8, R6, RZ ;  /* 0x000000060806a210 */ /* 0x001fe40007f9e0ff */
[----:B------:R-:W-:-:S06]  /*11850*/  PRMT R8, RZ, 0x7610, R8 ;  /* 0x00007610ff087816 */ /* 0x000fcc0000000008 */
[----:B------:R-:W3:Y:S01]  /*11860*/  @!P2 LDG.E.U8 R8, desc[UR54][R2.64] ;  /* 0x000000360208a981 */ /* 0x000ee2000c1e1100 */
[----:B------:R-:W-:-:S05]  /*11870*/  IMAD.U32 R9, RZ, RZ, UR7 ;  /* 0x00000007ff097e24 */ /* 0x000fca000f8e00ff */
[----:B------:R-:W-:-:S05]  /*11880*/  @!P2 IADD3.X R9, R9, UR5, R32, P5, P6 ;  /* 0x000000050909ac10 */ /* 0x000fca000afec420 */
[----:B------:R-:W-:Y:S01]  /*11890*/  @!P2 IMAD.X R7, R9, 0x1, R7, P4 ;  /* 0x000000010907a824 */ /* 0x000fe200020e0607 */
[----:B------:R-:W-:Y:S02]  /*118a0*/  ISETP.LT.OR P4, PT, R30, 0x2, !P0 ;  /* 0x000000021e00780c */ /* 0x000fe40004781670 */
[----:B------:R-:W-:-:S04]  /*118b0*/  LOP3.LUT R50, R50, 0xffffffdf, RZ, 0xc0, !PT ;  /* 0xffffffdf32327812 */ /* 0x000fc800078ec0ff */
[----:B------:R-:W-:Y:S02]  /*118c0*/  @P1 LOP3.LUT R50, R50, 0x20, RZ, 0xfc, !PT ;  /* 0x0000002032321812 */ /* 0x000fe400078efcff */
[----:B------:R-:W-:Y:S01]  /*118d0*/  ISETP.LT.OR P1, PT, R30, 0x12, !P3 ;  /* 0x000000121e00780c */ /* 0x000fe20005f21670 */
[----:B------:R-:W-:-:S12]  /*118e0*/  IMAD.U32 R37, RZ, RZ, UR7 ;  /* 0x00000007ff257e24 */ /* 0x000fd8000f8e00ff */
        /* <DEDUP_REMOVED lines=9> */
[----:B------:R-:W-:-:S07]  /*11980*/  IMAD.U32 R8, RZ, RZ, UR8 ;  /* 0x00000008ff087e24 */ /* 0x000fce000f8e00ff */
[----:B------:R-:W1:Y:S01]  /*11990*/  @!P1 LDC.64 R6, c[0x0][0x5c0] ;  /* 0x00017000ff069b82 */ /* 0x000e620000000a00 */
[----:B------:R-:W-:-:S04]  /*119a0*/  @!P4 IADD3 R8, P5, P6, R8, UR6, R26 ;  /* 0x000000060808cc10 */ /* 0x000fc8000febe01a */
[----:B------:R-:W-:Y:S02]  /*119b0*/  @!P4 IADD3.X R37, R37, UR5, R32, P5, P6 ;  /* 0x000000052525cc10 */ /* 0x000fe4000afec420 */
[----:B0-----:R-:W-:Y:S01]  /*119c0*/  @!P4 IADD3 R14, P2, R8, R14, RZ ;  /* 0x0000000e080ec210 */ /* 0x001fe20007f5e0ff */
[----:B------:R-:W-:-:S04]  /*119d0*/  @!P1 IMAD.MOV.U32 R8, RZ, RZ, R26 ;  /* 0x000000ffff089224 */ /* 0x000fc800078e001a */
[----:B------:R-:W-:-:S03]  /*119e0*/  @!P1 IMAD.WIDE.U32 R8, R24, 0x180, R8 ;  /* 0x0000018018089825 */ /* 0x000fc600078e0008 */
[--C-:B-1----:R-:W-:Y:S02]  /*119f0*/  @!P1 IADD3 R42, P5, P6, R8, UR8, R6.reuse ;  /* 0x00000008082a9c10 */ /* 0x102fe4000febe006 */
[----:B------:R-:W-:-:S06]  /*11a00*/  PRMT R6, RZ, 0x7610, R6 ;  /* 0x00007610ff067816 */ /* 0x000fcc0000000006 */
[----:B------:R-:W3:Y:S01]  /*11a10*/  @!P4 LDG.E.U8 R6, desc[UR54][R2.64+0x1] ;  /* 0x000001360206c981 */ /* 0x000ee2000c1e1100 */
[----:B------:R-:W-:-:S04]  /*11a20*/  @!P1 IMAD R36, R25, 0x180, RZ ;  /* 0x0000018019249824 */ /* 0x000fc800078e02ff */
[----:B------:R-:W-:-:S05]  /*11a30*/  @!P1 IMAD.IADD R9, R9, 0x1, R36 ;  /* 0x0000000109099824 */ /* 0x000fca00078e0224 */
[----:B------:R-:W-:Y:S02]  /*11a40*/  @!P1 IADD3.X R43, R9, UR7, R7, P5, P6 ;  /* 0x00000007092b9c10 */ /* 0x000fe4000afec407 */
[----:B------:R-:W-:Y:S01]  /*11a50*/  ISETP.LT.OR P6, PT, R30, 0x19, !P3 ;  /* 0x000000191e00780c */ /* 0x000fe20005fc1670 */
[----:B------:R-:W-:Y:S01]  /*11a60*/  @!P4 IMAD.X R15, R37, 0x1, R15, P2 ;  /* 0x00000001250fc824 */ /* 0x000fe200010e060f */
[----:B------:R-:W-:-:S11]  /*11a70*/  LOP3.LUT R12, R12, 0xfffffbff, RZ, 0xc0, !PT ;  /* 0xfffffbff0c0c7812 */ /* 0x000fd600078ec0ff */
[----:B------:R-:W-:Y:S02]  /*11a80*/  @!P6 IMAD.MOV.U32 R8, RZ, RZ, R26 ;  /* 0x000000ffff08e224 */ /* 0x000fe400078e001a */
[----:B------:R-:W-:Y:S02]  /*11a90*/  @!P6 IMAD.MOV.U32 R9, RZ, RZ, R32 ;  /* 0x000000ffff09e224 */ /* 0x000fe400078e0020 */
[----:B------:R-:W-:Y:S01]  /*11aa0*/  @!P6 IMAD.WIDE.U32 R8, R24, 0x180, R8 ;  /* 0x000001801808e825 */ /* 0x000fe200078e0008 */
[----:B------:R-:W-:Y:S02]  /*11ab0*/  @P1 LOP3.LUT R12, R12, 0x400, RZ, 0xfc, !PT ;  /* 0x000004000c0c1812 */ /* 0x000fe400078efcff */
[----:B------:R-:W-:Y:S02]  /*11ac0*/  LOP3.LUT P1, RZ, R50, 0x20, RZ, 0xc0, !PT ;  /* 0x0000002032ff7812 */ /* 0x000fe4000782c0ff */
        /* <DEDUP_REMOVED lines=8> */
[----:B------:R-:W-:-:S04]  /*11b50*/  @!P6 IMAD R14, R25, 0x180, RZ ;  /* 0x00000180190ee824 */ /* 0x000fc800078e02ff */
[----:B------:R-:W-:Y:S01]  /*11b60*/  @!P6 IMAD.IADD R9, R9, 0x1, R14 ;  /* 0x000000010909e824 */ /* 0x000fe200078e020e */
[----:B0-----:R-:W-:-:S04]  /*11b70*/  @!P6 IADD3 R62, P2, P4, R8, UR8, R6 ;  /* 0x00000008083eec10 */ /* 0x001fc8000fc5e006 */
[----:B------:R-:W-:Y:S02]  /*11b80*/  @!P6 IADD3.X R63, R9, UR7, R7, P2, P4 ;  /* 0x00000007093fec10 */ /* 0x000fe400097e8407 */
[----:B------:R-:W-:Y:S02]  /*11b90*/  ISETP.LT.OR P2, PT, R30, 0x9, !P1 ;  /* 0x000000091e00780c */ /* 0x000fe40004f41670 */
[----:B------:R-:W-:-:S11]  /*11ba0*/  PRMT R6, RZ, 0x7610, R6 ;  /* 0x00007610ff067816 */ /* 0x000fd60000000006 */
[----:B------:R-:W3:Y:S01]  /*11bb0*/  @!P2 LDG.E.U8 R6, desc[UR54][R4.64+0x8] ;  /* 0x000008360406a981 */ /* 0x000ee2000c1e1100 */
[----:B------:R-:W-:Y:S02]  /*11bc0*/  PRMT R8, RZ, 0x7610, R8 ;  /* 0x00007610ff087816 */ /* 0x000fe40000000008 */
        /* <DEDUP_REMOVED lines=10> */
[----:B------:R-:W-:-:S13]  /*11c70*/  ISETP.LT.OR P2, PT, R30, 0xa, !P1 ;  /* 0x0000000a1e00780c */ /* 0x000fda0004f41670 */
[----:B------:R-:W3:Y:S01]  /*11c80*/  @!P2 LDG.E.U8 R8, desc[UR54][R4.64+0x9] ;  /* 0x000009360408a981 */ /* 0x000ee2000c1e1100 */
[----:B0-----:R-:W0:Y:S02]  /*11c90*/  @!P2 LDC.64 R6, c[0x0][0x5c0] ;  /* 0x00017000ff06ab82 */ /* 0x001e240000000a00 */
[----:B0-----:R-:W-:-:S04]  /*11ca0*/  @!P2 IADD3 R6, P4, P5, R26, UR6, R6 ;  /* 0x000000061a06ac10 */ /* 0x001fc8000fd9e006 */
[----:B------:R-:W-:Y:S01]  /*11cb0*/  @!P2 IADD3.X R7, R32, UR5, R7, P4, P5 ;  /* 0x000000052007ac10 */ /* 0x000fe2000a7ea407 */
[----:B------:R-:W-:Y:S01]  /*11cc0*/  IMAD.U32 R9, RZ, RZ, UR8 ;  /* 0x00000008ff097e24 */ /* 0x000fe2000f8e00ff */
[----:B---3--:R-:W-:-:S04]  /*11cd0*/  LOP3.LUT R8, R8, 0xff, RZ, 0xc0, !PT ;  /* 0x000000ff08087812 */ /* 0x008fc800078ec0ff */
[----:B------:R-:W-:-:S05]  /*11ce0*/  F2FP.F16.E4M3.UNPACK_B R8, R8 ;  /* 0x00000008ff08723e */ /* 0x000fca00020006ff */
[----:B------:R-:W-:-:S05]  /*11cf0*/  HADD2.F32 R8, -RZ, R8.H0_H0 ;  /* 0x20000008ff087230 */ /* 0x000fca0000004100 */
[----:B------:R-:W-:-:S04]  /*11d00*/  FMUL R8, R8, UR46 ;  /* 0x0000002e08087c20 */ /* 0x000fc80008400000 */
[----:B------:R-:W-:-:S05]  /*11d10*/  FFMA R8, R18, UR47, R8 ;  /* 0x0000002f12087c23 */ /* 0x000fca0008000008 */
[----:B------:R-:W-:-:S05]  /*11d20*/  F2FP.SATFINITE.E4M3.F32.PACK_AB_MERGE_C R8, RZ, R8, RZ ;  /* 0x00000008ff08723e */ /* 0x000fca00048070ff */
[----:B------:R0:W-:Y:S01]  /*11d30*/  @!P2 STG.E.U8 desc[UR54][R6.64+0x9], R8 ;  /* 0x000009080600a986 */ /* 0x0001e2000c101136 */
[----:B------:R-:W-:-:S13]  /*11d40*/  ISETP.LT.OR P2, PT, R30, 0x9, !P0 ;  /* 0x000000091e00780c */ /* 0x000fda0004741670 */
[----:B0-----:R-:W0:Y:S01]  /*11d50*/  @!P2 LDC.64 R6, c[0x0][0x5c0] ;  /* 0x00017000ff06ab82 */ /* 0x001e220000000a00 */
[----:B------:R-:W-:Y:S01]  /*11d60*/  IMAD.U32 R8, RZ, RZ, UR7 ;  /* 0x00000007ff087e24 */ /* 0x000fe2000f8e00ff */
[----:B------:R-:W-:-:S04]  /*11d70*/  @!P2 IADD3 R9, P4, P5, R9, UR6, R26 ;  /* 0x000000060909ac10 */ /* 0x000fc8000fd9e01a */
[----:B------:R-:W-:Y:S02]  /*11d80*/  @!P2 IADD3.X R8, R8, UR5, R32, P4, P5 ;  /* 0x000000050808ac10 */ /* 0x000fe4000a7ea420 */
[----:B0-----:R-:W-:-:S05]  /*11d90*/  @!P2 IADD3 R6, P4, R9, R6, RZ ;  /* 0x000000060906a210 */ /* 0x001fca0007f9e0ff */
[----:B------:R-:W-:Y:S01]  /*11da0*/  @!P2 IMAD.X R7, R8, 0x1, R7, P4 ;  /* 0x000000010807a824 */ /* 0x000fe200020e0607 */
[----:B------:R-:W-:-:S06]  /*11db0*/  PRMT R8, RZ, 0x7610, R8 ;  /* 0x00007610ff087816 */ /* 0x000fcc0000000008 */
[----:B------:R-:W3:Y:S01]  /*11dc0*/  @!P2 LDG.E.U8 R8, desc[UR54][R2.64+0x8] ;  /* 0x000008360208a981 */ /* 0x000ee2000c1e1100 */
[----:B------:R-:W-:-:S04]  /*11dd0*/  LOP3.LUT R50, R50, 0xfffffff7, RZ, 0xc0, !PT ;  /* 0xfffffff732327812 */ /* 0x000fc800078ec0ff */
[----:B------:R-:W-:Y:S02]  /*11de0*/  @P1 LOP3.LUT R50, R50, 0x8, RZ, 0xfc, !PT ;  /* 0x0000000832321812 */ /* 0x000fe400078efcff */
[----:B------:R-:W-:Y:S02]  /*11df0*/  ISETP.GE.AND P1, PT, R31, 0x101, PT ;  /* 0x000001011f00780c */ /* 0x000fe40003f26270 */
[----:B------:R-:W-:Y:S01]  /*11e00*/  ISETP.LT.OR P4, PT, R30, 0xa, !P0 ;  /* 0x0000000a1e00780c */ /* 0x000fe20004781670 */
[----:B------:R-:W-:Y:S01]  /*11e10*/  IMAD.U32 R14, RZ, RZ, UR8 ;  /* 0x00000008ff0e7e24 */ /* 0x000fe2000f8e00ff */
[----:B------:R-:W-:Y:S01]  /*11e20*/  LOP3.LUT R12, R12, 0xffffefff, RZ, 0xc0, !PT ;  /* 0xffffefff0c0c7812 */ /* 0x000fe200078ec0ff */
[----:B------:R-:W-:-:S03]  /*11e30*/  IMAD.U32 R16, RZ, RZ, UR7 ;  /* 0x00000007ff107e24 */ /* 0x000fc6000f8e00ff */
[----:B------:R-:W-:-:S07]  /*11e40*/  @P6 LOP3.LUT R12, R12, 0x1000, RZ, 0xfc, !PT ;  /* 0x000010000c0c6812 */ /* 0x000fce00078efcff */
[----:B------:R-:W-:-:S04]  /*11e50*/  @!P4 IADD3 R14, P5, P6, R14, UR6, R26 ;  /* 0x000000060e0ecc10 */ /* 0x000fc8000febe01a */
[----:B------:R-:W-:Y:S02]  /*11e60*/  @!P4 IADD3.X R16, R16, UR5, R32, P5, P6 ;  /* 0x000000051010cc10 */ /* 0x000fe4000afec420 */
        /* <DEDUP_REMOVED lines=8> */
[----:B------:R-:W-:-:S13]  /*11ef0*/  ISETP.LT.OR P2, PT, R30, 0x1, !P1 ;  /* 0x000000011e00780c */ /* 0x000fda0004f41670 */
[----:B-1----:R-:W1:Y:S01]  /*11f00*/  @!P2 LDC.64 R6, c[0x0][0x5c0] ;  /* 0x00017000ff06ab82 */ /* 0x002e620000000a00 */
[----:B0-----:R-:W-:Y:S02]  /*11f10*/  @!P4 IADD3 R8, P5, R14, R8, RZ ;  /* 0x000000080e08c210 */ /* 0x001fe40007fbe0ff */
[--C-:B-1----:R-:W-:Y:S02]  /*11f20*/  @!P2 IADD3 R14, P0, P6, R26, UR11, R6.reuse ;  /* 0x0000000b1a0eac10 */ /* 0x102fe4000fe1e006 */
[----:B------:R-:W-:-:S06]  /*11f30*/  PRMT R6, RZ, 0x7610, R6 ;  /* 0x00007610ff067816 */ /* 0x000fcc0000000006 */
[----:B------:R-:W3:Y:S01]  /*11f40*/  @!P4 LDG.E.U8 R6, desc[UR54][R2.64+0x9] ;  /* 0x000009360206c981 */ /* 0x000ee2000c1e1100 */
[----:B------:R-:W-:Y:S01]  /*11f50*/  @!P4 IMAD.X R9, R16, 0x1, R9, P5 ;  /* 0x000000011009c824 */ /* 0x000fe200028e0609 */
[----:B------:R-:W-:Y:S02]  /*11f60*/  @!P2 IADD3.X R15, R32, UR10, R7, P0, P6 ;  /* 0x0000000a200fac10 */ /* 0x000fe400087ec407 */
        /* <DEDUP_REMOVED lines=57> */
[----:B------:R-:W-:-:S05]  /*12300*/  ISETP.LT.OR P1, PT, R30, 0x1a, !P3 ;  /* 0x0000001a1e00780c */ /* 0x000fca0005f21670 */
[----:B------:R-:W0:Y:S01]  /*12310*/  @!P4 LDC.64 R18, c[0x0][0x5c0] ;  /* 0x00017000ff12cb82 */ /* 0x000e220000000a00 */
[----:B------:R-:W-:-:S07]  /*12320*/  IMAD.U32 R21, RZ, RZ, UR7 ;  /* 0x00000007ff157e24 */ /* 0x000fce000f8e00ff */
[----:B------:R-:W-:Y:S01]  /*12330*/  @!P1 IMAD.MOV.U32 R17, RZ, RZ, R32 ;  /* 0x000000ffff119224 */ /* 0x000fe200078e0020 */
[----:B---3--:R-:W-:-:S04]  /*12340*/  LOP3.LUT R16, R16, 0xff, RZ, 0xc0, !PT ;  /* 0x000000ff10107812 */ /* 0x008fc800078ec0ff */
[----:B------:R-:W-:-:S05]  /*12350*/  F2FP.F16.E4M3.UNPACK_B R16, R16 ;  /* 0x00000010ff10723e */ /* 0x000fca00020006ff */
[----:B------:R-:W-:-:S05]  /*12360*/  HADD2.F32 R16, -RZ, R16.H0_H0 ;  /* 0x20000010ff107230 */ /* 0x000fca0000004100 */
[----:B------:R-:W-:-:S04]  /*12370*/  FMUL R16, R16, UR46 ;  /* 0x0000002e10107c20 */ /* 0x000fc80008400000 */
[----:B------:R-:W-:-:S05]  /*12380*/  FFMA R23, R23, UR47, R16 ;  /* 0x0000002f17177c23 */ /* 0x000fca0008000010 */
[----:B------:R-:W-:-:S05]  /*12390*/  F2FP.SATFINITE.E4M3.F32.PACK_AB_MERGE_C R23, RZ, R23, RZ ;  /* 0x00000017ff17723e */ /* 0x000fca00048070ff */
[----:B------:R1:W-:Y:S01]  /*123a0*/  @!P2 STG.E.U8 desc[UR54][R14.64], R23 ;  /* 0x000000170e00a986 */ /* 0x0003e2000c101136 */
[----:B------:R-:W-:Y:S01]  /*123b0*/  IMAD.U32 R16, RZ, RZ, UR8 ;  /* 0x00000008ff107e24 */ /* 0x000fe2000f8e00ff */
[----:B-1----:R-:W1:Y:S04]  /*123c0*/  @!P1 LDC.64 R14, c[0x0][0x5c0] ;  /* 0x00017000ff0e9b82 */ /* 0x002e680000000a00 */
[----:B------:R-:W-:-:S04]  /*123d0*/  @!P4 IADD3 R16, P5, P6, R16, UR11, R26 ;  /* 0x0000000b1010cc10 */ /* 0x000fc8000febe01a */
[----:B0-----:R-:W-:Y:S01]  /*123e0*/  @!P4 IADD3 R18, P2, R16, R18, RZ ;  /* 0x000000121012c210 */ /* 0x001fe20007f5e0ff */
[----:B------:R-:W-:-:S04]  /*123f0*/  @!P1 IMAD.MOV.U32 R16, RZ, RZ, R26 ;  /* 0x000000ffff109224 */ /* 0x000fc800078e001a */
[----:B------:R-:W-:Y:S01]  /*12400*/  @!P1 IMAD.WIDE.U32 R16, R24, 0x180, R16 ;  /* 0x0000018018109825 */ /* 0x000fe200078e0010 */
[----:B------:R-:W-:Y:S02]  /*12410*/  @!P4 IADD3.X R21, R21, UR10, R32, P5, P6 ;  /* 0x0000000a1515cc10 */ /* 0x000fe4000afec420 */
[--C-:B-1----:R-:W-:Y:S02]  /*12420*/  @!P1 IADD3 R56, P5, P6, R16, UR8, R14.reuse ;  /* 0x0000000810389c10 */ /* 0x102fe4000febe00e */
[----:B------:R-:W-:-:S06]  /*12430*/  PRMT R14, RZ, 0x7610, R14 ;  /* 0x00007610ff0e7816 */ /* 0x000fcc000000000e */
[----:B------:R-:W3:Y:S01]  /*12440*/  @!P4 LDG.E.U8 R14, desc[UR54][R8.64+0x1] ;  /* 0x00000136080ec981 */ /* 0x000ee2000c1e1100 */
[----:B------:R-:W-:Y:S01]  /*12450*/  ISETP.LT.OR P3, PT, R30, 0x21, !P3 ;  /* 0x000000211e00780c */ /* 0x000fe20005f61670 */
[----:B------:R-:W-:Y:S02]  /*12460*/  @!P1 IMAD R20, R25, 0x180, RZ ;  /* 0x0000018019149824 */ /* 0x000fe400078e02ff */
[----:B------:R-:W-:Y:S02]  /*12470*/  @!P4 IMAD.X R19, R21, 0x1, R19, P2 ;  /* 0x000000011513c824 */ /* 0x000fe400010e0613 */
[----:B------:R-:W-:-:S05]  /*12480*/  @!P1 IMAD.IADD R17, R17, 0x1, R20 ;  /* 0x0000000111119824 */ /* 0x000fca00078e0214 */
[----:B------:R-:W-:-:S03]  /*12490*/  @!P1 IADD3.X R57, R17, UR7, R15, P5, P6 ;  /* 0x0000000711399c10 */ /* 0x000fc6000afec40f */
[----:B------:R-:W-:Y:S02]  /*124a0*/  @!P3 IMAD.MOV.U32 R16, RZ, RZ, R26 ;  /* 0x000000ffff10b224 */ /* 0x000fe400078e001a */
[----:B------:R-:W-:Y:S01]  /*124b0*/  @!P3 IMAD.MOV.U32 R17, RZ, RZ, R32 ;  /* 0x000000ffff11b224 */ /* 0x000fe200078e0020 */
[----:B------:R-:W-:Y:S01]  /*124c0*/  LOP3.LUT R12, R12, 0xffffff7f, RZ, 0xc0, !PT ;  /* 0xffffff7f0c0c7812 */ /* 0x000fe200078ec0ff */
[----:B------:R-:W-:-:S03]  /*124d0*/  @!P3 IMAD.WIDE.U32 R16, R24, 0x180, R16 ;  /* 0x000001801810b825 */ /* 0x000fc600078e0010 */
        /* <DEDUP_REMOVED lines=61> */
[----:B------:R-:W-:-:S05]  /*128b0*/  IMAD.U32 R16, RZ, RZ, UR7 ;  /* 0x00000007ff107e24 */ /* 0x000fca000f8e00ff */
[----:B------:R-:W-:Y:S02]  /*128c0*/  @!P4 IADD3.X R16, R16, UR10, R32, P5, P6 ;  /* 0x0000000a1010cc10 */ /* 0x000fe4000afec420 */
[----:B0-----:R-:W-:-:S05]  /*128d0*/  @!P4 IADD3 R14, P2, R17, R14, RZ ;  /* 0x0000000e110ec210 */ /* 0x001fca0007f5e0ff */
[----:B------:R-:W-:Y:S01]  /*128e0*/  @!P4 IMAD.X R15, R16, 0x1, R15, P2 ;  /* 0x00000001100fc824 */ /* 0x000fe200010e060f */
[----:B------:R-:W-:-:S06]  /*128f0*/  PRMT R16, RZ, 0x7610, R16 ;  /* 0x00007610ff107816 */ /* 0x000fcc0000000010 */
[----:B------:R-:W3:Y:S01]  /*12900*/  @!P4 LDG.E.U8 R16, desc[UR54][R8.64+0x9] ;  /* 0x000009360810c981 */ /* 0x000ee2000c1e1100 */
[----:B------:R-:W-:-:S04]  /*12910*/  ISETP.GE.AND P0, PT, R31, 0x181, PT ;  /* 0x000001811f00780c */ /* 0x000fc80003f06270 */
[----:B------:R-:W-:-:S13]  /*12920*/  ISETP.LT.OR P2, PT, R30, 0x1, !P0 ;  /* 0x000000011e00780c */ /* 0x000fda0004741670 */
[----:B------:R-:W-:Y:S02]  /*12930*/  @!P2 IMAD.MOV.U32 R17, RZ, RZ, R32 ;  /* 0x000000ffff11a224 */ /* 0x000fe400078e0020 */
[----:B------:R-:W-:Y:S01]  /*12940*/  @!P2 IMAD R18, R25, 0x180, RZ ;  /* 0x000001801912a824 */ /* 0x000fe200078e02ff */
        /* <DEDUP_REMOVED lines=8> */
[----:B------:R-:W-:-:S04]  /*129d0*/  @!P2 IMAD.MOV.U32 R16, RZ, RZ, R26 ;  /* 0x000000ffff10a224 */ /* 0x000fc800078e001a */
[----:B------:R-:W-:-:S03]  /*129e0*/  @!P2 IMAD.WIDE.U32 R16, R24, 0x180, R16 ;  /* 0x000001801810a825 */ /* 0x000fc600078e0010 */
[----:B0-----:R-:W-:-:S04]  /*129f0*/  @!P2 IADD3 R16, P4, R16, R14, RZ ;  /* 0x0000000e1010a210 */ /* 0x001fc80007f9e0ff */
[----:B------:R-:W-:Y:S02]  /*12a00*/  @!P2 IADD3.X R17, R15, R17, R18, P4, !PT ;  /* 0x000000110f11a210 */ /* 0x000fe400027fe412 */
[----:B------:R-:W-:-:S05]  /*12a10*/  IADD3 R14, P4, R33, 0x180, RZ ;  /* 0x00000180210e7810 */ /* 0x000fca0007f9e0ff */
        /* <DEDUP_REMOVED lines=8> */
[----:B------:R-:W-:-:S04]  /*12aa0*/  ISETP.GE.AND P6, PT, R31, 0x189, PT ;  /* 0x000001891f00780c */ /* 0x000fc80003fc6270 */
[----:B------:R-:W-:Y:S02]  /*12ab0*/  ISETP.LT.OR P1, PT, R30, 0x22, !P6 ;  /* 0x000000221e00780c */ /* 0x000fe40007721670 */
        /* <DEDUP_REMOVED lines=9> */
[----:B------:R-:W-:Y:S02]  /*12b50*/  @!P2 IMAD.MOV.U32 R18, RZ, RZ, R26 ;  /* 0x000000ffff12a224 */ /* 0x000fe400078e001a */
[----:B------:R-:W-:Y:S02]  /*12b60*/  @!P2 IMAD.MOV.U32 R19, RZ, RZ, R32 ;  /* 0x000000ffff13a224 */ /* 0x000fe400078e0020 */
[----:B------:R-:W-:-:S04]  /*12b70*/  @!P2 IMAD.WIDE.U32 R18, R24, 0x180, R18 ;  /* 0x000001801812a825 */ /* 0x000fc800078e0012 */
[----:B------:R-:W-:Y:S01]  /*12b80*/  @!P2 IMAD R21, R25, 0x180, RZ ;  /* 0x000001801915a824 */ /* 0x000fe200078e02ff */
[----:B0-----:R-:W-:-:S04]  /*12b90*/  @!P2 IADD3 R20, P4, R18, R16, RZ ;  /* 0x000000101214a210 */ /* 0x001fc80007f9e0ff */
[----:B------:R-:W-:Y:S02]  /*12ba0*/  @!P2 IADD3.X R21, R17, R19, R21, P4, !PT ;  /* 0x000000131115a210 */ /* 0x000fe400027fe415 */
[----:B------:R-:W0:Y:S01]  /*12bb0*/  @!P1 LDC.64 R16, c[0x0][0x5c0] ;  /* 0x00017000ff109b82 */ /* 0x000e220000000a00 */
[----:B------:R-:W-:Y:S02]  /*12bc0*/  @!P1 IMAD.MOV.U32 R18, RZ, RZ, R26 ;  /* 0x000000ffff129224 */ /* 0x000fe400078e001a */
[----:B------:R-:W-:Y:S02]  /*12bd0*/  @!P1 IMAD.MOV.U32 R19, RZ, RZ, R32 ;  /* 0x000000ffff139224 */ /* 0x000fe400078e0020 */
[----:B------:R-:W-:-:S03]  /*12be0*/  @!P1 IMAD.WIDE.U32 R18, R24, 0x180, R18 ;  /* 0x0000018018129825 */ /* 0x000fc600078e0012 */
[--C-:B0-----:R-:W-:Y:S02]  /*12bf0*/  @!P1 IADD3 R58, P4, P5, R18, UR8, R16.reuse ;  /* 0x00000008123a9c10 */ /* 0x101fe4000fd9e010 */
[----:B------:R-:W-:-:S06]  /*12c00*/  PRMT R16, RZ, 0x7610, R16 ;  /* 0x00007610ff107816 */ /* 0x000fcc0000000010 */
[----:B------:R-:W3:Y:S01]  /*12c10*/  @!P2 LDG.E.U8 R16, desc[UR54][R14.64+0x1] ;  /* 0x000001360e10a981 */ /* 0x000ee2000c1e1100 */
[----:B------:R-:W-:Y:S01]  /*12c20*/  LOP3.LUT R12, R12, 0xffbfffff, RZ, 0xc0, !PT ;  /* 0xffbfffff0c0c7812 */ /* 0x000fe200078ec0ff */
[----:B------:R-:W-:-:S03]  /*12c30*/  @!P1 IMAD R22, R25, 0x180, RZ ;  /* 0x0000018019169824 */ /* 0x000fc600078e02ff */
[----:B------:R-:W-:Y:S01]  /*12c40*/  @P3 LOP3.LUT R12, R12, 0x400000, RZ, 0xfc, !PT ;  /* 0x004000000c0c3812 */ /* 0x000fe200078efcff */
[----:B------:R-:W-:-:S03]  /*12c50*/  @!P1 IMAD.IADD R19, R19, 0x1, R22 ;  /* 0x0000000113139824 */ /* 0x000fc600078e0216 */
[----:B------:R-:W-:Y:S02]  /*12c60*/  LOP3.LUT R12, R12, 0xffff7fff, RZ, 0xc0, !PT ;  /* 0xffff7fff0c0c7812 */ /* 0x000fe400078ec0ff */
[----:B------:R-:W-:Y:S02]  /*12c70*/  @!P1 IADD3.X R59, R19, UR7, R17, P4, P5 ;  /* 0x00000007133b9c10 */ /* 0x000fe4000a7ea411 */
[----:B------:R-:W-:Y:S02]  /*12c80*/  @P1 LOP3.LUT R12, R12, 0x8000, RZ, 0xfc, !PT ;  /* 0x000080000c0c1812 */ /* 0x000fe400078efcff */
[----:B------:R-:W-:Y:S02]  /*12c90*/  ISETP.LT.OR P1, PT, R30, 0x29, !P6 ;  /* 0x000000291e00780c */ /* 0x000fe40007721670 */
[----:B------:R-:W-:-:S11]  /*12ca0*/  LOP3.LUT R12, R12, 0xffdfffff, RZ, 0xc0, !PT ;  /* 0xffdfffff0c0c7812 */ /* 0x000fd600078ec0ff */
[----:B------:R-:W-:Y:S02]  /*12cb0*/  @!P1 IMAD.MOV.U32 R18, RZ, RZ, R26 ;  /* 0x000000ffff129224 */ /* 0x000fe400078e001a */
[----:B------:R-:W-:Y:S02]  /*12cc0*/  @!P1 IMAD.MOV.U32 R19, RZ, RZ, R32 ;  /* 0x000000ffff139224 */ /* 0x000fe400078e0020 */
[----:B------:R-:W-:Y:S02]  /*12cd0*/  @!P1 IMAD R23, R25, 0x180, RZ ;  /* 0x0000018019179824 */ /* 0x000fe400078e02ff */
[----:B------:R-:W-:-:S04]  /*12ce0*/  @!P1 IMAD.WIDE.U32 R18, R24, 0x180, R18 ;  /* 0x0000018018129825 */ /* 0x000fc800078e0012 */
[----:B------:R-:W-:Y:S01]  /*12cf0*/  @!P1 IMAD.IADD R23, R19, 0x1, R23 ;  /* 0x0000000113179824 */ /* 0x000fe200078e0217 */
[----:B------:R-:W-:Y:S02]  /*12d00*/  @P1 LOP3.LUT R12, R12, 0x200000, RZ, 0xfc, !PT ;  /* 0x002000000c0c1812 */ /* 0x000fe400078efcff */
[----:B---3--:R-:W-:-:S04]  /*12d10*/  LOP3.LUT R16, R16, 0xff, RZ, 0xc0, !PT ;  /* 0x000000ff10107812 */ /* 0x008fc800078ec0ff */
[----:B------:R-:W-:-:S05]  /*12d20*/  F2FP.F16.E4M3.UNPACK_B R16, R16 ;  /* 0x00000010ff10723e */ /* 0x000fca00020006ff */
[----:B------:R-:W-:-:S05]  /*12d30*/  HADD2.F32 R16, -RZ, R16.H0_H0 ;  /* 0x20000010ff107230 */ /* 0x000fca0000004100 */
[----:B------:R-:W-:Y:S02]  /*12d40*/  FMUL R22, R16, UR46 ;  /* 0x0000002e10167c20 */ /* 0x000fe40008400000 */
[----:B------:R-:W0:Y:S02]  /*12d50*/  @!P1 LDC.64 R16, c[0x0][0x5c0] ;  /* 0x00017000ff109b82 */ /* 0x000e240000000a00 */
[----:B0-----:R-:W-:-:S04]  /*12d60*/  @!P1 IADD3 R128, P4, P5, R18, UR8, R16 ;  /* 0x0000000812809c10 */ /* 0x001fc8000fd9e010 */
[----:B------:R-:W-:Y:S02]  /*12d70*/  @!P1 IADD3.X R129, R23, UR7, R17, P4, P5 ;  /* 0x0000000717819c10 */ /* 0x000fe4000a7ea411 */
[----:B------:R-:W-:Y:S01]  /*12d80*/  ISETP.LT.OR P1, PT, R30, 0x2a, !P6 ;  /* 0x0000002a1e00780c */ /* 0x000fe20007721670 */
[----:B--2---:R-:W-:Y:S01]  /*12d90*/  FFMA R22, R51, UR47, R22 ;  /* 0x0000002f33167c23 */ /* 0x004fe20008000016 */
[----:B------:R-:W-:Y:S01]  /*12da0*/  LOP3.LUT P5, RZ, R12, 0x4, RZ, 0xc0, !PT ;  /* 0x000000040cff7812 */ /* 0x000fe200078ac0ff */
[----:B------:R-:W2:Y:S10]  /*12db0*/  LDL.LU R51, [R1+0x44] ;  /* 0x0000440001337983 */ /* 0x000eb40000300800 */
[----:B------:R-:W0:Y:S01]  /*12dc0*/  @!P1 LDC.64 R16, c[0x0][0x5c0] ;  /* 0x00017000ff109b82 */ /* 0x000e220000000a00 */
[----:B------:R-:W-:Y:S01]  /*12dd0*/  F2FP.SATFINITE.E4M3.F32.PACK_AB_MERGE_C R22, RZ, R22, RZ ;  /* 0x00000016ff16723e */ /* 0x000fe200048070ff */
[----:B------:R-:W-:-:S02]  /*12de0*/  @!P1 IMAD.MOV.U32 R18, RZ, RZ, R26 ;  /* 0x000000ffff129224 */ /* 0x000fc400078e001a */
[----:B------:R-:W-:Y:S01]  /*12df0*/  @!P1 IMAD.MOV.U32 R19, RZ, RZ, R32 ;  /* 0x000000ffff139224 */ /* 0x000fe200078e0020 */
[----:B------:R-:W-:Y:S01]  /*12e00*/  LOP3.LUT R12, R12, 0xfffeffff, RZ, 0xc0, !PT ;  /* 0xfffeffff0c0c7812 */ /* 0x000fe200078ec0ff */
[----:B------:R1:W-:Y:S01]  /*12e10*/  @!P2 STG.E.U8 desc[UR54][R20.64+0x1], R22 ;  /* 0x000001161400a986 */ /* 0x0003e2000c101136 */
[----:B------:R-:W-:Y:S02]  /*12e20*/  @!P1 IMAD.WIDE.U32 R18, R24, 0x180, R18 ;  /* 0x0000018018129825 */ /* 0x000fe400078e0012 */
[----:B------:R-:W-:Y:S01]  /*12e30*/  @P1 LOP3.LUT R12, R12, 0x10000, RZ, 0xfc, !PT ;  /* 0x000100000c0c1812 */ /* 0x000fe200078efcff */
[----:B------:R-:W3:Y:S01]  /*12e40*/  LDL.LU R52, [R1+0x48] ;  /* 0x0000480001347983 */ /* 0x000ee20000300800 */
[----:B-1----:R-:W-:-:S04]  /*12e50*/  @!P1 IMAD R20, R25, 0x180, RZ ;  /* 0x0000018019149824 */ /* 0x002fc800078e02ff */
[----:B------:R-:W-:Y:S01]  /*12e60*/  @!P1 IMAD.IADD R19, R19, 0x1, R20 ;  /* 0x0000000113139824 */ /* 0x000fe200078e0214 */
[----:B0-----:R-:W-:-:S04]  /*12e70*/  @!P1 IADD3 R126, P2, P4, R18, UR8, R16 ;  /* 0x00000008127e9c10 */ /* 0x001fc8000fc5e010 */
[----:B------:R-:W-:Y:S02]  /*12e80*/  @!P1 IADD3.X R127, R19, UR7, R17, P2, P4 ;  /* 0x00000007137f9c10 */ /* 0x000fe400097e8411 */
[----:B------:R-:W-:-:S13]  /*12e90*/  ISETP.LT.OR P1, PT, R30, 0x31, !P6 ;  /* 0x000000311e00780c */ /* 0x000fda0007721670 */
[----:B------:R-:W0:Y:S01]  /*12ea0*/  @!P1 LDC.64 R16, c[0x0][0x5c0] ;  /* 0x00017000ff109b82 */ /* 0x000e220000000a00 */
[----:B------:R-:W-:Y:S01]  /*12eb0*/  @!P1 IMAD.MOV.U32 R18, RZ, RZ, R26 ;  /* 0x000000ffff129224 */ /* 0x000fe200078e001a */
[----:B------:R-:W-:Y:S01]  /*12ec0*/  IADD3 R33, P2, R33, 0x188, RZ ;  /* 0x0000018821217810 */ /* 0x000fe20007f5e0ff */
[----:B------:R-:W-:Y:S02]  /*12ed0*/  @!P1 IMAD.MOV.U32 R19, RZ, RZ, R32 ;  /* 0x000000ffff139224 */ /* 0x000fe400078e0020 */
[----:B------:R-:W-:Y:S02]  /*12ee0*/  @!P1 IMAD R20, R25, 0x180, RZ ;  /* 0x0000018019149824 */ /* 0x000fe400078e02ff */
[----:B------:R-:W-:-:S04]  /*12ef0*/  @!P1 IMAD.WIDE.U32 R18, R24, 0x180, R18 ;  /* 0x0000018018129825 */ /* 0x000fc800078e0012 */
[----:B------:R-:W-:Y:S02]  /*12f00*/  IMAD.X R21, RZ, RZ, R49, P2 ;  /* 0x000000ffff157224 */ /* 0x000fe400010e0631 */
[----:B------:R-:W-:Y:S02]  /*12f10*/  @!P1 IMAD.IADD R20, R19, 0x1, R20 ;  /* 0x0000000113149824 */ /* 0x000fe400078e0214 */
[----:B------:R-:W-:Y:S01]  /*12f20*/  IMAD.WIDE.U32 R34, R33, UR12, R34 ;  /* 0x0000000c21227c25 */ /* 0x000fe2000f8e0022 */
[----:B0-----:R-:W-:-:S03]  /*12f30*/  @!P1 IADD3 R150, P2, P4, R18, UR8, R16 ;  /* 0x0000000812969c10 */ /* 0x001fc6000fc5e010 */
[----:B------:R-:W-:Y:S01]  /*12f40*/  IMAD R16, R21, UR12, RZ ;  /* 0x0000000c15107c24 */ /* 0x000fe2000f8e02ff */
[----:B------:R-:W-:-:S03]  /*12f50*/  @!P1 IADD3.X R151, R20, UR7, R17, P2, P4 ;  /* 0x0000000714979c10 */ /* 0x000fc600097e8411 */
[----:B------:R-:W-:Y:S01]  /*12f60*/  IMAD R33, R33, UR13, R16 ;  /* 0x0000000d21217c24 */ /* 0x000fe2000f8e0210 */
[----:B------:R-:W-:Y:S02]  /*12f70*/  IADD3 R16, P2, R34, UR14, RZ ;  /* 0x0000000e22107c10 */ /* 0x000fe4000ff5e0ff */
[----:B------:R-:W-:Y:S02]  /*12f80*/  PRMT R18, RZ, 0x7610, R18 ;  /* 0x00007610ff127816 */ /* 0x000fe40000000012 */
[----:B------:R-:W-:-:S05]  /*12f90*/  IADD3.X R17, R35, UR15, R33, P2, !PT ;  /* 0x0000000f23117c10 */ /* 0x000fca00097fe421 */
[----:B------:R-:W4:Y:S01]  /*12fa0*/  @!P5 LDG.E.U8 R18, desc[UR54][R16.64] ;  /* 0x000000361012d981 */ /* 0x000f22000c1e1100 */
[----:B------:R-:W-:-:S04]  /*12fb0*/  LOP3.LUT R13, R13, 0xff7fffff, RZ, 0xc0, !PT ;  /* 0xff7fffff0d0d7812 */ /* 0x000fc800078ec0ff */
[----:B------:R-:W-:Y:S02]  /*12fc0*/  @P1 LOP3.LUT R13, R13, 0x800000, RZ, 0xfc, !PT ;  /* 0x008000000d0d1812 */ /* 0x000fe400078efcff */
[----:B------:R-:W-:Y:S02]  /*12fd0*/  ISETP.LT.OR P1, PT, R30, 0x32, !P6 ;  /* 0x000000321e00780c */ /* 0x000fe40007721670 */
[----:B------:R-:W-:-:S11]  /*12fe0*/  LOP3.LUT P3, RZ, R12, 0x2, RZ, 0xc0, !PT ;  /* 0x000000020cff7812 */ /* 0x000fd6000786c0ff */
[----:B------:R-:W-:Y:S02]  /*12ff0*/  @!P1 IMAD.MOV.U32 R20, RZ, RZ, R26 ;  /* 0x000000ffff149224 */ /* 0x000fe400078e001a */
[----:B------:R-:W-:Y:S02]  /*13000*/  @!P1 IMAD.MOV.U32 R21, RZ, RZ, R32 ;  /* 0x000000ffff159224 */ /* 0x000fe400078e0020 */
[----:B------:R-:W-:Y:S02]  /*13010*/  @!P1 IMAD R23, R25, 0x180, RZ ;  /* 0x0000018019179824 */ /* 0x000fe400078e02ff */
[----:B------:R-:W-:-:S04]  /*13020*/  @!P1 IMAD.WIDE.U32 R20, R24, 0x180, R20 ;  /* 0x0000018018149825 */ /* 0x000fc800078e0014 */
[----:B------:R-:W-:Y:S01]  /*13030*/  @!P1 IMAD.IADD R23, R21, 0x1, R23 ;  /* 0x0000000115179824 */ /* 0x000fe200078e0217 */
[----:B----4-:R-:W-:-:S04]  /*13040*/  LOP3.LUT R18, R18, 0xff, RZ, 0xc0, !PT ;  /* 0x000000ff12127812 */ /* 0x010fc800078ec0ff */
[----:B------:R-:W-:-:S05]  /*13050*/  F2FP.F16.E4M3.UNPACK_B R18, R18 ;  /* 0x00000012ff12723e */ /* 0x000fca00020006ff */
[----:B------:R-:W-:-:S05]  /*13060*/  HADD2.F32 R18, -RZ, R18.H0_H0 ;  /* 0x20000012ff127230 */ /* 0x000fca0000004100 */
[----:B------:R-:W-:Y:S02]  /*13070*/  FMUL R22, R18, UR46 ;  /* 0x0000002e12167c20 */ /* 0x000fe40008400000 */
[----:B------:R-:W0:Y:S02]  /*13080*/  @!P1 LDC.64 R18, c[0x0][0x5c0] ;  /* 0x00017000ff129b82 */ /* 0x000e240000000a00 */
[----:B--2---:R-:W-:Y:S02]  /*13090*/  FFMA R22, R51, UR47, R22 ;  /* 0x0000002f33167c23 */ /* 0x004fe40008000016 */
[----:B------:R-:W2:Y:S01]  /*130a0*/  LDL.LU R51, [R1+0x4c] ;  /* 0x00004c0001337983 */ /* 0x000ea20000300800 */
[--C-:B0-----:R-:W-:Y:S02]  /*130b0*/  @!P1 IADD3 R144, P2, P4, R20, UR8, R18.reuse ;  /* 0x0000000814909c10 */ /* 0x101fe4000fc5e012 */
[----:B------:R-:W-:Y:S02]  /*130c0*/  PRMT R18, RZ, 0x7610, R18 ;  /* 0x00007610ff127816 */ /* 0x000fe40000000012 */
[----:B------:R-:W-:-:S02]  /*130d0*/  @!P1 IADD3.X R145, R23, UR7, R19, P2, P4 ;  /* 0x0000000717919c10 */ /* 0x000fc400097e8413 */
[----:B------:R-:W-:-:S05]  /*130e0*/  F2FP.SATFINITE.E4M3.F32.PACK_AB_MERGE_C R19, RZ, R22, RZ ;  /* 0x00000016ff13723e */ /* 0x000fca00048070ff */
[----:B------:R-:W-:Y:S04]  /*130f0*/  @!P5 STG.E.U8 desc[UR54][R40.64], R19 ;  /* 0x000000132800d986 */ /* 0x000fe8000c101136 */
[----:B------:R-:W4:Y:S01]  /*13100*/  @!P3 LDG.E.U8 R18, desc[UR54][R16.64+0x1] ;  /* 0x000001361012b981 */ /* 0x000f22000c1e1100 */
[----:B------:R-:W-:-:S13]  /*13110*/  ISETP.LT.OR P2, PT, R30, 0x9, !P0 ;  /* 0x000000091e00780c */ /* 0x000fda0004741670 */
[----:B------:R-:W-:Y:S02]  /*13120*/  @!P2 IMAD.MOV.U32 R20, RZ, RZ, R26 ;  /* 0x000000ffff14a224 */ /* 0x000fe400078e001a */
[----:B------:R-:W-:Y:S02]  /*13130*/  @!P2 IMAD.MOV.U32 R21, RZ, RZ, R32 ;  /* 0x000000ffff15a224 */ /* 0x000fe400078e0020 */
[----:B------:R-:W-:-:S04]  /*13140*/  @!P2 IMAD.WIDE.U32 R20, R24, 0x180, R20 ;  /* 0x000001801814a825 */ /* 0x000fc800078e0014 */
[----:B------:R-:W-:Y:S01]  /*13150*/  @!P2 IMAD R23, R25, 0x180, RZ ;  /* 0x000001801917a824 */ /* 0x000fe200078e02ff */
[----:B----4-:R-:W-:-:S04]  /*13160*/  LOP3.LUT R18, R18, 0xff, RZ, 0xc0, !PT ;  /* 0x000000ff12127812 */ /* 0x010fc800078ec0ff */
[----:B------:R-:W-:-:S05]  /*13170*/  F2FP.F16.E4M3.UNPACK_B R18, R18 ;  /* 0x00000012ff12723e */ /* 0x000fca00020006ff */
[----:B------:R-:W-:-:S05]  /*13180*/  HADD2.F32 R18, -RZ, R18.H0_H0 ;  /* 0x20000012ff127230 */ /* 0x000fca0000004100 */
[----:B------:R-:W-:-:S04]  /*13190*/  FMUL R18, R18, UR46 ;  /* 0x0000002e12127c20 */ /* 0x000fc80008400000 */
[----:B---3--:R-:W-:Y:S02]  /*131a0*/  FFMA R18, R52, UR47, R18 ;  /* 0x0000002f34127c23 */ /* 0x008fe40008000012 */
[----:B------:R-:W3:Y:S03]  /*131b0*/  LDL.LU R52, [R1+0x50] ;  /* 0x0000500001347983 */ /* 0x000ee60000300800 */
[----:B------:R-:W-:-:S05]  /*131c0*/  F2FP.SATFINITE.E4M3.F32.PACK_AB_MERGE_C R18, RZ, R18, RZ ;  /* 0x00000012ff12723e */ /* 0x000fca00048070ff */
[----:B------:R0:W-:Y:S02]  /*131d0*/  @!P3 STG.E.U8 desc[UR54][R38.64+0x1], R18 ;  /* 0x000001122600b986 */ /* 0x0001e4000c101136 */
[----:B0-----:R-:W0:Y:S01]  /*131e0*/  @!P2 LDC.64 R18, c[0x0][0x5c0] ;  /* 0x00017000ff12ab82 */ /* 0x001e220000000a00 */
[----:B------:R-:W-:Y:S02]  /*131f0*/  ISETP.LT.OR P3, PT, R30, 0x39, !P6 ;  /* 0x000000391e00780c */ /* 0x000fe40007761670 */
[----:B0-----:R-:W-:-:S04]  /*13200*/  @!P2 IADD3 R22, P4, R20, R18, RZ ;  /* 0x000000121416a210 */ /* 0x001fc80007f9e0ff */
[----:B------:R-:W-:-:S07]  /*13210*/  @!P2 IADD3.X R23, R19, R21, R23, P4, !PT ;  /* 0x000000151317a210 */ /* 0x000fce00027fe417 */
[----:B------:R-:W0:Y:S01]  /*13220*/  @!P3 LDC.64 R18, c[0x0][0x5c0] ;  /* 0x00017000ff12bb82 */ /* 0x000e220000000a00 */
[----:B------:R-:W-:Y:S02]  /*13230*/  @!P3 IMAD.MOV.U32 R20, RZ, RZ, R26 ;  /* 0x000000ffff14b224 */ /* 0x000fe400078e001a */
[----:B------:R-:W-:Y:S02]  /*13240*/  @!P3 IMAD.MOV.U32 R21, RZ, RZ, R32 ;  /* 0x000000ffff15b224 */ /* 0x000fe400078e0020 */
[----:B------:R-:W-:-:S03]  /*13250*/  @!P3 IMAD.WIDE.U32 R20, R24, 0x180, R20 ;  /* 0x000001801814b825 */ /* 0x000fc600078e0014 */
[--C-:B0-----:R-:W-:Y:S02]  /*13260*/  @!P3 IADD3 R156, P4, P5, R20, UR8, R18.reuse ;  /* 0x00000008149cbc10 */ /* 0x101fe4000fd9e012 */
[----:B------:R-:W-:-:S06]  /*13270*/  PRMT R18, RZ, 0x7610, R18 ;  /* 0x00007610ff127816 */ /* 0x000fcc0000000012 */
[----:B------:R-:W4:Y:S01]  /*13280*/  @!P2 LDG.E.U8 R18, desc[UR54][R14.64+0x8] ;  /* 0x000008360e12a981 */ /* 0x000f22000c1e1100 */
[----:B------:R-:W-:-:S04]  /*13290*/  @!P3 IMAD R33, R25, 0x180, RZ ;  /* 0x000001801921b824 */ /* 0x000fc800078e02ff */
[----:B------:R-:W-:-:S05]  /*132a0*/  @!P3 IMAD.IADD R33, R21, 0x1, R33 ;  /* 0x000000011521b824 */ /* 0x000fca00078e0221 */
[----:B------:R-:W-:Y:S02]  /*132b0*/  @!P3 IADD3.X R157, R33, UR7, R19, P4, P5 ;  /* 0x00000007219dbc10 */ /* 0x000fe4000a7ea413 */
[----:B----4-:R-:W-:-:S04]  /*132c0*/  LOP3.LUT R18, R18, 0xff, RZ, 0xc0, !PT ;  /* 0x000000ff12127812 */ /* 0x010fc800078ec0ff */
[----:B------:R-:W-:-:S05]  /*132d0*/  F2FP.F16.E4M3.UNPACK_B R18, R18 ;  /* 0x00000012ff12723e */ /* 0x000fca00020006ff */
[----:B------:R-:W-:-:S05]  /*132e0*/  HADD2.F32 R18, -RZ, R18.H0_H0 ;  /* 0x20000012ff127230 */ /* 0x000fca0000004100 */
[----:B------:R-:W-:-:S04]  /*132f0*/  FMUL R18, R18, UR46 ;  /* 0x0000002e12127c20 */ /* 0x000fc80008400000 */
[----:B--2---:R-:W-:Y:S01]  /*13300*/  FFMA R18, R51, UR47, R18 ;  /* 0x0000002f33127c23 */ /* 0x004fe20008000012 */
[----:B------:R-:W-:Y:S01]  /*13310*/  LOP3.LUT R13, R13, 0xffbfffff, RZ, 0xc0, !PT ;  /* 0xffbfffff0d0d7812 */ /* 0x000fe200078ec0ff */
[----:B------:R-:W2:Y:S03]  /*13320*/  LDL.LU R51, [R1+0x54] ;  /* 0x0000540001337983 */ /* 0x000ea60000300800 */
[----:B------:R-:W-:-:S05]  /*13330*/  F2FP.SATFINITE.E4M3.F32.PACK_AB_MERGE_C R18, RZ, R18, RZ ;  /* 0x00000012ff12723e */ /* 0x000fca00048070ff */
[----:B------:R0:W-:Y:S01]  /*13340*/  @!P2 STG.E.U8 desc[UR54][R22.64+0x8], R18 ;  /* 0x000008121600a986 */ /* 0x0001e2000c101136 */
[----:B------:R-:W-:-:S13]  /*13350*/  ISETP.LT.OR P2, PT, R30, 0xa, !P0 ;  /* 0x0000000a1e00780c */ /* 0x000fda0004741670 */
[----:B0-----:R-:W0:Y:S01]  /*13360*/  @!P2 LDC.64 R18, c[0x0][0x5c0] ;  /* 0x00017000ff12ab82 */ /* 0x001e220000000a00 */
[----:B------:R-:W-:Y:S01]  /*13370*/  @!P2 IMAD.MOV.U32 R20, RZ, RZ, R26 ;  /* 0x000000ffff14a224 */ /* 0x000fe200078e001a */
[----:B------:R-:W-:Y:S01]  /*13380*/  ISETP.LT.OR P0, PT, R30, 0x3a, !P6 ;  /* 0x0000003a1e00780c */ /* 0x000fe20007701670 */
        /* <DEDUP_REMOVED lines=15> */
[----:B------:R-:W-:Y:S02]  /*13480*/  ISETP.LT.OR P5, PT, R30, 0x41, !P6 ;  /* 0x000000411e00780c */ /* 0x000fe400077a1670 */
[----:B------:R-:W-:-:S04]  /*13490*/  @P1 LOP3.LUT R13, R13, 0x400000, RZ, 0xfc, !PT ;  /* 0x004000000d0d1812 */ /* 0x000fc800078efcff */
[----:B------:R-:W-:-:S04]  /*134a0*/  LOP3.LUT R13, R13, 0xfbffffff, RZ, 0xc0, !PT ;  /* 0xfbffffff0d0d7812 */ /* 0x000fc800078ec0ff */
[----:B------:R-:W-:-:S04]  /*134b0*/  @P3 LOP3.LUT R13, R13, 0x4000000, RZ, 0xfc, !PT ;  /* 0x040000000d0d3812 */ /* 0x000fc800078efcff */
[----:B------:R-:W-:Y:S01]  /*134c0*/  LOP3.LUT R13, R13, 0xfdffffff, RZ, 0xc0, !PT ;  /* 0xfdffffff0d0d7812 */ /* 0x000fe200078ec0ff */
[----:B------:R-:W-:Y:S02]  /*134d0*/  @!P5 IMAD.MOV.U32 R20, RZ, RZ, R26 ;  /* 0x000000ffff14d224 */ /* 0x000fe400078e001a */
[----:B------:R-:W-:Y:S01]  /*134e0*/  @!P5 IMAD.MOV.U32 R21, RZ, RZ, R32 ;  /* 0x000000ffff15d224 */ /* 0x000fe200078e0020 */
[----:B------:R-:W-:Y:S02]  /*134f0*/  @P0 LOP3.LUT R13, R13, 0x2000000, RZ, 0xfc, !PT ;  /* 0x020000000d0d0812 */ /* 0x000fe400078efcff */
[----:B------:R-:W-:Y:S01]  /*13500*/  LOP3.LUT P0, RZ, R50, 0x2, RZ, 0xc0, !PT ;  /* 0x0000000232ff7812 */ /* 0x000fe2000780c0ff */
[----:B------:R-:W-:Y:S01]  /*13510*/  @!P5 IMAD.WIDE.U32 R20, R24, 0x180, R20 ;  /* 0x000001801814d825 */ /* 0x000fe200078e0014 */
[----:B----4-:R-:W-:-:S04]  /*13520*/  LOP3.LUT R18, R18, 0xff, RZ, 0xc0, !PT ;  /* 0x000000ff12127812 */ /* 0x010fc800078ec0ff */
[----:B------:R-:W-:-:S05]  /*13530*/  F2FP.F16.E4M3.UNPACK_B R18, R18 ;  /* 0x00000012ff12723e */ /* 0x000fca00020006ff */
[----:B------:R-:W-:-:S05]  /*13540*/  HADD2.F32 R18, -RZ, R18.H0_H0 ;  /* 0x20000012ff127230 */ /* 0x000fca0000004100 */
[----:B------:R-:W-:-:S04]  /*13550*/  FMUL R18, R18, UR46 ;  /* 0x0000002e12127c20 */ /* 0x000fc80008400000 */
[----:B---3--:R-:W-:Y:S01]  /*13560*/  FFMA R18, R52, UR47, R18 ;  /* 0x0000002f34127c23 */ /* 0x008fe20008000012 */
[----:B------:R-:W-:Y:S01]  /*13570*/  LOP3.LUT R0, R0, 0xfffffff7, RZ, 0xc0, !PT ;  /* 0xfffffff700007812 */ /* 0x000fe200078ec0ff */
[----:B------:R-:W3:Y:S03]  /*13580*/  LDL.LU R52, [R1+0x58] ;  /* 0x0000580001347983 */ /* 0x000ee60000300800 */
[----:B------:R-:W-:-:S05]  /*13590*/  F2FP.SATFINITE.E4M3.F32.PACK_AB_MERGE_C R18, RZ, R18, RZ ;  /* 0x00000012ff12723e */ /* 0x000fca00048070ff */
[----:B------:R0:W-:Y:S02]  /*135a0*/  @!P2 STG.E.U8 desc[UR54][R22.64+0x9], R18 ;  /* 0x000009121600a986 */ /* 0x0001e4000c101136 */
[----:B0-----:R-:W0:Y:S02]  /*135b0*/  @!P5 LDC.64 R18, c[0x0][0x5c0] ;  /* 0x00017000ff12db82 */ /* 0x001e240000000a00 */
[--C-:B0-----:R-:W-:Y:S02]  /*135c0*/  @!P5 IADD3 R166, P2, P4, R20, UR8, R18.reuse ;  /* 0x0000000814a6dc10 */ /* 0x101fe4000fc5e012 */
[----:B------:R-:W-:-:S06]  /*135d0*/  PRMT R18, RZ, 0x7610, R18 ;  /* 0x00007610ff127816 */ /* 0x000fcc0000000012 */
[----:B------:R-:W4:Y:S01]  /*135e0*/  @!P0 LDG.E.U8 R18, desc[UR54][R16.64+0x8] ;  /* 0x0000083610128981 */ /* 0x000f22000c1e1100 */
[----:B------:R-:W-:-:S04]  /*135f0*/  @!P5 IMAD R22, R25, 0x180, RZ ;  /* 0x000001801916d824 */ /* 0x000fc800078e02ff */
[----:B------:R-:W-:Y:S01]  /*13600*/  @!P5 IMAD.IADD R22, R21, 0x1, R22 ;  /* 0x000000011516d824 */ /* 0x000fe200078e0216 */
[----:B------:R-:W-:-:S04]  /*13610*/  @P5 LOP3.LUT R0, R0, 0x8, RZ, 0xfc, !PT ;  /* 0x0000000800005812 */ /* 0x000fc800078efcff */
[----:B------:R-:W-:Y:S02]  /*13620*/  @!P5 IADD3.X R167, R22, UR7, R19, P2, P4 ;  /* 0x0000000716a7dc10 */ /* 0x000fe400097e8413 */
        /* <DEDUP_REMOVED lines=8> */
[----:B------:R-:W-:Y:S02]  /*136b0*/  LOP3.LUT P3, RZ, R50, 0x4, RZ, 0xc0, !PT ;  /* 0x0000000432ff7812 */ /* 0x000fe4000786c0ff */
[----:B----4-:R-:W-:-:S04]  /*136c0*/  LOP3.LUT R18, R18, 0xff, RZ, 0xc0, !PT ;  /* 0x000000ff12127812 */ /* 0x010fc800078ec0ff */
[----:B------:R-:W-:-:S05]  /*136d0*/  F2FP.F16.E4M3.UNPACK_B R18, R18 ;  /* 0x00000012ff12723e */ /* 0x000fca00020006ff */
[----:B------:R-:W-:-:S05]  /*136e0*/  HADD2.F32 R18, -RZ, R18.H0_H0 ;  /* 0x20000012ff127230 */ /* 0x000fca0000004100 */
[----:B------:R-:W-:Y:S02]  /*136f0*/  FMUL R22, R18, UR46 ;  /* 0x0000002e12167c20 */ /* 0x000fe40008400000 */
[----:B------:R-:W0:Y:S02]  /*13700*/  @!P5 LDC.64 R18, c[0x0][0x5c0] ;  /* 0x00017000ff12db82 */ /* 0x000e240000000a00 */
[----:B0-----:R-:W-:-:S04]  /*13710*/  @!P5 IADD3 R164, P2, P4, R20, UR8, R18 ;  /* 0x0000000814a4dc10 */ /* 0x001fc8000fc5e012 */
[----:B------:R-:W-:Y:S02]  /*13720*/  @!P5 IADD3.X R165, R23, UR7, R19, P2, P4 ;  /* 0x0000000717a5dc10 */ /* 0x000fe400097e8413 */
[----:B------:R-:W-:-:S13]  /*13730*/  ISETP.LT.OR P5, PT, R30, 0x49, !P6 ;  /* 0x000000491e00780c */ /* 0x000fda00077a1670 */
[----:B------:R-:W0:Y:S01]  /*13740*/  @!P5 LDC.64 R18, c[0x0][0x5c0] ;  /* 0x00017000ff12db82 */ /* 0x000e220000000a00 */
[----:B--2---:R-:W-:Y:S01]  /*13750*/  FFMA R22, R51, UR47, R22 ;  /* 0x0000002f33167c23 */ /* 0x004fe20008000016 */
[----:B------:R-:W-:Y:S01]  /*13760*/  @!P5 IMAD.MOV.U32 R20, RZ, RZ, R26 ;  /* 0x000000ffff14d224 */ /* 0x000fe200078e001a */
[----:B------:R-:W-:Y:S01]  /*13770*/  LOP3.LUT R0, R0, 0xfffffffd, RZ, 0xc0, !PT ;  /* 0xfffffffd00007812 */ /* 0x000fe200078ec0ff */
[----:B------:R-:W-:Y:S01]  /*13780*/  @!P5 IMAD.MOV.U32 R21, RZ, RZ, R32 ;  /* 0x000000ffff15d224 */ /* 0x000fe200078e0020 */
[----:B------:R-:W-:Y:S01]  /*13790*/  ISETP.GE.AND P4, PT, R31, 0x1, PT ;  /* 0x000000011f00780c */ /* 0x000fe20003f86270 */
[----:B------:R-:W2:Y:S01]  /*137a0*/  LDL.LU R51, [R1+0x5c] ;  /* 0x00005c0001337983 */ /* 0x000ea20000300800 */
[----:B------:R-:W-:Y:S01]  /*137b0*/  F2FP.SATFINITE.E4M3.F32.PACK_AB_MERGE_C R22, RZ, R22, RZ ;  /* 0x00000016ff16723e */ /* 0x000fe200048070ff */
[----:B------:R-:W-:-:S04]  /*137c0*/  @!P5 IMAD.WIDE.U32 R20, R24, 0x180, R20 ;  /* 0x000001801814d825 */ /* 0x000fc800078e0014 */
[----:B------:R1:W-:Y:S01]  /*137d0*/  @!P0 STG.E.U8 desc[UR54][R44.64+0x8], R22 ;  /* 0x000008162c008986 */ /* 0x0003e2000c101136 */
[--C-:B0-----:R-:W-:Y:S02]  /*137e0*/  @!P5 IADD3 R162, P0, P2, R20, UR8, R18.reuse ;  /* 0x0000000814a2dc10 */ /* 0x101fe4000fa1e012 */
[----:B------:R-:W-:-:S06]  /*137f0*/  PRMT R18, RZ, 0x7610, R18 ;  /* 0x00007610ff127816 */ /* 0x000fcc0000000012 */
[----:B------:R-:W4:Y:S01]  /*13800*/  @!P3 LDG.E.U8 R18, desc[UR54][R16.64+0x9] ;  /* 0x000009361012b981 */ /* 0x000f22000c1e1100 */
[----:B-1----:R-:W-:-:S04]  /*13810*/  @!P5 IMAD R22, R25, 0x180, RZ ;  /* 0x000001801916d824 */ /* 0x002fc800078e02ff */
[----:B------:R-:W-:Y:S01]  /*13820*/  @!P5 IMAD.IADD R22, R21, 0x1, R22 ;  /* 0x000000011516d824 */ /* 0x000fe200078e0216 */
[----:B------:R-:W-:-:S04]  /*13830*/  @P5 LOP3.LUT R0, R0, 0x2, RZ, 0xfc, !PT ;  /* 0x0000000200005812 */ /* 0x000fc800078efcff */
[----:B------:R-:W-:Y:S02]  /*13840*/  @!P5 IADD3.X R163, R22, UR7, R19, P0, P2 ;  /* 0x0000000716a3dc10 */ /* 0x000fe400087e4413 */
[----:B------:R-:W-:-:S13]  /*13850*/  ISETP.LT.OR P5, PT, R30, 0x4a, !P6 ;  /* 0x0000004a1e00780c */ /* 0x000fda00077a1670 */
        /* <DEDUP_REMOVED lines=13> */
[----:B0-----:R-:W0:Y:S02]  /*13930*/  @!P5 LDC.64 R18, c[0x0][0x5c0] ;  /* 0x00017000ff12db82 */ /* 0x001e240000000a00 */
[----:B0-----:R-:W-:-:S04]  /*13940*/  @!P5 IADD3 R160, P0, P2, R20, UR8, R18 ;  /* 0x0000000814a0dc10 */ /* 0x001fc8000fa1e012 */
[----:B------:R-:W-:Y:S02]  /*13950*/  @!P5 IADD3.X R161, R22, UR7, R19, P0, P2 ;  /* 0x0000000716a1dc10 */ /* 0x000fe400087e4413 */
[----:B------:R-:W-:Y:S02]  /*13960*/  ISETP.LT.OR P0, PT, R30, 0x11, !P4 ;  /* 0x000000111e00780c */ /* 0x000fe40006701670 */
[----:B------:R-:W-:-:S11]  /*13970*/  PRMT R18, RZ, 0x7610, R18 ;  /* 0x00007610ff127816 */ /* 0x000fd60000000012 */
[----:B------:R-:W4:Y:S02]  /*13980*/  @!P0 LDG.E.U8 R18, desc[UR54][R28.64+0x10] ;  /* 0x000010361c128981 */ /* 0x000f24000c1e1100 */
[----:B----4-:R-:W-:-:S04]  /*13990*/  LOP3.LUT R18, R18, 0xff, RZ, 0xc0, !PT ;  /* 0x000000ff12127812 */ /* 0x010fc800078ec0ff */
[----:B------:R-:W-:-:S05]  /*139a0*/  F2FP.F16.E4M3.UNPACK_B R18, R18 ;  /* 0x00000012ff12723e */ /* 0x000fca00020006ff */
[----:B------:R-:W-:-:S05]  /*139b0*/  HADD2.F32 R18, -RZ, R18.H0_H0 ;  /* 0x20000012ff127230 */ /* 0x000fca0000004100 */
[----:B------:R-:W-:-:S04]  /*139c0*/  FMUL R18, R18, UR46 ;  /* 0x0000002e12127c20 */ /* 0x000fc80008400000 */
[----:B--2---:R-:W-:Y:S02]  /*139d0*/  FFMA R20, R51, UR47, R18 ;  /* 0x0000002f33147c23 */ /* 0x004fe40008000012 */
[----:B------:R-:W0:Y:S01]  /*139e0*/  @!P0 LDC.64 R18, c[0x0][0x5c0] ;  /* 0x00017000ff128b82 */ /* 0x000e220000000a00 */
[----:B------:R-:W-:Y:S01]  /*139f0*/  ISETP.LT.OR P3, PT, R30, 0x51, !P6 ;  /* 0x000000511e00780c */ /* 0x000fe20007761670 */
[----:B------:R-:W2:Y:S01]  /*13a00*/  LDL.LU R51, [R1+0x64] ;  /* 0x0000640001337983 */ /* 0x000ea20000300800 */
[----:B------:R-:W-:Y:S02]  /*13a10*/  F2FP.SATFINITE.E4M3.F32.PACK_AB_MERGE_C R20, RZ, R20, RZ ;  /* 0x00000014ff14723e */ /* 0x000fe400048070ff */
[----:B0-----:R-:W-:-:S05]  /*13a20*/  @!P0 IADD3 R18, P2, R26, R18, RZ ;  /* 0x000000121a128210 */ /* 0x001fca0007f5e0ff */
[----:B------:R-:W-:-:S05]  /*13a30*/  @!P0 IMAD.X R19, R32, 0x1, R19, P2 ;  /* 0x0000000120138824 */ /* 0x000fca00010e0613 */
[----:B------:R0:W-:Y:S01]  /*13a40*/  @!P0 STG.E.U8 desc[UR54][R18.64+0x10], R20 ;  /* 0x0000101412008986 */ /* 0x0001e2000c101136 */
[----:B------:R-:W-:Y:S02]  /*13a50*/  ISETP.LT.OR P0, PT, R30, 0x12, !P4 ;  /* 0x000000121e00780c */ /* 0x000fe40006701670 */
[----:B0-----:R-:W-:-:S11]  /*13a60*/  PRMT R20, RZ, 0x7610, R20 ;  /* 0x00007610ff147816 */ /* 0x001fd60000000014 */
[----:B------:R-:W0:Y:S01]  /*13a70*/  @!P0 LDC.64 R18, c[0x0][0x5c0] ;  /* 0x00017000ff128b82 */ /* 0x000e220000000a00 */
[----:B------:R-:W4:Y:S01]  /*13a80*/  @!P0 LDG.E.U8 R20, desc[UR54][R28.64+0x11] ;  /* 0x000011361c148981 */ /* 0x000f22000c1e1100 */
[----:B0-----:R-:W-:-:S05]  /*13a90*/  @!P0 IADD3 R18, P2, R26, R18, RZ ;  /* 0x000000121a128210 */ /* 0x001fca0007f5e0ff */
[----:B------:R-:W-:Y:S02]  /*13aa0*/  @!P0 IMAD.X R19, R32, 0x1, R19, P2 ;  /* 0x0000000120138824 */ /* 0x000fe400010e0613 */
[----:B------:R-:W-:Y:S01]  /*13ab0*/  @!P3 IMAD.MOV.U32 R21, RZ, RZ, R32 ;  /* 0x000000ffff15b224 */ /* 0x000fe200078e0020 */
[----:B------:R-:W-:Y:S01]  /*13ac0*/  LOP3.LUT R13, R13, 0x7fffffff, RZ, 0xc0, !PT ;  /* 0x7fffffff0d0d7812 */ /* 0x000fe200078ec0ff */
[----:B------:R-:W-:-:S03]  /*13ad0*/  @!P3 IMAD R22, R25, 0x180, RZ ;  /* 0x000001801916b824 */ /* 0x000fc600078e02ff */
[----:B------:R-:W-:Y:S02]  /*13ae0*/  @P5 LOP3.LUT R13, R13, 0x80000000, RZ, 0xfc, !PT ;  /* 0x800000000d0d5812 */ /* 0x000fe400078efcff */
[----:B------:R-:W-:Y:S02]  /*13af0*/  ISETP.GE.AND P5, PT, R31, 0x9, PT ;  /* 0x000000091f00780c */ /* 0x000fe40003fa6270 */
        /* <DEDUP_REMOVED lines=9> */
[----:B0-----:R-:W0:Y:S01]  /*13b90*/  @!P3 LDC.64 R18, c[0x0][0x5c0] ;  /* 0x00017000ff12bb82 */ /* 0x001e220000000a00 */
[----:B------:R-:W-:-:S04]  /*13ba0*/  @!P3 IMAD.MOV.U32 R20, RZ, RZ, R26 ;  /* 0x000000ffff14b224 */ /* 0x000fc800078e001a */
[----:B------:R-:W-:-:S04]  /*13bb0*/  @!P3 IMAD.WIDE.U32 R20, R24, 0x180, R20 ;  /* 0x000001801814b825 */ /* 0x000fc800078e0014 */
[----:B------:R-:W-:Y:S01]  /*13bc0*/  @!P3 IMAD.IADD R22, R21, 0x1, R22 ;  /* 0x000000011516b824 */ /* 0x000fe200078e0216 */
[----:B0-----:R-:W-:-:S04]  /*13bd0*/  @!P3 IADD3 R158, P0, P2, R20, UR8, R18 ;  /* 0x00000008149ebc10 */ /* 0x001fc8000fa1e012 */
[----:B------:R-:W-:Y:S02]  /*13be0*/  @!P3 IADD3.X R159, R22, UR7, R19, P0, P2 ;  /* 0x00000007169fbc10 */ /* 0x000fe400087e4413 */
[----:B------:R-:W-:Y:S02]  /*13bf0*/  ISETP.LT.OR P0, PT, R30, 0x11, !P5 ;  /* 0x000000111e00780c */ /* 0x000fe40006f01670 */
[----:B------:R-:W-:-:S11]  /*13c00*/  PRMT R18, RZ, 0x7610, R18 ;  /* 0x00007610ff127816 */ /* 0x000fd60000000012 */
[----:B------:R-:W4:Y:S01]  /*13c10*/  @!P0 LDG.E.U8 R18, desc[UR54][R10.64+0x10] ;  /* 0x000010360a128981 */ /* 0x000f22000c1e1100 */
[----:B------:R-:W-:Y:S02]  /*13c20*/  @P3 LOP3.LUT R0, R0, 0x40, RZ, 0xfc, !PT ;  /* 0x0000004000003812 */ /* 0x000fe400078efcff */
[----:B----4-:R-:W-:-:S04]  /*13c30*/  LOP3.LUT R18, R18, 0xff, RZ, 0xc0, !PT ;  /* 0x000000ff12127812 */ /* 0x010fc800078ec0ff */
[----:B------:R-:W-:-:S05]  /*13c40*/  F2FP.F16.E4M3.UNPACK_B R18, R18 ;  /* 0x00000012ff12723e */ /* 0x000fca00020006ff */
[----:B------:R-:W-:-:S05]  /*13c50*/  HADD2.F32 R18, -RZ, R18.H0_H0 ;  /* 0x20000012ff127230 */ /* 0x000fca0000004100 */
[----:B------:R-:W-:-:S04]  /*13c60*/  FMUL R18, R18, UR46 ;  /* 0x0000002e12127c20 */ /* 0x000fc80008400000 */
[----:B--2---:R-:W-:Y:S02]  /*13c70*/  FFMA R20, R51, UR47, R18 ;  /* 0x0000002f33147c23 */ /* 0x004fe40008000012 */
[----:B------:R-:W0:Y:S01]  /*13c80*/  @!P0 LDC.64 R18, c[0x0][0x5c0] ;  /* 0x00017000ff128b82 */ /* 0x000e220000000a00 */
[----:B------:R-:W2:Y:S02]  /*13c90*/  LDL.LU R51, [R1+0x6c] ;  /* 0x00006c0001337983 */ /* 0x000ea40000300800 */
[----:B------:R-:W-:Y:S02]  /*13ca0*/  F2FP.SATFINITE.E4M3.F32.PACK_AB_MERGE_C R20, RZ, R20, RZ ;  /* 0x00000014ff14723e */ /* 0x000fe400048070ff */
[----:B0-----:R-:W-:-:S04]  /*13cb0*/  @!P0 IADD3 R18, P2, P3, R26, UR8, R18 ;  /* 0x000000081a128c10 */ /* 0x001fc8000fb5e012 */
[----:B------:R-:W-:-:S05]  /*13cc0*/  @!P0 IADD3.X R19, R32, UR7, R19, P2, P3 ;  /* 0x0000000720138c10 */ /* 0x000fca00097e6413 */
[----:B------:R0:W-:Y:S01]  /*13cd0*/  @!P0 STG.E.U8 desc[UR54][R18.64+0x10], R20 ;  /* 0x0000101412008986 */ /* 0x0001e2000c101136 */
[----:B------:R-:W-:Y:S02]  /*13ce0*/  ISETP.LT.OR P0, PT, R30, 0x12, !P5 ;  /* 0x000000121e00780c */ /* 0x000fe40006f01670 */
[----:B0-----:R-:W-:-:S11]  /*13cf0*/  PRMT R20, RZ, 0x7610, R20 ;  /* 0x00007610ff147816 */ /* 0x001fd60000000014 */
[----:B------:R-:W0:Y:S01]  /*13d00*/  @!P0 LDC.64 R18, c[0x0][0x5c0] ;  /* 0x00017000ff128b82 */ /* 0x000e220000000a00 */
[----:B------:R-:W4:Y:S01]  /*13d10*/  @!P0 LDG.E.U8 R20, desc[UR54][R10.64+0x11] ;  /* 0x000011360a148981 */ /* 0x000f22000c1e1100 */
[----:B0-----:R-:W-:-:S04]  /*13d20*/  @!P0 IADD3 R18, P2, P3, R26, UR8, R18 ;  /* 0x000000081a128c10 */ /* 0x001fc8000fb5e012 */
[----:B------:R-:W-:Y:S02]  /*13d30*/  @!P0 IADD3.X R19, R32, UR7, R19, P2, P3 ;  /* 0x0000000720138c10 */ /* 0x000fe400097e6413 */
[----:B------:R-:W-:-:S13]  /*13d40*/  ISETP.LT.OR P3, PT, R30, 0x52, !P6 ;  /* 0x000000521e00780c */ /* 0x000fda0007761670 */
[----:B------:R-:W-:Y:S02]  /*13d50*/  @!P3 IMAD.MOV.U32 R21, RZ, RZ, R32 ;  /* 0x000000ffff15b224 */ /* 0x000fe400078e0020 */
        /* <DEDUP_REMOVED lines=24> */
[----:B------:R-:W-:Y:S01]  /*13ee0*/  LOP3.LUT R0, R0, 0xffffffef, RZ, 0xc0, !PT ;  /* 0xffffffef00007812 */ /* 0x000fe200078ec0ff */
        /* <DEDUP_REMOVED lines=9> */
[----:B------:R-:W-:Y:S02]  /*13f80*/  @P3 LOP3.LUT R0, R0, 0x10, RZ, 0xfc, !PT ;  /* 0x0000001000003812 */ /* 0x000fe400078efcff */
[----:B------:R-:W-:Y:S02]  /*13f90*/  ISETP.LT.OR P3, PT, R30, 0x59, !P6 ;  /* 0x000000591e00780c */ /* 0x000fe40007761670 */
[----:B0-----:R-:W-:-:S05]  /*13fa0*/  @!P0 IADD3 R18, P2, R26, R18, RZ ;  /* 0x000000121a128210 */ /* 0x001fca0007f5e0ff */
[----:B------:R-:W-:-:S06]  /*13fb0*/  @!P0 IMAD.X R19, R32, 0x1, R19, P2 ;  /* 0x0000000120138824 */ /* 0x000fcc00010e0613 */
[----:B------:R-:W-:Y:S02]  /*13fc0*/  @!P3 IMAD.MOV.U32 R21, RZ, RZ, R32 ;  /* 0x000000ffff15b224 */ /* 0x000fe400078e0020 */
[----:B------:R-:W-:Y:S01]  /*13fd0*/  @!P3 IMAD R22, R25, 0x180, RZ ;  /* 0x000001801916b824 */ /* 0x000fe200078e02ff */
        /* <DEDUP_REMOVED lines=36> */
[----:B------:R-:W-:Y:S01]  /*14220*/  @!P0 IADD3.X R19, R32, UR7, R19, P2, P3 ;  /* 0x0000000720138c10 */ /* 0x000fe200097e6413 */
[----:B------:R-:W-:Y:S02]  /*14230*/  @!P4 IMAD.MOV.U32 R21, RZ, RZ, R32 ;  /* 0x000000ffff15c224 */ /* 0x000fe400078e0020 */
[----:B------:R-:W-:Y:S01]  /*14240*/  @!P4 IMAD R22, R25, 0x180, RZ ;  /* 0x000001801916c824 */ /* 0x000fe200078e02ff */
[----:B------:R-:W-:Y:S02]  /*14250*/  LOP3.LUT P1, RZ, R50, 0x8, RZ, 0xc0, !PT ;  /* 0x0000000832ff7812 */ /* 0x000fe4000782c0ff */
        /* <DEDUP_REMOVED lines=23> */
[----:B------:R-:W-:Y:S01]  /*143d0*/  ISETP.GE.AND P6, PT, R31, 0x89, PT ;  /* 0x000000891f00780c */ /* 0x000fe20003fc6270 */
[----:B------:R-:W-:Y:S01]  /*143e0*/  IMAD.U32 R21, RZ, RZ, UR8 ;  /* 0x00000008ff157e24 */ /* 0x000fe2000f8e00ff */
[----:B------:R-:W-:Y:S01]  /*143f0*/  F2FP.SATFINITE.E4M3.F32.PACK_AB_MERGE_C R20, RZ, R20, RZ ;  /* 0x00000014ff14723e */ /* 0x000fe200048070ff */
[----:B------:R-:W2:Y:S01]  /*14400*/  LDL.LU R51, [R1+0x84] ;  /* 0x0000840001337983 */ /* 0x000ea20000300800 */
        /* <DEDUP_REMOVED lines=9> */
[----:B------:R-:W-:Y:S02]  /*144a0*/  ISETP.LT.OR P2, PT, R30, 0x11, !P6 ;  /* 0x000000111e00780c */ /* 0x000fe40007741670 */
[----:B----4-:R-:W-:-:S04]  /*144b0*/  LOP3.LUT R20, R20, 0xff, RZ, 0xc0, !PT ;  /* 0x000000ff14147812 */ /* 0x010fc800078ec0ff */
[----:B------:R-:W-:-:S05]  /*144c0*/  F2FP.F16.E4M3.UNPACK_B R20, R20 ;  /* 0x00000014ff14723e */ /* 0x000fca00020006ff */
[----:B------:R-:W-:-:S05]  /*144d0*/  HADD2.F32 R20, -RZ, R20.H0_H0 ;  /* 0x20000014ff147230 */ /* 0x000fca0000004100 */
[----:B------:R-:W-:-:S04]  /*144e0*/  FMUL R20, R20, UR46 ;  /* 0x0000002e14147c20 */ /* 0x000fc80008400000 */
[----:B---3--:R-:W-:Y:S01]  /*144f0*/  FFMA R20, R52, UR47, R20 ;  /* 0x0000002f34147c23 */ /* 0x008fe20008000014 */
[----:B------:R-:W-:Y:S01]  /*14500*/  LOP3.LUT R13, R13, 0xdfffffff, RZ, 0xc0, !PT ;  /* 0xdfffffff0d0d7812 */ /* 0x000fe200078ec0ff */
[----:B------:R-:W-:Y:S01]  /*14510*/  IMAD.U32 R22, RZ, RZ, UR8 ;  /* 0x00000008ff167e24 */ /* 0x000fe2000f8e00ff */
[----:B------:R-:W3:Y:S02]  /*14520*/  LDL.LU R52, [R1+0x88] ;  /* 0x0000880001347983 */ /* 0x000ee40000300800 */
[----:B------:R-:W-:-:S05]  /*14530*/  F2FP.SATFINITE.E4M3.F32.PACK_AB_MERGE_C R20, RZ, R20, RZ ;  /* 0x00000014ff14723e */ /* 0x000fca00048070ff */
[----:B------:R0:W-:Y:S02]  /*14540*/  @!P0 STG.E.U8 desc[UR54][R18.64+0x11], R20 ;  /* 0x0000111412008986 */ /* 0x0001e4000c101136 */
[----:B0-----:R-:W0:Y:S01]  /*14550*/  @!P2 LDC.64 R18, c[0x0][0x5c0] ;  /* 0x00017000ff12ab82 */ /* 0x001e220000000a00 */
[----:B------:R-:W-:Y:S01]  /*14560*/  IMAD.U32 R20, RZ, RZ, UR7 ;  /* 0x00000007ff147e24 */ /* 0x000fe2000f8e00ff */
[----:B------:R-:W-:-:S04]  /*14570*/  @!P2 IADD3 R21, P0, P3, R21, UR6, R26 ;  /* 0x000000061515ac10 */ /* 0x000fc8000fb1e01a */
[----:B------:R-:W-:Y:S02]  /*14580*/  @!P2 IADD3.X R20, R20, UR5, R32, P0, P3 ;  /* 0x000000051414ac10 */ /* 0x000fe400087e6420 */
[----:B0-----:R-:W-:-:S05]  /*14590*/  @!P2 IADD3 R18, P0, R21, R18, RZ ;  /* 0x000000121512a210 */ /* 0x001fca0007f1e0ff */
[----:B------:R-:W-:Y:S01]  /*145a0*/  @!P2 IMAD.X R19, R20, 0x1, R19, P0 ;  /* 0x000000011413a824 */ /* 0x000fe200000e0613 */
[----:B------:R-:W-:-:S06]  /*145b0*/  PRMT R20, RZ, 0x7610, R20 ;  /* 0x00007610ff147816 */ /* 0x000fcc0000000014 */
[----:B------:R-:W4:Y:S01]  /*145c0*/  @!P2 LDG.E.U8 R20, desc[UR54][R2.64+0x10] ;  /* 0x000010360214a981 */ /* 0x000f22000c1e1100 */
[----:B------:R-:W-:Y:S01]  /*145d0*/  ISETP.LT.OR P0, PT, R30, 0x12, !P6 ;  /* 0x000000121e00780c */ /* 0x000fe20007701670 */
[----:B------:R-:W-:Y:S01]  /*145e0*/  IMAD.U32 R33, RZ, RZ, UR7 ;  /* 0x00000007ff217e24 */ /* 0x000fe2000f8e00ff */
[----:B------:R-:W-:-:S11]  /*145f0*/  @P4 LOP3.LUT R13, R13, 0x20000000, RZ, 0xfc, !PT ;  /* 0x200000000d0d4812 */ /* 0x000fd600078efcff */
[----:B------:R-:W-:-:S04]  /*14600*/  @!P0 IADD3 R22, P3, P4, R22, UR6, R26 ;  /* 0x0000000616168c10 */ /* 0x000fc8000fc7e01a */
[----:B------:R-:W-:Y:S02]  /*14610*/  @!P0 IADD3.X R33, R33, UR5, R32, P3, P4 ;  /* 0x0000000521218c10 */ /* 0x000fe40009fe8420 */
[----:B----4-:R-:W-:-:S04]  /*14620*/  LOP3.LUT R20, R20, 0xff, RZ, 0xc0, !PT ;  /* 0x000000ff14147812 */ /* 0x010fc800078ec0ff */
[----:B------:R-:W-:-:S05]  /*14630*/  F2FP.F16.E4M3.UNPACK_B R20, R20 ;  /* 0x00000014ff14723e */ /* 0x000fca00020006ff */
[----:B------:R-:W-:-:S05]  /*14640*/  HADD2.F32 R20, -RZ, R20.H0_H0 ;  /* 0x20000014ff147230 */ /* 0x000fca0000004100 */
[----:B------:R-:W-:-:S04]  /*14650*/  FMUL R20, R20, UR46 ;  /* 0x0000002e14147c20 */ /* 0x000fc80008400000 */
[----:B--2---:R-:W-:Y:S02]  /*14660*/  FFMA R20, R51, UR47, R20 ;  /* 0x0000002f33147c23 */ /* 0x004fe40008000014 */
[----:B------:R-:W2:Y:S03]  /*14670*/  LDL.LU R51, [R1+0x8c] ;  /* 0x00008c0001337983 */ /* 0x000ea60000300800 */
[----:B------:R-:W-:-:S05]  /*14680*/  F2FP.SATFINITE.E4M3.F32.PACK_AB_MERGE_C R20, RZ, R20, RZ ;  /* 0x00000014ff14723e */ /* 0x000fca00048070ff */
[----:B------:R0:W-:Y:S01]  /*14690*/  @!P2 STG.E.U8 desc[UR54][R18.64+0x10], R20 ;  /* 0x000010141200a986 */ /* 0x0001e2000c101136 */
[----:B------:R-:W-:Y:S01]  /*146a0*/  ISETP.LT.OR P2, PT, R30, 0x19, !P1 ;  /* 0x000000191e00780c */ /* 0x000fe20004f41670 */
[----:B0-----:R-:W0:-:S12]  /*146b0*/  @!P0 LDC.64 R20, c[0x0][0x5c0] ;  /* 0x00017000ff148b82 */ /* 0x001e180000000a00 */
[----:B------:R-:W1:Y:S01]  /*146c0*/  @!P2 LDC.64 R18, c[0x0][0x5c0] ;  /* 0x00017000ff12ab82 */ /* 0x000e620000000a00 */
[----:B0-----:R-:W-:Y:S02]  /*146d0*/  @!P0 IADD3 R20, P3, R22, R20, RZ ;  /* 0x0000001416148210 */ /* 0x001fe40007f7e0ff */
[--C-:B-1----:R-:W-:Y:S02]  /*146e0*/  @!P2 IADD3 R22, P4, P5, R26, UR6, R18.reuse ;  /* 0x000000061a16ac10 */ /* 0x102fe4000fd9e012 */
[----:B------:R-:W-:-:S06]  /*146f0*/  PRMT R18, RZ, 0x7610, R18 ;  /* 0x00007610ff127816 */ /* 0x000fcc0000000012 */
[----:B------:R-:W4:Y:S01]  /*14700*/  @!P0 LDG.E.U8 R18, desc[UR54][R2.64+0x11] ;  /* 0x0000113602128981 */ /* 0x000f22000c1e1100 */
[----:B------:R-:W-:Y:S01]  /*14710*/  @!P0 IMAD.X R21, R33, 0x1, R21, P3 ;  /* 0x0000000121158824 */ /* 0x000fe200018e0615 */
[----:B------:R-:W-:Y:S02]  /*14720*/  ISETP.LT.OR P3, PT, R30, 0x1a, !P1 ;  /* 0x0000001a1e00780c */ /* 0x000fe40004f61670 */
[----:B------:R-:W-:Y:S02]  /*14730*/  @!P2 IADD3.X R23, R32, UR5, R19, P4, P5 ;  /* 0x000000052017ac10 */ /* 0x000fe4000a7ea413 */
        /* <DEDUP_REMOVED lines=13> */
[----:B------:R-:W-:Y:S02]  /*14810*/  @P1 LOP3.LUT R0, R0, 0x80000000, RZ, 0xfc, !PT ;  /* 0x8000000000001812 */ /* 0x000fe400078efcff */
[----:B------:R-:W-:Y:S02]  /*14820*/  ISETP.GE.AND P1, PT, R31, 0x101, PT ;  /* 0x000001011f00780c */ /* 0x000fe40003f26270 */
[----:B------:R-:W-:Y:S02]  /*14830*/  @!P3 IADD3.X R21, R32, UR5, R19, P0, P4 ;  /* 0x000000052015bc10 */ /* 0x000fe400087e8413 */
[----:B------:R-:W-:Y:S02]  /*14840*/  ISETP.LT.OR P0, PT, R30, 0x11, !P1 ;  /* 0x000000111e00780c */ /* 0x000fe40004f01670 */
[----:B----4-:R-:W-:-:S04]  /*14850*/  LOP3.LUT R18, R18, 0xff, RZ, 0xc0, !PT ;  /* 0x000000ff12127812 */ /* 0x010fc800078ec0ff */
[----:B------:R-:W-:-:S05]  /*14860*/  F2FP.F16.E4M3.UNPACK_B R18, R18 ;  /* 0x00000012ff12723e */ /* 0x000fca00020006ff */
[----:B------:R-:W-:-:S05]  /*14870*/  HADD2.F32 R18, -RZ, R18.H0_H0 ;  /* 0x20000012ff127230 */ /* 0x000fca0000004100 */
[----:B------:R-:W-:-:S04]  /*14880*/  FMUL R18, R18, UR46 ;  /* 0x0000002e12127c20 */ /* 0x000fc80008400000 */
[----:B--2---:R-:W-:Y:S02]  /*14890*/  FFMA R33, R51, UR47, R18 ;  /* 0x0000002f33217c23 */ /* 0x004fe40008000012 */
[----:B------:R-:W0:Y:S01]  /*148a0*/  @!P0 LDC.64 R18, c[0x0][0x5c0] ;  /* 0x00017000ff128b82 */ /* 0x000e220000000a00 */
[----:B------:R-:W2:Y:S02]  /*148b0*/  LDL.LU R51, [R1+0x94] ;  /* 0x0000940001337983 */ /* 0x000ea40000300800 */
[----:B------:R-:W-:-:S05]  /*148c0*/  F2FP.SATFINITE.E4M3.F32.PACK_AB_MERGE_C R33, RZ, R33, RZ ;  /* 0x00000021ff21723e */ /* 0x000fca00048070ff */
[----:B------:R-:W-:Y:S01]  /*148d0*/  @!P2 STG.E.U8 desc[UR54][R22.64+0x18], R33 ;  /* 0x000018211600a986 */ /* 0x000fe2000c101136 */
[----:B------:R-:W-:Y:S02]  /*148e0*/  ISETP.LT.OR P2, PT, R30, 0x12, !P1 ;  /* 0x000000121e00780c */ /* 0x000fe40004f41670 */
[----:B0-----:R-:W-:-:S04]  /*148f0*/  @!P0 IADD3 R38, P4, P5, R26, UR11, R18 ;  /* 0x0000000b1a268c10 */ /* 0x001fc8000fd9e012 */
[----:B------:R-:W-:-:S07]  /*14900*/  @!P0 IADD3.X R39, R32, UR10, R19, P4, P5 ;  /* 0x0000000a20278c10 */ /* 0x000fce000a7ea413 */
[----:B------:R-:W0:Y:S02]  /*14910*/  @!P2 LDC.64 R18, c[0x0][0x5c0] ;  /* 0x00017000ff12ab82 */ /* 0x000e240000000a00 */
[--C-:B0-----:R-:W-:Y:S02]  /*14920*/  @!P2 IADD3 R34, P4, P5, R26, UR11, R18.reuse ;  /* 0x0000000b1a22ac10 */ /* 0x101fe4000fd9e012 */
[----:B------:R-:W-:-:S06]  /*14930*/  PRMT R18, RZ, 0x7610, R18 ;  /* 0x00007610ff127816 */ /* 0x000fcc0000000012 */
[----:B------:R-:W4:Y:S01]  /*14940*/  @!P3 LDG.E.U8 R18, desc[UR54][R4.64+0x19] ;  /* 0x000019360412b981 */ /* 0x000f22000c1e1100 */
[----:B------:R-:W-:Y:S02]  /*14950*/  @!P2 IADD3.X R35, R32, UR10, R19, P4, P5 ;  /* 0x0000000a2023ac10 */ /* 0x000fe4000a7ea413 */
[----:B------:R-:W-:Y:S02]  /*14960*/  ISETP.LT.OR P4, PT, R30, 0x19, !P6 ;  /* 0x000000191e00780c */ /* 0x000fe40007781670 */
[----:B----4-:R-:W-:-:S04]  /*14970*/  LOP3.LUT R18, R18, 0xff, RZ, 0xc0, !PT ;  /* 0x000000ff12127812 */ /* 0x010fc800078ec0ff */
[----:B------:R-:W-:-:S05]  /*14980*/  F2FP.F16.E4M3.UNPACK_B R18, R18 ;  /* 0x00000012ff12723e */ /* 0x000fca00020006ff */
[----:B------:R-:W-:-:S05]  /*14990*/  HADD2.F32 R18, -RZ, R18.H0_H0 ;  /* 0x20000012ff127230 */ /* 0x000fca0000004100 */
[----:B------:R-:W-:-:S04]  /*149a0*/  FMUL R18, R18, UR46 ;  /* 0x0000002e12127c20 */ /* 0x000fc80008400000 */
[----:B---3--:R-:W-:-:S05]  /*149b0*/  FFMA R18, R52, UR47, R18 ;  /* 0x0000002f34127c23 */ /* 0x008fca0008000012 */
[----:B------:R-:W-:-:S05]  /*149c0*/  F2FP.SATFINITE.E4M3.F32.PACK_AB_MERGE_C R18, RZ, R18, RZ ;  /* 0x00000012ff12723e */ /* 0x000fca00048070ff */
[----:B------:R0:W-:Y:S02]  /*149d0*/  @!P3 STG.E.U8 desc[UR54][R20.64+0x19], R18 ;  /* 0x000019121400b986 */ /* 0x0001e4000c101136 */
[----:B0-----:R-:W0:Y:S01]  /*149e0*/  @!P4 LDC.64 R18, c[0x0][0x5c0] ;  /* 0x00017000ff12cb82 */ /* 0x001e220000000a00 */
[----:B------:R-:W-:Y:S02]  /*149f0*/  IMAD.U32 R21, RZ, RZ, UR8 ;  /* 0x00000008ff157e24 */ /* 0x000fe4000f8e00ff */
[----:B------:R-:W-:-:S03]  /*14a00*/  IMAD.U32 R20, RZ, RZ, UR7 ;  /* 0x00000007ff147e24 */ /* 0x000fc6000f8e00ff */
[----:B------:R-:W-:-:S04]  /*14a10*/  @!P4 IADD3 R21, P3, P5, R21, UR6, R26 ;  /* 0x000000061515cc10 */ /* 0x000fc8000fd7e01a */
[----:B------:R-:W-:Y:S02]  /*14a20*/  @!P4 IADD3.X R20, R20, UR5, R32, P3, P5 ;  /* 0x000000051414cc10 */ /* 0x000fe40009fea420 */
[----:B0-----:R-:W-:-:S05]  /*14a30*/  @!P4 IADD3 R18, P3, R21, R18, RZ ;  /* 0x000000121512c210 */ /* 0x001fca0007f7e0ff */
[----:B------:R-:W-:Y:S01]  /*14a40*/  @!P4 IMAD.X R19, R20, 0x1, R19, P3 ;  /* 0x000000011413c824 */ /* 0x000fe200018e0613 */
[----:B------:R-:W-:-:S06]  /*14a50*/  PRMT R20, RZ, 0x7610, R20 ;  /* 0x00007610ff147816 */ /* 0x000fcc0000000014 */
[----:B------:R-:W3:Y:S01]  /*14a60*/  @!P4 LDG.E.U8 R20, desc[UR54][R2.64+0x18] ;  /* 0x000018360214c981 */ /* 0x000ee2000c1e1100 */
[----:B------:R-:W-:Y:S01]  /*14a70*/  ISETP.LT.OR P3, PT, R30, 0x1a, !P6 ;  /* 0x0000001a1e00780c */ /* 0x000fe20007761670 */
[----:B------:R-:W-:Y:S02]  /*14a80*/  IMAD.U32 R23, RZ, RZ, UR8 ;  /* 0x00000008ff177e24 */ /* 0x000fe4000f8e00ff */
[----:B------:R-:W-:-:S10]  /*14a90*/  IMAD.U32 R22, RZ, RZ, UR7 ;  /* 0x00000007ff167e24 */ /* 0x000fd4000f8e00ff */
[----:B------:R-:W-:-:S04]  /*14aa0*/  @!P3 IADD3 R23, P5, P6, R23, UR6, R26 ;  /* 0x000000061717bc10 */ /* 0x000fc8000febe01a */
[----:B------:R-:W-:Y:S02]  /*14ab0*/  @!P3 IADD3.X R22, R22, UR5, R32, P5, P6 ;  /* 0x000000051616bc10 */ /* 0x000fe4000afec420 */
[----:B------:R-:W-:-:S04]  /*14ac0*/  LOP3.LUT R50, R50, 0xfffffffe, RZ, 0xc0, !PT ;  /* 0xfffffffe32327812 */ /* 0x000fc800078ec0ff */
[----:B------:R-:W-:-:S05]  /*14ad0*/  @P2 LOP3.LUT R50, R50, 0x1, RZ, 0xfc, !PT ;  /* 0x0000000132322812 */ /* 0x000fca00078efcff */
[----:B------:R-:W-:Y:S04]  /*14ae0*/  STL [R1+0x35c], R50 ;  /* 0x00035c3201007387 */ /* 0x000fe80000100800 */
[----:B------:R-:W4:Y:S01]  /*14af0*/  LDL.LU R52, [R1+0x98] ;  /* 0x0000980001347983 */ /* 0x000f220000300800 */
[----:B---3--:R-:W-:-:S04]  /*14b00*/  LOP3.LUT R20, R20, 0xff, RZ, 0xc0, !PT ;  /* 0x000000ff14147812 */ /* 0x008fc800078ec0ff */
[----:B------:R-:W-:-:S05]  /*14b10*/  F2FP.F16.E4M3.UNPACK_B R20, R20 ;  /* 0x00000014ff14723e */ /* 0x000fca00020006ff */
[----:B------:R-:W-:-:S05]  /*14b20*/  HADD2.F32 R20, -RZ, R20.H0_H0 ;  /* 0x20000014ff147230 */ /* 0x000fca0000004100 */
[----:B------:R-:W-:-:S04]  /*14b30*/  FMUL R20, R20, UR46 ;  /* 0x0000002e14147c20 */ /* 0x000fc80008400000 */
[----:B--2---:R-:W-:Y:S02]  /*14b40*/  FFMA R20, R51, UR47, R20 ;  /* 0x0000002f33147c23 */ /* 0x004fe40008000014 */
[----:B------:R-:W2:Y:S03]  /*14b50*/  LDL.LU R51, [R1+0x9c] ;  /* 0x00009c0001337983 */ /* 0x000ea60000300800 */
[----:B------:R-:W-:Y:S01]  /*14b60*/  F2FP.SATFINITE.E4M3.F32.PACK_AB_MERGE_C R20, RZ, R20, RZ ;  /* 0x00000014ff14723e */ /* 0x000fe200048070ff */
[----:B------:R-:W3:Y:S04]  /*14b70*/  LDL.LU R53, [R1+0xa0] ;  /* 0x0000a00001357983 */ /* 0x000ee80000300800 */
[----:B------:R0:W-:Y:S01]  /*14b80*/  @!P4 STG.E.U8 desc[UR54][R18.64+0x18], R20 ;  /* 0x000018141200c986 */ /* 0x0001e2000c101136 */
[----:B------:R-:W-:Y:S01]  /*14b90*/  ISETP.LT.OR P4, PT, R30, 0x19, !P1 ;  /* 0x000000191e00780c */ /* 0x000fe20004f81670 */
[----:B0-----:R-:W0:-:S12]  /*14ba0*/  @!P3 LDC.64 R20, c[0x0][0x5c0] ;  /* 0x00017000ff14bb82 */ /* 0x001e180000000a00 */
[----:B------:R-:W1:Y:S02]  /*14bb0*/  @!P4 LDC.64 R18, c[0x0][0x5c0] ;  /* 0x00017000ff12cb82 */ /* 0x000e640000000a00 */
[--C-:B-1----:R-:W-:Y:S02]  /*14bc0*/  @!P4 IADD3 R36, P5, P6, R26, UR11, R18.reuse ;  /* 0x0000000b1a24cc10 */ /* 0x102fe4000febe012 */
[----:B------:R-:W-:-:S06]  /*14bd0*/  PRMT R18, RZ, 0x7610, R18 ;  /* 0x00007610ff127816 */ /* 0x000fcc0000000012 */
[----:B------:R-:W4:Y:S01]  /*14be0*/  @!P3 LDG.E.U8 R18, desc[UR54][R2.64+0x19] ;  /* 0x000019360212b981 */ /* 0x000f22000c1e1100 */
[----:B0-----:R-:W-:-:S05]  /*14bf0*/  @!P3 IADD3 R20, P2, R23, R20, RZ ;  /* 0x000000141714b210 */ /* 0x001fca0007f5e0ff */
[----:B------:R-:W-:Y:S01]  /*14c00*/  @!P3 IMAD.X R21, R22, 0x1, R21, P2 ;  /* 0x000000011615b824 */ /* 0x000fe200010e0615 */
[----:B------:R-:W-:Y:S02]  /*14c10*/  @!P4 IADD3.X R37, R32, UR10, R19, P5, P6 ;  /* 0x0000000a2025cc10 */ /* 0x000fe4000afec413 */
[----:B----4-:R-:W-:-:S04]  /*14c20*/  LOP3.LUT R18, R18, 0xff, RZ, 0xc0, !PT ;  /* 0x000000ff12127812 */ /* 0x010fc800078ec0ff */
[----:B------:R-:W-:-:S05]  /*14c30*/  F2FP.F16.E4M3.UNPACK_B R18, R18 ;  /* 0x00000012ff12723e */ /* 0x000fca00020006ff */
[----:B------:R-:W-:-:S05]  /*14c40*/  HADD2.F32 R18, -RZ, R18.H0_H0 ;  /* 0x20000012ff127230 */ /* 0x000fca0000004100 */
[----:B------:R-:W-:-:S04]  /*14c50*/  FMUL R18, R18, UR46 ;  /* 0x0000002e12127c20 */ /* 0x000fc80008400000 */
[----:B------:R-:W-:Y:S01]  /*14c60*/  FFMA R18, R52, UR47, R18 ;  /* 0x0000002f34127c23 */ /* 0x000fe20008000012 */
[----:B------:R-:W-:Y:S01]  /*14c70*/  LOP3.LUT R12, R12, 0xffffffdf, RZ, 0xc0, !PT ;  /* 0xffffffdf0c0c7812 */ /* 0x000fe200078ec0ff */
[----:B------:R-:W4:Y:S03]  /*14c80*/  LDL.LU R52, [R1+0xa4] ;  /* 0x0000a40001347983 */ /* 0x000f260000300800 */
[----:B------:R-:W-:Y:S01]  /*14c90*/  F2FP.SATFINITE.E4M3.F32.PACK_AB_MERGE_C R18, RZ, R18, RZ ;  /* 0x00000012ff12723e */ /* 0x000fe200048070ff */
[----:B------:R-:W-:Y:S01]  /*14ca0*/  IMAD.U32 R33, RZ, RZ, UR7 ;  /* 0x00000007ff217e24 */ /* 0x000fe2000f8e00ff */
[----:B------:R-:W4:Y:S04]  /*14cb0*/  LDL.LU R67, [R1+0xa8] ;  /* 0x0000a80001437983 */ /* 0x000f280000300800 */
[----:B------:R0:W-:Y:S01]  /*14cc0*/  @!P3 STG.E.U8 desc[UR54][R20.64+0x19], R18 ;  /* 0x000019121400b986 */ /* 0x0001e2000c101136 */
[----:B------:R-:W-:-:S03]  /*14cd0*/  ISETP.LT.OR P3, PT, R30, 0x1a, !P1 ;  /* 0x0000001a1e00780c */ /* 0x000fc60004f61670 */
[----:B------:R-:W4:Y:S10]  /*14ce0*/  LDL.LU R66, [R1+0xac] ;  /* 0x0000ac0001427983 */ /* 0x000f340000300800 */
[----:B0-----:R-:W0:Y:S02]  /*14cf0*/  @!P3 LDC.64 R18, c[0x0][0x5c0] ;  /* 0x00017000ff12bb82 */ /* 0x001e240000000a00 */
[----:B0-----:R-:W-:-:S02]  /*14d00*/  @!P3 IADD3 R22, P5, P6, R26, UR11, R18 ;  /* 0x0000000b1a16bc10 */ /* 0x001fc4000febe012 */
[----:B------:R-:W-:-:S06]  /*14d10*/  PRMT R18, RZ, 0x7610, R18 ;  /* 0x00007610ff127816 */ /* 0x000fcc0000000012 */
[----:B------:R-:W2:Y:S01]  /*14d20*/  @!P0 LDG.E.U8 R18, desc[UR54][R6.64+0x10] ;  /* 0x0000103606128981 */ /* 0x000ea2000c1e1100 */
[----:B------:R-:W-:-:S04]  /*14d30*/  ISETP.GE.AND P1, PT, R31, 0x9, PT ;  /* 0x000000091f00780c */ /* 0x000fc80003f26270 */
[----:B------:R-:W-:Y:S02]  /*14d40*/  ISETP.LT.OR P2, PT, R30, 0x21, !P1 ;  /* 0x000000211e00780c */ /* 0x000fe40004f41670 */
[----:B------:R-:W-:-:S11]  /*14d50*/  @!P3 IADD3.X R23, R32, UR10, R19, P5, P6 ;  /* 0x0000000a2017bc10 */ /* 0x000fd6000afec413 */
[----:B------:R-:W-:Y:S02]  /*14d60*/  @P2 LOP3.LUT R12, R12, 0x20, RZ, 0xfc, !PT ;  /* 0x000000200c0c2812 */ /* 0x000fe400078efcff */
[----:B--2---:R-:W-:-:S04]  /*14d70*/  LOP3.LUT R18, R18, 0xff, RZ, 0xc0, !PT ;  /* 0x000000ff12127812 */ /* 0x004fc800078ec0ff */
[----:B------:R-:W-:-:S05]  /*14d80*/  F2FP.F16.E4M3.UNPACK_B R18, R18 ;  /* 0x00000012ff12723e */ /* 0x000fca00020006ff */
[----:B------:R-:W-:-:S05]  /*14d90*/  HADD2.F32 R18, -RZ, R18.H0_H0 ;  /* 0x20000012ff127230 */ /* 0x000fca0000004100 */
[----:B------:R-:W-:-:S04]  /*14da0*/  FMUL R18, R18, UR46 ;  /* 0x0000002e12127c20 */ /* 0x000fc80008400000 */
[----:B------:R-:W-:Y:S02]  /*14db0*/  FFMA R20, R51, UR47, R18 ;  /* 0x0000002f33147c23 */ /* 0x000fe40008000012 */
[----:B------:R-:W0:Y:S02]  /*14dc0*/  @!P2 LDC.64 R18, c[0x0][0x5c0] ;  /* 0x00017000ff12ab82 */ /* 0x000e240000000a00 */
[----:B0-----:R-:W-:-:S04]  /*14dd0*/  @!P2 IADD3 R54, P5, P6, R26, UR8, R18 ;  /* 0x000000081a36ac10 */ /* 0x001fc8000febe012 */
[----:B------:R-:W-:Y:S02]  /*14de0*/  @!P2 IADD3.X R55, R32, UR7, R19, P5, P6 ;  /* 0x000000072037ac10 */ /* 0x000fe4000afec413 */
[----:B------:R-:W-:-:S13]  /*14df0*/  ISETP.LT.OR P6, PT, R30, 0x22, !P1 ;  /* 0x000000221e00780c */ /* 0x000fda0004fc1670 */
[----:B------:R-:W0:Y:S01]  /*14e00*/  @!P6 LDC.64 R18, c[0x0][0x5c0] ;  /* 0x00017000ff12eb82 */ /* 0x000e220000000a00 */
[----:B------:R-:W-:Y:S02]  /*14e10*/  LOP3.LUT P2, RZ, R50, 0x1, RZ, 0xc0, !PT ;  /* 0x0000000132ff7812 */ /* 0x000fe4000784c0ff */
[----:B------:R-:W-:-:S05]  /*14e20*/  F2FP.SATFINITE.E4M3.F32.PACK_AB_MERGE_C R20, RZ, R20, RZ ;  /* 0x00000014ff14723e */ /* 0x000fca00048070ff */
[----:B------:R1:W-:Y:S01]  /*14e30*/  @!P0 STG.E.U8 desc[UR54][R38.64+0x10], R20 ;  /* 0x0000101426008986 */ /* 0x0003e2000c101136 */
[--C-:B0-----:R-:W-:Y:S02]  /*14e40*/  @!P6 IADD3 R50, P0, P5, R26, UR8, R18.reuse ;  /* 0x000000081a32ec10 */ /* 0x101fe4000fd1e012 */
[----:B------:R-:W-:-:S06]  /*14e50*/  PRMT R18, RZ, 0x7610, R18 ;  /* 0x00007610ff127816 */ /* 0x000fcc0000000012 */
[----:B------:R-:W2:Y:S01]  /*14e60*/  @!P2 LDG.E.U8 R18, desc[UR54][R6.64+0x11] ;  /* 0x000011360612a981 */ /* 0x000ea2000c1e1100 */
[----:B------:R-:W-:Y:S02]  /*14e70*/  LOP3.LUT R12, R12, 0xfffffffe, RZ, 0xc0, !PT ;  /* 0xfffffffe0c0c7812 */ /* 0x000fe400078ec0ff */
[----:B------:R-:W-:Y:S02]  /*14e80*/  @!P6 IADD3.X R51, R32, UR7, R19, P0, P5 ;  /* 0x000000072033ec10 */ /* 0x000fe400087ea413 */
[----:B------:R-:W-:Y:S02]  /*14e90*/  @P6 LOP3.LUT R12, R12, 0x1, RZ, 0xfc, !PT ;  /* 0x000000010c0c6812 */ /* 0x000fe400078efcff */
[----:B------:R-:W-:Y:S01]  /*14ea0*/  ISETP.GE.AND P6, PT, R31, 0x109, PT ;  /* 0x000001091f00780c */ /* 0x000fe20003fc6270 */
[----:B------:R-:W-:Y:S02]  /*14eb0*/  IMAD.U32 R21, RZ, RZ, UR8 ;  /* 0x00000008ff157e24 */ /* 0x000fe4000f8e00ff */
[----:B-1----:R-:W-:Y:S01]  /*14ec0*/  IMAD.U32 R20, RZ, RZ, UR7 ;  /* 0x00000007ff147e24 */ /* 0x002fe2000f8e00ff */
[----:B--2---:R-:W-:-:S04]  /*14ed0*/  LOP3.LUT R18, R18, 0xff, RZ, 0xc0, !PT ;  /* 0x000000ff12127812 */ /* 0x004fc800078ec0ff */
[----:B------:R-:W-:-:S05]  /*14ee0*/  F2FP.F16.E4M3.UNPACK_B R18, R18 ;  /* 0x00000012ff12723e */ /* 0x000fca00020006ff */
[----:B------:R-:W-:-:S05]  /*14ef0*/  HADD2.F32 R18, -RZ, R18.H0_H0 ;  /* 0x20000012ff127230 */ /* 0x000fca0000004100 */
[----:B------:R-:W-:-:S04]  /*14f00*/  FMUL R18, R18, UR46 ;  /* 0x0000002e12127c20 */ /* 0x000fc80008400000 */
[----:B---3--:R-:W-:-:S05]  /*14f10*/  FFMA R18, R53, UR47, R18 ;  /* 0x0000002f35127c23 */ /* 0x008fca0008000012 */
[----:B------:R-:W-:-:S05]  /*14f20*/  F2FP.SATFINITE.E4M3.F32.PACK_AB_MERGE_C R18, RZ, R18, RZ ;  /* 0x00000012ff12723e */ /* 0x000fca00048070ff */
[----:B------:R0:W-:Y:S01]  /*14f30*/  @!P2 STG.E.U8 desc[UR54][R34.64+0x11], R18 ;  /* 0x000011122200a986 */ /* 0x0001e2000c101136 */
[----:B------:R-:W-:-:S13]  /*14f40*/  ISETP.LT.OR P2, PT, R30, 0x11, !P6 ;  /* 0x000000111e00780c */ /* 0x000fda0007741670 */
[----:B0-----:R-:W0:Y:S01]  /*14f50*/  @!P2 LDC.64 R18, c[0x0][0x5c0] ;  /* 0x00017000ff12ab82 */ /* 0x001e220000000a00 */
[----:B------:R-:W-:-:S04]  /*14f60*/  @!P2 IADD3 R21, P0, P5, R21, UR11, R26 ;  /* 0x0000000b1515ac10 */ /* 0x000fc8000fd1e01a */
[----:B------:R-:W-:Y:S02]  /*14f70*/  @!P2 IADD3.X R20, R20, UR10, R32, P0, P5 ;  /* 0x0000000a1414ac10 */ /* 0x000fe400087ea420 */
[----:B0-----:R-:W-:-:S05]  /*14f80*/  @!P2 IADD3 R18, P0, R21, R18, RZ ;  /* 0x000000121512a210 */ /* 0x001fca0007f1e0ff */
[----:B------:R-:W-:Y:S01]  /*14f90*/  @!P2 IMAD.X R19, R20, 0x1, R19, P0 ;  /* 0x000000011413a824 */ /* 0x000fe200000e0613 */
[----:B------:R-:W-:-:S06]  /*14fa0*/  PRMT R20, RZ, 0x7610, R20 ;  /* 0x00007610ff147816 */ /* 0x000fcc0000000014 */
[----:B------:R-:W2:Y:S01]  /*14fb0*/  @!P2 LDG.E.U8 R20, desc[UR54][R8.64+0x10] ;  /* 0x000010360814a981 */ /* 0x000ea2000c1e1100 */
[C---:B------:R-:W-:Y:S02]  /*14fc0*/  ISETP.LT.OR P1, PT, R30.reuse, 0x29, !P1 ;  /* 0x000000291e00780c */ /* 0x040fe40004f21670 */
[----:B------:R-:W-:Y:S01]  /*14fd0*/  ISETP.LT.OR P0, PT, R30, 0x12, !P6 ;  /* 0x000000121e00780c */ /* 0x000fe20007701670 */
[----:B------:R-:W-:-:S12]  /*14fe0*/  IMAD.U32 R34, RZ, RZ, UR8 ;  /* 0x00000008ff227e24 */ /* 0x000fd8000f8e00ff */
[----:B------:R-:W-:-:S04]  /*14ff0*/  @!P0 IADD3 R34, P5, P6, R34, UR11, R26 ;  /* 0x0000000b22228c10 */ /* 0x000fc8000febe01a */
[----:B------:R-:W-:Y:S02]  /*15000*/  @!P0 IADD3.X R33, R33, UR10, R32, P5, P6 ;  /* 0x0000000a21218c10 */ /* 0x000fe4000afec420 */
[----:B--2---:R-:W-:-:S04]  /*15010*/  LOP3.LUT R20, R20, 0xff, RZ, 0xc0, !PT ;  /* 0x000000ff14147812 */ /* 0x004fc800078ec0ff */
[----:B------:R-:W-:-:S05]  /*15020*/  F2FP.F16.E4M3.UNPACK_B R20, R20 ;  /* 0x00000014ff14723e */ /* 0x000fca00020006ff */
[----:B------:R-:W-:-:S05]  /*15030*/  HADD2.F32 R20, -RZ, R20.H0_H0 ;  /* 0x20000014ff147230 */ /* 0x000fca0000004100 */
[----:B------:R-:W-:-:S04]  /*15040*/  FMUL R20, R20, UR46 ;  /* 0x0000002e14147c20 */ /* 0x000fc80008400000 */
[----:B----4-:R-:W-:-:S05]  /*15050*/  FFMA R20, R52, UR47, R20 ;  /* 0x0000002f34147c23 */ /* 0x010fca0008000014 */
[----:B------:R-:W-:-:S05]  /*15060*/  F2FP.SATFINITE.E4M3.F32.PACK_AB_MERGE_C R20, RZ, R20, RZ ;  /* 0x00000014ff14723e */ /* 0x000fca00048070ff */
[----:B------:R0:W-:Y:S02]  /*15070*/  @!P2 STG.E.U8 desc[UR54][R18.64+0x10], R20 ;  /* 0x000010141200a986 */ /* 0x0001e4000c101136 */
[----:B0-----:R-:W0:Y:S08]  /*15080*/  @!P1 LDC.64 R18, c[0x0][0x5c0] ;  /* 0x00017000ff129b82 */ /* 0x001e300000000a00 */
[----:B------:R-:W1:Y:S01]  /*15090*/  @!P0 LDC.64 R20, c[0x0][0x5c0] ;  /* 0x00017000ff148b82 */ /* 0x000e620000000a00 */
[----:B0-----:R-:W-:-:S02]  /*150a0*/  @!P1 IADD3 R52, P5, P6, R26, UR8, R18 ;  /* 0x000000081a349c10 */ /* 0x001fc4000febe012 */
[----:B------:R-:W-:-:S06]  /*150b0*/  PRMT R18, RZ, 0x7610, R18 ;  /* 0x00007610ff127816 */ /* 0x000fcc0000000012 */
[----:B------:R-:W2:Y:S01]  /*150c0*/  @!P0 LDG.E.U8 R18, desc[UR54][R8.64+0x11] ;  /* 0x0000113608128981 */ /* 0x000ea2000c1e1100 */
[----:B-1----:R-:W-:Y:S02]  /*150d0*/  @!P0 IADD3 R20, P2, R34, R20, RZ ;  /* 0x0000001422148210 */ /* 0x002fe40007f5e0ff */
[----:B------:R-:W-:-:S03]  /*150e0*/  @!P1 IADD3.X R53, R32, UR7, R19, P5, P6 ;  /* 0x0000000720359c10 */ /* 0x000fc6000afec413 */
[----:B------:R-:W-:Y:S01]  /*150f0*/  @!P0 IMAD.X R21, R33, 0x1, R21, P2 ;  /* 0x0000000121158824 */ /* 0x000fe200010e0615 */
[----:B------:R-:W-:Y:S02]  /*15100*/  ISETP.GE.AND P6, PT, R31, 0x9, PT ;  /* 0x000000091f00780c */ /* 0x000fe40003fc6270 */
[----:B--2---:R-:W-:-:S04]  /*15110*/  LOP3.LUT R18, R18, 0xff, RZ, 0xc0, !PT ;  /* 0x000000ff12127812 */ /* 0x004fc800078ec0ff */
[----:B------:R-:W-:-:S05]  /*15120*/  F2FP.F16.E4M3.UNPACK_B R18, R18 ;  /* 0x00000012ff12723e */ /* 0x000fca00020006ff */
[----:B------:R-:W-:-:S05]  /*15130*/  HADD2.F32 R18, -RZ, R18.H0_H0 ;  /* 0x20000012ff127230 */ /* 0x000fca0000004100 */
[----:B------:R-:W-:-:S04]  /*15140*/  FMUL R18, R18, UR46 ;  /* 0x0000002e12127c20 */ /* 0x000fc80008400000 */
[----:B------:R-:W-:Y:S01]  /*15150*/  FFMA R18, R67, UR47, R18 ;  /* 0x0000002f43127c23 */ /* 0x000fe20008000012 */
[----:B------:R-:W-:Y:S01]  /*15160*/  LOP3.LUT R12, R12, 0xffffffef, RZ, 0xc0, !PT ;  /* 0xffffffef0c0c7812 */ /* 0x000fe200078ec0ff */
[----:B------:R-:W2:Y:S03]  /*15170*/  LDL.LU R67, [R1+0xb0] ;  /* 0x0000b00001437983 */ /* 0x000ea60000300800 */
[----:B------:R-:W-:-:S05]  /*15180*/  F2FP.SATFINITE.E4M3.F32.PACK_AB_MERGE_C R18, RZ, R18, RZ ;  /* 0x00000012ff12723e */ /* 0x000fca00048070ff */
[----:B------:R0:W-:Y:S01]  /*15190*/  @!P0 STG.E.U8 desc[UR54][R20.64+0x11], R18 ;  /* 0x0000111214008986 */ /* 0x0001e2000c101136 */
[----:B------:R-:W-:-:S13]  /*151a0*/  ISETP.LT.OR P0, PT, R30, 0x2a, !P6 ;  /* 0x0000002a1e00780c */ /* 0x000fda0007701670 */
[----:B0-----:R-:W0:Y:S02]  /*151b0*/  @!P0 LDC.64 R18, c[0x0][0x5c0] ;  /* 0x00017000ff128b82 */ /* 0x001e240000000a00 */
[--C-:B0-----:R-:W-:Y:S02]  /*151c0*/  @!P0 IADD3 R48, P2, P5, R26, UR8, R18.reuse ;  /* 0x000000081a308c10 */ /* 0x101fe4000fd5e012 */
[----:B------:R-:W-:-:S06]  /*151d0*/  PRMT R18, RZ, 0x7610, R18 ;  /* 0x00007610ff127816 */ /* 0x000fcc0000000012 */
[----:B------:R-:W3:Y:S01]  /*151e0*/  @!P4 LDG.E.U8 R18, desc[UR54][R6.64+0x18] ;  /* 0x000018360612c981 */ /* 0x000ee2000c1e1100 */
[----:B------:R-:W-:Y:S02]  /*151f0*/  @P1 LOP3.LUT R12, R12, 0x10, RZ, 0xfc, !PT ;  /* 0x000000100c0c1812 */ /* 0x000fe400078efcff */
[----:B------:R-:W-:-:S04]  /*15200*/  LOP3.LUT P1, RZ, R0, 0x80000000, RZ, 0xc0, !PT ;  /* 0x8000000000ff7812 */ /* 0x000fc8000782c0ff */
[----:B------:R-:W-:Y:S02]  /*15210*/  ISETP.LT.OR P6, PT, R30, 0x21, !P1 ;  /* 0x000000211e00780c */ /* 0x000fe40004fc1670 */
[----:B------:R-:W-:Y:S02]  /*15220*/  @!P0 IADD3.X R49, R32, UR7, R19, P2, P5 ;  /* 0x0000000720318c10 */ /* 0x000fe400097ea413 */
[----:B---3--:R-:W-:-:S04]  /*15230*/  LOP3.LUT R18, R18, 0xff, RZ, 0xc0, !PT ;  /* 0x000000ff12127812 */ /* 0x008fc800078ec0ff */
[----:B------:R-:W-:-:S05]  /*15240*/  F2FP.F16.E4M3.UNPACK_B R18, R18 ;  /* 0x00000012ff12723e */ /* 0x000fca00020006ff */
[----:B------:R-:W-:-:S05]  /*15250*/  HADD2.F32 R18, -RZ, R18.H0_H0 ;  /* 0x20000012ff127230 */ /* 0x000fca0000004100 */
[----:B------:R-:W-:-:S04]  /*15260*/  FMUL R18, R18, UR46 ;  /* 0x0000002e12127c20 */ /* 0x000fc80008400000 */
[----:B------:R-:W-:Y:S02]  /*15270*/  FFMA R20, R66, UR47, R18 ;  /* 0x0000002f42147c23 */ /* 0x000fe40008000012 */
[----:B------:R-:W0:Y:S01]  /*15280*/  @!P6 LDC.64 R18, c[0x0][0x5c0] ;  /* 0x00017000ff12eb82 */ /* 0x000e220000000a00 */
[----:B------:R-:W-:Y:S01]  /*15290*/  IMAD.U32 R21, RZ, RZ, UR8 ;  /* 0x00000008ff157e24 */ /* 0x000fe2000f8e00ff */
[----:B------:R-:W3:Y:S01]  /*152a0*/  LDL.LU R66, [R1+0xb4] ;  /* 0x0000b40001427983 */ /* 0x000ee20000300800 */
[----:B0-----:R-:W-:-:S04]  /*152b0*/  @!P6 IADD3 R46, P2, P5, R26, UR6, R18 ;  /* 0x000000061a2eec10 */ /* 0x001fc8000fd5e012 */
[----:B------:R-:W-:Y:S02]  /*152c0*/  @!P6 IADD3.X R47, R32, UR5, R19, P2, P5 ;  /* 0x00000005202fec10 */ /* 0x000fe400097ea413 */
[----:B------:R-:W-:-:S13]  /*152d0*/  ISETP.LT.OR P2, PT, R30, 0x22, !P1 ;  /* 0x000000221e00780c */ /* 0x000fda0004f41670 */
[----:B------:R-:W0:Y:S01]  /*152e0*/  @!P2 LDC.64 R18, c[0x0][0x5c0] ;  /* 0x00017000ff12ab82 */ /* 0x000e220000000a00 */
[----:B------:R-:W-:-:S05]  /*152f0*/  F2FP.SATFINITE.E4M3.F32.PACK_AB_MERGE_C R20, RZ, R20, RZ ;  /* 0x00000014ff14723e */ /* 0x000fca00048070ff */
[----:B------:R1:W-:Y:S01]  /*15300*/  @!P4 STG.E.U8 desc[UR54][R36.64+0x18], R20 ;  /* 0x000018142400c986 */ /* 0x0003e2000c101136 */
[--C-:B0-----:R-:W-:Y:S02]  /*15310*/  @!P2 IADD3 R44, P4, P5, R26, UR6, R18.reuse ;  /* 0x000000061a2cac10 */ /* 0x101fe4000fd9e012 */
[----:B------:R-:W-:-:S06]  /*15320*/  PRMT R18, RZ, 0x7610, R18 ;  /* 0x00007610ff127816 */ /* 0x000fcc0000000012 */
[----:B------:R-:W4:Y:S01]  /*15330*/  @!P3 LDG.E.U8 R18, desc[UR54][R6.64+0x19] ;  /* 0x000019360612b981 */ /* 0x000f22000c1e1100 */
[----:B------:R-:W-:Y:S02]  /*15340*/  ISETP.GE.AND P6, PT, R31, 0x109, PT ;  /* 0x000001091f00780c */ /* 0x000fe40003fc6270 */
[----:B------:R-:W-:Y:S01]  /*15350*/  @!P2 IADD3.X R45, R32, UR5, R19, P4, P5 ;  /* 0x00000005202dac10 */ /* 0x000fe2000a7ea413 */
[----:B-1----:R-:W-:Y:S01]  /*15360*/  IMAD.U32 R20, RZ, RZ, UR7 ;  /* 0x00000007ff147e24 */ /* 0x002fe2000f8e00ff */
        /* <DEDUP_REMOVED lines=15> */
[----:B------:R-:W4:Y:S01]  /*15460*/  @!P3 LDG.E.U8 R20, desc[UR54][R8.64+0x18] ;  /* 0x000018360814b981 */ /* 0x000f22000c1e1100 */
[----:B------:R-:W-:Y:S01]  /*15470*/  ISETP.LT.OR P4, PT, R30, 0x1a, !P6 ;  /* 0x0000001a1e00780c */ /* 0x000fe20007781670 */
[----:B------:R-:W-:-:S12]  /*15480*/  IMAD.U32 R21, RZ, RZ, UR8 ;  /* 0x00000008ff157e24 */ /* 0x000fd8000f8e00ff */
[----:B------:R-:W-:Y:S02]  /*15490*/  @!P4 IADD3 R21, P5, P6, R21, UR11, R26 ;  /* 0x0000000b1515cc10 */ /* 0x000fe4000febe01a */
        /* <DEDUP_REMOVED lines=15> */
[----:B------:R-:W4:Y:S01]  /*15590*/  @!P4 LDG.E.U8 R20, desc[UR54][R8.64+0x19] ;  /* 0x000019360814c981 */ /* 0x000f22000c1e1100 */
[----:B------:R-:W-:-:S04]  /*155a0*/  @P0 LOP3.LUT R0, R0, 0x10000000, RZ, 0xfc, !PT ;  /* 0x1000000000000812 */ /* 0x000fc800078efcff */
[----:B------:R-:W-:-:S04]  /*155b0*/  LOP3.LUT R0, R0, 0xdfffffff, RZ, 0xc0, !PT ;  /* 0xdfffffff00007812 */ /* 0x000fc800078ec0ff */
[----:B------:R-:W-:Y:S02]  /*155c0*/  @P2 LOP3.LUT R0, R0, 0x20000000, RZ, 0xfc, !PT ;  /* 0x2000000000002812 */ /* 0x000fe400078efcff */
[----:B------:R-:W-:-:S04]  /*155d0*/  ISETP.GE.AND P2, PT, R31, 0x181, PT ;  /* 0x000001811f00780c */ /* 0x000fc80003f46270 */
[C---:B------:R-:W-:Y:S02]  /*155e0*/  ISETP.LT.OR P3, PT, R30.reuse, 0x11, !P2 ;  /* 0x000000111e00780c */ /* 0x040fe40005761670 */
[----:B------:R-:W-:-:S11]  /*155f0*/  ISETP.LT.OR P0, PT, R30, 0x29, !P1 ;  /* 0x000000291e00780c */ /* 0x000fd60004f01670 */
[----:B------:R-:W-:Y:S01]  /*15600*/  @!P3 IMAD R22, R25, 0x180, RZ ;  /* 0x000001801916b824 */ /* 0x000fe200078e02ff */
[----:B----4-:R-:W-:-:S04]  /*15610*/  LOP3.LUT R20, R20, 0xff, RZ, 0xc0, !PT ;  /* 0x000000ff14147812 */ /* 0x010fc800078ec0ff */
[----:B------:R-:W-:-:S05]  /*15620*/  F2FP.F16.E4M3.UNPACK_B R20, R20 ;  /* 0x00000014ff14723e */ /* 0x000fca00020006ff */
[----:B------:R-:W-:-:S05]  /*15630*/  HADD2.F32 R20, -RZ, R20.H0_H0 ;  /* 0x20000014ff147230 */ /* 0x000fca0000004100 */
[----:B------:R-:W-:-:S04]  /*15640*/  FMUL R20, R20, UR46 ;  /* 0x0000002e14147c20 */ /* 0x000fc80008400000 */
[----:B--2---:R-:W-:Y:S02]  /*15650*/  FFMA R20, R67, UR47, R20 ;  /* 0x0000002f43147c23 */ /* 0x004fe40008000014 */
[----:B------:R-:W2:Y:S03]  /*15660*/  LDL.LU R67, [R1+0xc0] ;  /* 0x0000c00001437983 */ /* 0x000ea60000300800 */
[----:B------:R-:W-:-:S05]  /*15670*/  F2FP.SATFINITE.E4M3.F32.PACK_AB_MERGE_C R20, RZ, R20, RZ ;  /* 0x00000014ff14723e */ /* 0x000fca00048070ff */
[----:B------:R0:W-:Y:S02]  /*15680*/  @!P4 STG.E.U8 desc[UR54][R18.64+0x19], R20 ;  /* 0x000019141200c986 */ /* 0x0001e4000c101136 */
[----:B0-----:R-:W0:Y:S01]  /*15690*/  @!P3 LDC.64 R20, c[0x0][0x5c0] ;  /* 0x00017000ff14bb82 */ /* 0x001e220000000a00 */
[----:B------:R-:W-:Y:S02]  /*156a0*/  @!P3 IMAD.MOV.U32 R18, RZ, RZ, R26 ;  /* 0x000000ffff12b224 */ /* 0x000fe400078e001a */
[----:B------:R-:W-:Y:S02]  /*156b0*/  @!P3 IMAD.MOV.U32 R19, RZ, RZ, R32 ;  /* 0x000000ffff13b224 */ /* 0x000fe400078e0020 */
[----:B------:R-:W-:-:S03]  /*156c0*/  @!P3 IMAD.WIDE.U32 R18, R24, 0x180, R18 ;  /* 0x000001801812b825 */ /* 0x000fc600078e0012 */
[----:B0-----:R-:W-:-:S04]  /*156d0*/  @!P3 IADD3 R20, P4, R18, R20, RZ ;  /* 0x000000141214b210 */ /* 0x001fc80007f9e0ff */
[----:B------:R-:W-:Y:S02]  /*156e0*/  @!P3 IADD3.X R21, R21, R19, R22, P4, !PT ;  /* 0x000000131515b210 */ /* 0x000fe400027fe416 */
        /* <DEDUP_REMOVED lines=10> */
[----:B---3--:R-:W-:Y:S01]  /*15790*/  FFMA R18, R66, UR47, R18 ;  /* 0x0000002f42127c23 */ /* 0x008fe20008000012 */
[----:B------:R-:W-:Y:S01]  /*157a0*/  LOP3.LUT P6, RZ, R12, 0x400, RZ, 0xc0, !PT ;  /* 0x000004000cff7812 */ /* 0x000fe200078cc0ff */
[----:B------:R-:W3:Y:S03]  /*157b0*/  LDL.LU R66, [R1+0xc4] ;  /* 0x0000c40001427983 */ /* 0x000ee60000300800 */
        /* <DEDUP_REMOVED lines=10> */
[----:B------:R-:W0:Y:S02]  /*15860*/  @!P0 LDC.64 R18, c[0x0][0x5c0] ;  /* 0x00017000ff128b82 */ /* 0x000e240000000a00 */
[--C-:B0-----:R-:W-:Y:S02]  /*15870*/  @!P0 IADD3 R22, P4, P5, R26, UR6, R18.reuse ;  /* 0x000000061a168c10 */ /* 0x101fe4000fd9e012 */
[----:B------:R-:W-:-:S06]  /*15880*/  PRMT R18, RZ, 0x7610, R18 ;  /* 0x00007610ff127816 */ /* 0x000fcc0000000012 */
[----:B------:R-:W4:Y:S01]  /*15890*/  @!P3 LDG.E.U8 R18, desc[UR54][R14.64+0x11] ;  /* 0x000011360e12b981 */ /* 0x000f22000c1e1100 */
[----:B------:R-:W-:Y:S02]  /*158a0*/  LOP3.LUT R0, R0, 0xbfffffff, RZ, 0xc0, !PT ;  /* 0xbfffffff00007812 */ /* 0x000fe400078ec0ff */
[----:B------:R-:W-:Y:S02]  /*158b0*/  @!P0 IADD3.X R23, R32, UR5, R19, P4, P5 ;  /* 0x0000000520178c10 */ /* 0x000fe4000a7ea413 */
[----:B------:R-:W-:Y:S02]  /*158c0*/  ISETP.GE.AND P0, PT, R31, 0x101, PT ;  /* 0x000001011f00780c */ /* 0x000fe40003f06270 */
[----:B------:R-:W-:Y:S02]  /*158d0*/  @P6 LOP3.LUT R0, R0, 0x40000000, RZ, 0xfc, !PT ;  /* 0x4000000000006812 */ /* 0x000fe400078efcff */
[----:B------:R-:W-:Y:S02]  /*158e0*/  ISETP.LT.OR P6, PT, R30, 0x21, !P0 ;  /* 0x000000211e00780c */ /* 0x000fe400047c1670 */
[----:B------:R-:W-:-:S02]  /*158f0*/  LOP3.LUT P5, RZ, R12, 0x800, RZ, 0xc0, !PT ;  /* 0x000008000cff7812 */ /* 0x000fc400078ac0ff */
        /* <DEDUP_REMOVED lines=8> */
[----:B------:R0:W-:Y:S02]  /*15980*/  @!P3 STG.E.U8 desc[UR54][R20.64+0x11], R18 ;  /* 0x000011121400b986 */ /* 0x0001e4000c101136 */
[----:B0-----:R-:W0:Y:S02]  /*15990*/  @!P6 LDC.64 R18, c[0x0][0x5c0] ;  /* 0x00017000ff12eb82 */ /* 0x001e240000000a00 */
[--C-:B0-----:R-:W-:Y:S02]  /*159a0*/  @!P6 IADD3 R38, P3, P4, R26, UR11, R18.reuse ;  /* 0x0000000b1a26ec10 */ /* 0x101fe4000fc7e012 */
[----:B------:R-:W-:-:S06]  /*159b0*/  PRMT R18, RZ, 0x7610, R18 ;  /* 0x00007610ff127816 */ /* 0x000fcc0000000012 */
[----:B------:R-:W4:Y:S01]  /*159c0*/  @!P5 LDG.E.U8 R18, desc[UR54][R16.64+0x10] ;  /* 0x000010361012d981 */ /* 0x000f22000c1e1100 */
[----:B------:R-:W-:Y:S02]  /*159d0*/  @P6 LOP3.LUT R12, R12, 0x200, RZ, 0xfc, !PT ;  /* 0x000002000c0c6812 */ /* 0x000fe400078efcff */
[----:B------:R-:W-:Y:S02]  /*159e0*/  @!P6 IADD3.X R39, R32, UR10, R19, P3, P4 ;  /* 0x0000000a2027ec10 */ /* 0x000fe40009fe8413 */
[----:B------:R-:W-:Y:S02]  /*159f0*/  ISETP.LT.OR P6, PT, R30, 0x22, !P0 ;  /* 0x000000221e00780c */ /* 0x000fe400047c1670 */
[----:B------:R-:W-:-:S11]  /*15a00*/  LOP3.LUT R12, R12, 0xfffffeff, RZ, 0xc0, !PT ;  /* 0xfffffeff0c0c7812 */ /* 0x000fd600078ec0ff */
[----:B------:R-:W-:Y:S02]  /*15a10*/  @P6 LOP3.LUT R12, R12, 0x100, RZ, 0xfc, !PT ;  /* 0x000001000c0c6812 */ /* 0x000fe400078efcff */
[----:B----4-:R-:W-:-:S04]  /*15a20*/  LOP3.LUT R18, R18, 0xff, RZ, 0xc0, !PT ;  /* 0x000000ff12127812 */ /* 0x010fc800078ec0ff */
[----:B------:R-:W-:-:S05]  /*15a30*/  F2FP.F16.E4M3.UNPACK_B R18, R18 ;  /* 0x00000012ff12723e */ /* 0x000fca00020006ff */
[----:B------:R-:W-:-:S05]  /*15a40*/  HADD2.F32 R18, -RZ, R18.H0_H0 ;  /* 0x20000012ff127230 */ /* 0x000fca0000004100 */
[----:B------:R-:W-:-:S04]  /*15a50*/  FMUL R18, R18, UR46 ;  /* 0x0000002e12127c20 */ /* 0x000fc80008400000 */
[----:B---3--:R-:W-:Y:S02]  /*15a60*/  FFMA R20, R66, UR47, R18 ;  /* 0x0000002f42147c23 */ /* 0x008fe40008000012 */
[----:B------:R-:W0:Y:S01]  /*15a70*/  @!P6 LDC.64 R18, c[0x0][0x5c0] ;  /* 0x00017000ff12eb82 */ /* 0x000e220000000a00 */
[----:B------:R-:W3:Y:S02]  /*15a80*/  LDL.LU R66, [R1+0xcc] ;  /* 0x0000cc0001427983 */ /* 0x000ee40000300800 */
[----:B------:R-:W-:Y:S02]  /*15a90*/  F2FP.SATFINITE.E4M3.F32.PACK_AB_MERGE_C R20, RZ, R20, RZ ;  /* 0x00000014ff14723e */ /* 0x000fe400048070ff */
[----:B0-----:R-:W-:-:S04]  /*15aa0*/  @!P6 IADD3 R36, P3, P4, R26, UR11, R18 ;  /* 0x0000000b1a24ec10 */ /* 0x001fc8000fc7e012 */
[----:B------:R-:W-:Y:S02]  /*15ab0*/  @!P6 IADD3.X R37, R32, UR10, R19, P3, P4 ;  /* 0x0000000a2025ec10 */ /* 0x000fe40009fe8413 */
[----:B------:R-:W-:Y:S02]  /*15ac0*/  LOP3.LUT P6, RZ, R0, 0x40000000, RZ, 0xc0, !PT ;  /* 0x4000000000ff7812 */ /* 0x000fe400078cc0ff */
[----:B------:R-:W-:Y:S01]  /*15ad0*/  PRMT R18, RZ, 0x7610, R18 ;  /* 0x00007610ff127816 */ /* 0x000fe20000000012 */
[----:B------:R0:W-:Y:S10]  /*15ae0*/  @!P5 STG.E.U8 desc[UR54][R64.64+0x10], R20 ;  /* 0x000010144000d986 */ /* 0x0001f4000c101136 */
[----:B------:R-:W4:Y:S01]  /*15af0*/  @!P6 LDG.E.U8 R18, desc[UR54][R16.64+0x11] ;  /* 0x000011361012e981 */ /* 0x000f22000c1e1100 */
[----:B------:R-:W-:-:S13]  /*15b00*/  ISETP.LT.OR P3, PT, R30, 0x19, !P2 ;  /* 0x000000191e00780c */ /* 0x000fda0005761670 */
[----:B0-----:R-:W0:Y:S01]  /*15b10*/  @!P3 LDC.64 R20, c[0x0][0x5c0] ;  /* 0x00017000ff14bb82 */ /* 0x001e220000000a00 */
[----:B------:R-:W-:Y:S02]  /*15b20*/  @!P3 IMAD.MOV.U32 R19, RZ, RZ, R32 ;  /* 0x000000ffff13b224 */ /* 0x000fe400078e0020 */
        /* <DEDUP_REMOVED lines=10> */
[----:B-1----:R-:W-:-:S04]  /*15bd0*/  @!P3 IMAD.MOV.U32 R18, RZ, RZ, R26 ;  /* 0x000000ffff12b224 */ /* 0x002fc800078e001a */
        /* <DEDUP_REMOVED lines=30> */
[----:B------:R-:W-:-:S04]  /*15dc0*/  @P6 LOP3.LUT R12, R12, 0x800, RZ, 0xfc, !PT ;  /* 0x000008000c0c6812 */ /* 0x000fc800078efcff */
[----:B------:R-:W-:Y:S02]  /*15dd0*/  LOP3.LUT R12, R12, 0xfffffbff, RZ, 0xc0, !PT ;  /* 0xfffffbff0c0c7812 */ /* 0x000fe400078ec0ff */
[----:B------:R-:W-:Y:S02]  /*15de0*/  @!P0 IADD3.X R35, R32, UR10, R19, P4, P5 ;  /* 0x0000000a20238c10 */ /* 0x000fe4000a7ea413 */
[----:B------:R-:W-:Y:S02]  /*15df0*/  @P0 LOP3.LUT R12, R12, 0x400, RZ, 0xfc, !PT ;  /* 0x000004000c0c0812 */ /* 0x000fe400078efcff */
[----:B------:R-:W-:-:S04]  /*15e00*/  ISETP.GE.AND P0, PT, R31, 0x9, PT ;  /* 0x000000091f00780c */ /* 0x000fc80003f06270 */
[----:B------:R-:W-:Y:S02]  /*15e10*/  ISETP.LT.OR P2, PT, R30, 0x31, !P0 ;  /* 0x000000311e00780c */ /* 0x000fe40004741670 */
[----:B------:R-:W-:Y:S02]  /*15e20*/  LOP3.LUT P5, RZ, R12, 0x1000, RZ, 0xc0, !PT ;  /* 0x000010000cff7812 */ /* 0x000fe400078ac0ff */
[----:B----4-:R-:W-:-:S04]  /*15e30*/  LOP3.LUT R18, R18, 0xff, RZ, 0xc0, !PT ;  /* 0x000000ff12127812 */ /* 0x010fc800078ec0ff */
[----:B------:R-:W-:-:S05]  /*15e40*/  F2FP.F16.E4M3.UNPACK_B R18, R18 ;  /* 0x00000012ff12723e */ /* 0x000fca00020006ff */
[----:B------:R-:W-:-:S05]  /*15e50*/  HADD2.F32 R18, -RZ, R18.H0_H0 ;  /* 0x20000012ff127230 */ /* 0x000fca0000004100 */
[----:B------:R-:W-:-:S04]  /*15e60*/  FMUL R18, R18, UR46 ;  /* 0x0000002e12127c20 */ /* 0x000fc80008400000 */
[----:B--2---:R-:W-:Y:S01]  /*15e70*/  FFMA R18, R67, UR47, R18 ;  /* 0x0000002f43127c23 */ /* 0x004fe20008000012 */
[----:B------:R-:W-:Y:S01]  /*15e80*/  LOP3.LUT P6, RZ, R12, 0x80, RZ, 0xc0, !PT ;  /* 0x000000800cff7812 */ /* 0x000fe200078cc0ff */
[----:B------:R-:W2:Y:S03]  /*15e90*/  LDL.LU R67, [R1+0xd8] ;  /* 0x0000d80001437983 */ /* 0x000ea60000300800 */
[----:B------:R-:W-:-:S05]  /*15ea0*/  F2FP.SATFINITE.E4M3.F32.PACK_AB_MERGE_C R18, RZ, R18, RZ ;  /* 0x00000012ff12723e */ /* 0x000fca00048070ff */
[----:B------:R0:W-:Y:S02]  /*15eb0*/  @!P3 STG.E.U8 desc[UR54][R20.64+0x19], R18 ;  /* 0x000019121400b986 */ /* 0x0001e4000c101136 */
[----:B0-----:R-:W0:Y:S02]  /*15ec0*/  @!P2 LDC.64 R18, c[0x0][0x5c0] ;  /* 0x00017000ff12ab82 */ /* 0x001e240000000a00 */
[--C-:B0-----:R-:W-:Y:S02]  /*15ed0*/  @!P2 IADD3 R82, P3, P4, R26, UR8, R18.reuse ;  /* 0x000000081a52ac10 */ /* 0x101fe4000fc7e012 */
[----:B------:R-:W-:-:S06]  /*15ee0*/  PRMT R18, RZ, 0x7610, R18 ;  /* 0x00007610ff127816 */ /* 0x000fcc0000000012 */
[----:B------:R-:W4:Y:S01]  /*15ef0*/  @!P5 LDG.E.U8 R18, desc[UR54][R16.64+0x18] ;  /* 0x000018361012d981 */ /* 0x000f22000c1e1100 */
[----:B------:R-:W-:Y:S02]  /*15f00*/  LOP3.LUT R12, R12, 0xffffbfff, RZ, 0xc0, !PT ;  /* 0xffffbfff0c0c7812 */ /* 0x000fe400078ec0ff */
[----:B------:R-:W-:Y:S02]  /*15f10*/  @!P2 IADD3.X R83, R32, UR7, R19, P3, P4 ;  /* 0x000000072053ac10 */ /* 0x000fe40009fe8413 */
[----:B------:R-:W-:Y:S02]  /*15f20*/  @P2 LOP3.LUT R12, R12, 0x4000, RZ, 0xfc, !PT ;  /* 0x000040000c0c2812 */ /* 0x000fe400078efcff */
[----:B------:R-:W-:Y:S02]  /*15f30*/  ISETP.LT.OR P2, PT, R30, 0x32, !P0 ;  /* 0x000000321e00780c */ /* 0x000fe40004741670 */
[----:B----4-:R-:W-:-:S04]  /*15f40*/  LOP3.LUT R18, R18, 0xff, RZ, 0xc0, !PT ;  /* 0x000000ff12127812 */ /* 0x010fc800078ec0ff */
[----:B------:R-:W-:-:S05]  /*15f50*/  F2FP.F16.E4M3.UNPACK_B R18, R18 ;  /* 0x00000012ff12723e */ /* 0x000fca00020006ff */
[----:B------:R-:W-:-:S05]  /*15f60*/  HADD2.F32 R18, -RZ, R18.H0_H0 ;  /* 0x20000012ff127230 */ /* 0x000fca0000004100 */
[----:B------:R-:W-:-:S04]  /*15f70*/  FMUL R18, R18, UR46 ;  /* 0x0000002e12127c20 */ /* 0x000fc80008400000 */
[----:B---3--:R-:W-:Y:S02]  /*15f80*/  FFMA R20, R66, UR47, R18 ;  /* 0x0000002f42147c23 */ /* 0x008fe40008000012 */
[----:B------:R-:W0:Y:S01]  /*15f90*/  @!P2 LDC.64 R18, c[0x0][0x5c0] ;  /* 0x00017000ff12ab82 */ /* 0x000e220000000a00 */
[----:B------:R-:W-:Y:S01]  /*15fa0*/  LOP3.LUT R12, R12, 0xffffdfff, RZ, 0xc0, !PT ;  /* 0xffffdfff0c0c7812 */ /* 0x000fe200078ec0ff */
[----:B------:R-:W3:Y:S01]  /*15fb0*/  LDL.LU R66, [R1+0xdc] ;  /* 0x0000dc0001427983 */ /* 0x000ee20000300800 */
        /* <DEDUP_REMOVED lines=13> */
[----:B------:R-:W-:Y:S02]  /*16090*/  ISETP.LT.OR P5, PT, R30, 0x3a, !P0 ;  /* 0x0000003a1e00780c */ /* 0x000fe400047a1670 */
[----:B------:R-:W-:Y:S02]  /*160a0*/  ISETP.GE.AND P0, PT, R31, 0x1, PT ;  /* 0x000000011f00780c */ /* 0x000fe40003f06270 */
        /* <DEDUP_REMOVED lines=31> */
[----:B------:R-:W-:Y:S01]  /*162a0*/  @!P3 IMAD.X R19, R32, 0x1, R19, P4 ;  /* 0x000000012013b824 */ /* 0x000fe200020e0613 */
[----:B------:R-:W-:Y:S02]  /*162b0*/  ISETP.LT.OR P4, PT, R30, 0x31, !P1 ;  /* 0x000000311e00780c */ /* 0x000fe40004f81670 */
[----:B------:R-:W-:Y:S02]  /*162c0*/  LOP3.LUT P2, RZ, R0, 0x20000000, RZ, 0xc0, !PT ;  /* 0x2000000000ff7812 */ /* 0x000fe4000784c0ff */
[----:B------:R-:W-:Y:S02]  /*162d0*/  @P5 LOP3.LUT R12, R12, 0x80, RZ, 0xfc, !PT ;  /* 0x000000800c0c5812 */ /* 0x000fe400078efcff */
[----:B------:R-:W-:-:S07]  /*162e0*/  LOP3.LUT R0, R0, 0xffefffff, RZ, 0xc0, !PT ;  /* 0xffefffff00007812 */ /* 0x000fce00078ec0ff */
[----:B------:R-:W-:Y:S02]  /*162f0*/  @P4 LOP3.LUT R0, R0, 0x100000, RZ, 0xfc, !PT ;  /* 0x0010000000004812 */ /* 0x000fe400078efcff */
        /* <DEDUP_REMOVED lines=10> */
[----:B0-----:R-:W-:-:S04]  /*163a0*/  @!P4 IADD3 R100, P3, P5, R26, UR6, R18 ;  /* 0x000000061a64cc10 */ /* 0x001fc8000fd7e012 */
[----:B------:R-:W-:Y:S02]  /*163b0*/  @!P4 IADD3.X R101, R32, UR5, R19, P3, P5 ;  /* 0x000000052065cc10 */ /* 0x000fe40009fea413 */
[----:B------:R-:W-:Y:S02]  /*163c0*/  LOP3.LUT P4, RZ, R12, 0x20, RZ, 0xc0, !PT ;  /* 0x000000200cff7812 */ /* 0x000fe4000788c0ff */
[----:B------:R-:W-:-:S11]  /*163d0*/  PRMT R18, RZ, 0x7610, R18 ;  /* 0x00007610ff127816 */ /* 0x000fd60000000012 */
[----:B------:R-:W4:Y:S01]  /*163e0*/  @!P4 LDG.E.U8 R18, desc[UR54][R10.64+0x20] ;  /* 0x000020360a12c981 */ /* 0x000f22000c1e1100 */
[----:B------:R-:W-:-:S13]  /*163f0*/  ISETP.LT.OR P3, PT, R30, 0x32, !P1 ;  /* 0x000000321e00780c */ /* 0x000fda0004f61670 */
[----:B------:R-:W-:Y:S02]  /*16400*/  @P3 LOP3.LUT R0, R0, 0x200000, RZ, 0xfc, !PT ;  /* 0x0020000000003812 */ /* 0x000fe400078efcff */
[----:B------:R-:W-:Y:S02]  /*16410*/  LOP3.LUT P0, RZ, R12, 0x1, RZ, 0xc0, !PT ;  /* 0x000000010cff7812 */ /* 0x000fe4000780c0ff */
        /* <DEDUP_REMOVED lines=8> */
[----:B0-----:R-:W-:-:S04]  /*164a0*/  @!P3 IADD3 R98, P5, P6, R26, UR6, R18 ;  /* 0x000000061a62bc10 */ /* 0x001fc8000febe012 */
[----:B------:R-:W-:Y:S02]  /*164b0*/  @!P3 IADD3.X R99, R32, UR5, R19, P5, P6 ;  /* 0x000000052063bc10 */ /* 0x000fe4000afec413 */
[----:B------:R-:W-:-:S13]  /*164c0*/  ISETP.LT.OR P3, PT, R30, 0x39, !P1 ;  /* 0x000000391e00780c */ /* 0x000fda0004f61670 */
[----:B------:R-:W0:Y:S01]  /*164d0*/  @!P3 LDC.64 R18, c[0x0][0x5c0] ;  /* 0x00017000ff12bb82 */ /* 0x000e220000000a00 */
[----:B------:R-:W-:-:S05]  /*164e0*/  F2FP.SATFINITE.E4M3.F32.PACK_AB_MERGE_C R20, RZ, R20, RZ ;  /* 0x00000014ff14723e */ /* 0x000fca00048070ff */
[----:B------:R-:W-:Y:S01]  /*164f0*/  @!P4 STG.E.U8 desc[UR54][R54.64+0x20], R20 ;  /* 0x000020143600c986 */ /* 0x000fe2000c101136 */
[--C-:B0-----:R-:W-:Y:S02]  /*16500*/  @!P3 IADD3 R112, P5, P6, R26, UR6, R18.reuse ;  /* 0x000000061a70bc10 */ /* 0x101fe4000febe012 */
[----:B------:R-:W-:-:S06]  /*16510*/  PRMT R18, RZ, 0x7610, R18 ;  /* 0x00007610ff127816 */ /* 0x000fcc0000000012 */
[----:B------:R-:W4:Y:S01]  /*16520*/  @!P0 LDG.E.U8 R18, desc[UR54][R10.64+0x21] ;  /* 0x000021360a128981 */ /* 0x000f22000c1e1100 */
[----:B------:R-:W-:Y:S02]  /*16530*/  @!P3 IADD3.X R113, R32, UR5, R19, P5, P6 ;  /* 0x000000052071bc10 */ /* 0x000fe4000afec413 */
[----:B------:R-:W-:Y:S02]  /*16540*/  @P3 LOP3.LUT R12, R12, 0x20, RZ, 0xfc, !PT ;  /* 0x000000200c0c3812 */ /* 0x000fe400078efcff */
        /* <DEDUP_REMOVED lines=32> */
[----:B------:R-:W-:Y:S02]  /*16750*/  ISETP.GE.AND P4, PT, R31, 0x101, PT ;  /* 0x000001011f00780c */ /* 0x000fe40003f86270 */
[----:B------:R-:W-:Y:S02]  /*16760*/  @P0 LOP3.LUT R12, R12, 0x1, RZ, 0xfc, !PT ;  /* 0x000000010c0c0812 */ /* 0x000fe400078efcff */
[----:B------:R-:W-:Y:S02]  /*16770*/  ISETP.LT.OR P0, PT, R30, 0x31, !P4 ;  /* 0x000000311e00780c */ /* 0x000fe40006701670 */
[----:B0-----:R-:W-:-:S05]  /*16780*/  @!P5 IADD3 R18, P6, R26, R18, RZ ;  /* 0x000000121a12d210 */ /* 0x001fca0007fde0ff */
[----:B------:R-:W-:Y:S01]  /*16790*/  @!P5 IMAD.X R19, R32, 0x1, R19, P6 ;  /* 0x000000012013d824 */ /* 0x000fe200030e0613 */
[----:B------:R-:W-:-:S04]  /*167a0*/  LOP3.LUT R0, R0, 0xfeffffff, RZ, 0xc0, !PT ;  /* 0xfeffffff00007812 */ /* 0x000fc800078ec0ff */
[----:B------:R-:W-:Y:S02]  /*167b0*/  @P3 LOP3.LUT R0, R0, 0x1000000, RZ, 0xfc, !PT ;  /* 0x0100000000003812 */ /* 0x000fe400078efcff */
[----:B------:R-:W-:Y:S02]  /*167c0*/  LOP3.LUT P3, RZ, R12, 0x10, RZ, 0xc0, !PT ;  /* 0x000000100cff7812 */ /* 0x000fe4000786c0ff */
        /* <DEDUP_REMOVED lines=31> */
[----:B------:R-:W0:Y:S01]  /*169c0*/  @!P3 LDC.64 R18, c[0x0][0x5c0] ;  /* 0x00017000ff12bb82 */ /* 0x000e220000000a00 */
[----:B------:R-:W-:Y:S02]  /*169d0*/  LOP3.LUT P0, RZ, R0, 0x10000000, RZ, 0xc0, !PT ;  /* 0x1000000000ff7812 */ /* 0x000fe4000780c0ff */
[--C-:B0-----:R-:W-:Y:S02]  /*169e0*/  @!P3 IADD3 R90, P5, P6, R26, UR11, R18.reuse ;  /* 0x0000000b1a5abc10 */ /* 0x101fe4000febe012 */
[----:B------:R-:W-:-:S09]  /*169f0*/  PRMT R18, RZ, 0x7610, R18 ;  /* 0x00007610ff127816 */ /* 0x000fd20000000012 */
[----:B------:R-:W4:Y:S01]  /*16a00*/  @!P0 LDG.E.U8 R18, desc[UR54][R10.64+0x29] ;  /* 0x000029360a128981 */ /* 0x000f22000c1e1100 */
[----:B------:R-:W-:Y:S02]  /*16a10*/  ISETP.LT.OR P4, PT, R30, 0x3a, !P4 ;  /* 0x0000003a1e00780c */ /* 0x000fe40006781670 */
[----:B------:R-:W-:Y:S02]  /*16a20*/  @!P3 IADD3.X R91, R32, UR10, R19, P5, P6 ;  /* 0x0000000a205bbc10 */ /* 0x000fe4000afec413 */
[----:B------:R-:W-:Y:S02]  /*16a30*/  @P3 LOP3.LUT R13, R13, 0x400, RZ, 0xfc, !PT ;  /* 0x000004000d0d3812 */ /* 0x000fe400078efcff */
[----:B------:R-:W-:Y:S02]  /*16a40*/  ISETP.LT.OR P3, PT, R30, 0x21, !P1 ;  /* 0x000000211e00780c */ /* 0x000fe40004f61670 */
        /* <DEDUP_REMOVED lines=15> */
[----:B------:R-:W-:-:S04]  /*16b40*/  ISETP.GE.AND P4, PT, R31, 0x9, PT ;  /* 0x000000091f00780c */ /* 0x000fc80003f86270 */
        /* <DEDUP_REMOVED lines=8> */
[----:B------:R-:W-:Y:S01]  /*16bd0*/  IMAD.U32 R21, RZ, RZ, UR8 ;  /* 0x00000008ff157e24 */ /* 0x000fe2000f8e00ff */
[----:B------:R-:W-:Y:S01]  /*16be0*/  F2FP.SATFINITE.E4M3.F32.PACK_AB_MERGE_C R20, RZ, R20, RZ ;  /* 0x00000014ff14723e */ /* 0x000fe200048070ff */
[----:B------:R-:W3:Y:S04]  /*16bf0*/  LDL.LU R66, [R1+0x104] ;  /* 0x0001040001427983 */ /* 0x000ee80000300800 */
[----:B------:R1:W-:Y:S01]  /*16c00*/  @!P3 STG.E.U8 desc[UR54][R46.64+0x20], R20 ;  /* 0x000020142e00b986 */ /* 0x0003e2000c101136 */
[----:B------:R-:W-:-:S02]  /*16c10*/  ISETP.LT.OR P3, PT, R30, 0x42, !P4 ;  /* 0x000000421e00780c */ /* 0x000fc40006761670 */
        /* <DEDUP_REMOVED lines=10> */
[----:B------:R-:W-:Y:S01]  /*16cc0*/  ISETP.GE.AND P3, PT, R31, 0x89, PT ;  /* 0x000000891f00780c */ /* 0x000fe20003f66270 */
[----:B-1----:R-:W-:Y:S01]  /*16cd0*/  IMAD.U32 R20, RZ, RZ, UR7 ;  /* 0x00000007ff147e24 */ /* 0x002fe2000f8e00ff */
[----:B----4-:R-:W-:-:S04]  /*16ce0*/  LOP3.LUT R18, R18, 0xff, RZ, 0xc0, !PT ;  /* 0x000000ff12127812 */ /* 0x010fc800078ec0ff */
[----:B------:R-:W-:-:S05]  /*16cf0*/  F2FP.F16.E4M3.UNPACK_B R18, R18 ;  /* 0x00000012ff12723e */ /* 0x000fca00020006ff */
[----:B------:R-:W-:-:S05]  /*16d00*/  HADD2.F32 R18, -RZ, R18.H0_H0 ;  /* 0x20000012ff127230 */ /* 0x000fca0000004100 */
[----:B------:R-:W-:-:S04]  /*16d10*/  FMUL R18, R18, UR46 ;  /* 0x0000002e12127c20 */ /* 0x000fc80008400000 */
[----:B--2---:R-:W-:Y:S01]  /*16d20*/  FFMA R18, R67, UR47, R18 ;  /* 0x0000002f43127c23 */ /* 0x004fe20008000012 */
[----:B------:R-:W-:Y:S01]  /*16d30*/  IMAD.U32 R33, RZ, RZ, UR7 ;  /* 0x00000007ff217e24 */ /* 0x000fe2000f8e00ff */
        /* <DEDUP_REMOVED lines=11> */
[C---:B------:R-:W-:Y:S02]  /*16df0*/  ISETP.LT.OR P0, PT, R30.reuse, 0x22, !P3 ;  /* 0x000000221e00780c */ /* 0x040fe40005f01670 */
[----:B------:R-:W-:Y:S01]  /*16e00*/  ISETP.LT.OR P3, PT, R30, 0x49, !P4 ;  /* 0x000000491e00780c */ /* 0x000fe20006761670 */
[----:B------:R-:W-:-:S10]  /*16e10*/  IMAD.U32 R44, RZ, RZ, UR8 ;  /* 0x00000008ff2c7e24 */ /* 0x000fd4000f8e00ff */
[----:B------:R-:W-:-:S04]  /*16e20*/  @!P0 IADD3 R44, P5, P6, R44, UR6, R26 ;  /* 0x000000062c2c8c10 */ /* 0x000fc8000febe01a */
        /* <DEDUP_REMOVED lines=10> */
[----:B0-----:R-:W0:Y:S08]  /*16ed0*/  @!P3 LDC.64 R18, c[0x0][0x5c0] ;  /* 0x00017000ff12bb82 */ /* 0x001e300000000a00 */
[----:B------:R-:W1:Y:S01]  /*16ee0*/  @!P0 LDC.64 R20, c[0x0][0x5c0] ;  /* 0x00017000ff148b82 */ /* 0x000e620000000a00 */
[----:B0-----:R-:W-:-:S02]  /*16ef0*/  @!P3 IADD3 R120, P5, P6, R26, UR8, R18 ;  /* 0x000000081a78bc10 */ /* 0x001fc4000febe012 */
[----:B------:R-:W-:-:S06]  /*16f00*/  PRMT R18, RZ, 0x7610, R18 ;  /* 0x00007610ff127816 */ /* 0x000fcc0000000012 */
[----:B------:R-:W4:Y:S01]  /*16f10*/  @!P0 LDG.E.U8 R18, desc[UR54][R2.64+0x21] ;  /* 0x0000213602128981 */ /* 0x000f22000c1e1100 */
[----:B------:R-:W-:Y:S02]  /*16f20*/  @P3 LOP3.LUT R0, R0, 0x20, RZ, 0xfc, !PT ;  /* 0x0000002000003812 */ /* 0x000fe400078efcff */
[----:B------:R-:W-:Y:S02]  /*16f30*/  @!P3 IADD3.X R121, R32, UR7, R19, P5, P6 ;  /* 0x000000072079bc10 */ /* 0x000fe4000afec413 */
[----:B------:R-:W-:Y:S02]  /*16f40*/  ISETP.LT.OR P3, PT, R30, 0x4a, !P4 ;  /* 0x0000004a1e00780c */ /* 0x000fe40006761670 */
[----:B-1----:R-:W-:-:S05]  /*16f50*/  @!P0 IADD3 R20, P2, R44, R20, RZ ;  /* 0x000000142c148210 */ /* 0x002fca0007f5e0ff */
[----:B------:R-:W-:Y:S01]  /*16f60*/  @!P0 IMAD.X R21, R33, 0x1, R21, P2 ;  /* 0x0000000121158824 */ /* 0x000fe200010e0615 */
[----:B------:R-:W-:-:S05]  /*16f70*/  LOP3.LUT R13, R13, 0xbfffffff, RZ, 0xc0, !PT ;  /* 0xbfffffff0d0d7812 */ /* 0x000fca00078ec0ff */
[----:B------:R-:W-:Y:S02]  /*16f80*/  @P3 LOP3.LUT R13, R13, 0x40000000, RZ, 0xfc, !PT ;  /* 0x400000000d0d3812 */ /* 0x000fe400078efcff */
[----:B----4-:R-:W-:-:S04]  /*16f90*/  LOP3.LUT R18, R18, 0xff, RZ, 0xc0, !PT ;  /* 0x000000ff12127812 */ /* 0x010fc800078ec0ff */
[----:B------:R-:W-:-:S05]  /*16fa0*/  F2FP.F16.E4M3.UNPACK_B R18, R18 ;  /* 0x00000012ff12723e */ /* 0x000fca00020006ff */
[----:B------:R-:W-:-:S05]  /*16fb0*/  HADD2.F32 R18, -RZ, R18.H0_H0 ;  /* 0x20000012ff127230 */ /* 0x000fca0000004100 */
[----:B------:R-:W-:-:S04]  /*16fc0*/  FMUL R18, R18, UR46 ;  /* 0x0000002e12127c20 */ /* 0x000fc80008400000 */
[----:B--2---:R-:W-:Y:S01]  /*16fd0*/  FFMA R18, R67, UR47, R18 ;  /* 0x0000002f43127c23 */ /* 0x004fe20008000012 */
[----:B------:R-:W-:Y:S01]  /*16fe0*/  ISETP.LT.OR P5, PT, R30, 0x41, !P1 ;  /* 0x000000411e00780c */ /* 0x000fe20004fa1670 */
        /* <DEDUP_REMOVED lines=8> */
[----:B------:R-:W4:Y:S01]  /*17070*/  @!P3 LDG.E.U8 R18, desc[UR54][R4.64+0x28] ;  /* 0x000028360412b981 */ /* 0x000f22000c1e1100 */
[----:B------:R-:W-:-:S04]  /*17080*/  LOP3.LUT R0, R0, 0xf7ffffff, RZ, 0xc0, !PT ;  /* 0xf7ffffff00007812 */ /* 0x000fc800078ec0ff */
        /* <DEDUP_REMOVED lines=8> */
[----:B------:R-:W-:Y:S01]  /*17110*/  ISETP.GE.AND P6, PT, R31, 0x89, PT ;  /* 0x000000891f00780c */ /* 0x000fe20003fc6270 */
[----:B------:R-:W-:Y:S01]  /*17120*/  IMAD.U32 R21, RZ, RZ, UR8 ;  /* 0x00000008ff157e24 */ /* 0x000fe2000f8e00ff */
[----:B------:R-:W-:Y:S01]  /*17130*/  F2FP.SATFINITE.E4M3.F32.PACK_AB_MERGE_C R20, RZ, R20, RZ ;  /* 0x00000014ff14723e */ /* 0x000fe200048070ff */
[----:B------:R-:W3:Y:S01]  /*17140*/  LDL.LU R66, [R1+0x114] ;  /* 0x0001140001427983 */ /* 0x000ee20000300800 */
[----:B0-----:R-:W-:-:S04]  /*17150*/  @!P5 IADD3 R116, P0, P2, R26, UR6, R18 ;  /* 0x000000061a74dc10 */ /* 0x001fc8000fa1e012 */
[----:B------:R-:W-:Y:S02]  /*17160*/  @!P5 IADD3.X R117, R32, UR5, R19, P0, P2 ;  /* 0x000000052075dc10 */ /* 0x000fe400087e4413 */
[----:B------:R-:W0:Y:S01]  /*17170*/  @!P4 LDC.64 R18, c[0x0][0x5c0] ;  /* 0x00017000ff12cb82 */ /* 0x000e220000000a00 */
[----:B------:R1:W-:Y:S01]  /*17180*/  @!P3 STG.E.U8 desc[UR54][R40.64+0x28], R20 ;  /* 0x000028142800b986 */ /* 0x0003e2000c101136 */
[----:B------:R-:W-:Y:S02]  /*17190*/  ISETP.LT.OR P3, PT, R30, 0x2a, !P1 ;  /* 0x0000002a1e00780c */ /* 0x000fe40004f61670 */
[--C-:B0-----:R-:W-:Y:S02]  /*171a0*/  @!P4 IADD3 R114, P0, P2, R26, UR6, R18.reuse ;  /* 0x000000061a72cc10 */ /* 0x101fe4000fa1e012 */
[----:B------:R-:W-:-:S09]  /*171b0*/  PRMT R18, RZ, 0x7610, R18 ;  /* 0x00007610ff127816 */ /* 0x000fd20000000012 */
[----:B------:R-:W4:Y:S01]  /*171c0*/  @!P3 LDG.E.U8 R18, desc[UR54][R4.64+0x29] ;  /* 0x000029360412b981 */ /* 0x000f22000c1e1100 */
[----:B------:R-:W-:Y:S02]  /*171d0*/  @!P4 IADD3.X R115, R32, UR5, R19, P0, P2 ;  /* 0x000000052073cc10 */ /* 0x000fe400087e4413 */
[----:B------:R-:W-:Y:S02]  /*171e0*/  ISETP.LT.OR P2, PT, R30, 0x29, !P6 ;  /* 0x000000291e00780c */ /* 0x000fe40007741670 */
[----:B------:R-:W-:Y:S01]  /*171f0*/  LOP3.LUT R13, R13, 0xefffffff, RZ, 0xc0, !PT ;  /* 0xefffffff0d0d7812 */ /* 0x000fe200078ec0ff */
[----:B-1----:R-:W-:-:S03]  /*17200*/  IMAD.U32 R20, RZ, RZ, UR7 ;  /* 0x00000007ff147e24 */ /* 0x002fc6000f8e00ff */
[----:B------:R-:W-:-:S07]  /*17210*/  @P5 LOP3.LUT R13, R13, 0x10000000, RZ, 0xfc, !PT ;  /* 0x100000000d0d5812 */ /* 0x000fce00078efcff */
[----:B------:R-:W-:-:S04]  /*17220*/  @!P2 IADD3 R21, P0, P5, R21, UR6, R26 ;  /* 0x000000061515ac10 */ /* 0x000fc8000fd1e01a */
        /* <DEDUP_REMOVED lines=11> */
[----:B0-----:R-:W-:-:S05]  /*172e0*/  @!P2 IADD3 R18, P0, R21, R18, RZ ;  /* 0x000000121512a210 */ /* 0x001fca0007f1e0ff */
[----:B------:R-:W-:Y:S01]  /*172f0*/  @!P2 IMAD.X R19, R20, 0x1, R19, P0 ;  /* 0x000000011413a824 */ /* 0x000fe200000e0613 */
[----:B------:R-:W-:-:S06]  /*17300*/  PRMT R20, RZ, 0x7610, R20 ;  /* 0x00007610ff147816 */ /* 0x000fcc0000000014 */
[----:B------:R-:W4:Y:S01]  /*17310*/  @!P2 LDG.E.U8 R20, desc[UR54][R2.64+0x28] ;  /* 0x000028360214a981 */ /* 0x000f22000c1e1100 */
[----:B------:R-:W-:Y:S02]  /*17320*/  @P4 LOP3.LUT R13, R13, 0x8000000, RZ, 0xfc, !PT ;  /* 0x080000000d0d4812 */ /* 0x000fe400078efcff */
[C---:B------:R-:W-:Y:S02]  /*17330*/  ISETP.LT.OR P4, PT, R30.reuse, 0x49, !P1 ;  /* 0x000000491e00780c */ /* 0x040fe40004f81670 */
[----:B------:R-:W-:Y:S01]  /*17340*/  ISETP.LT.OR P0, PT, R30, 0x2a, !P6 ;  /* 0x0000002a1e00780c */ /* 0x000fe20007701670 */
[----:B------:R-:W-:Y:S02]  /*17350*/  IMAD.U32 R23, RZ, RZ, UR8 ;  /* 0x00000008ff177e24 */ /* 0x000fe4000f8e00ff */
        /* <DEDUP_REMOVED lines=17> */
[----:B------:R-:W-:Y:S02]  /*17470*/  @!P4 IADD3.X R107, R32, UR5, R19, P5, P6 ;  /* 0x00000005206bcc10 */ /* 0x000fe4000afec413 */
[----:B------:R-:W-:Y:S02]  /*17480*/  ISETP.LT.OR P6, PT, R30, 0x4a, !P1 ;  /* 0x0000004a1e00780c */ /* 0x000fe40004fc1670 */
[----:B-1----:R-:W-:-:S05]  /*17490*/  @!P0 IADD3 R20, P2, R23, R20, RZ ;  /* 0x0000001417148210 */ /* 0x002fca0007f5e0ff */
[----:B------:R-:W-:Y:S01]  /*174a0*/  @!P0 IMAD.X R21, R22, 0x1, R21, P2 ;  /* 0x0000000116158824 */ /* 0x000fe200010e0615 */
        /* <DEDUP_REMOVED lines=14> */
[----:B------:R-:W-:-:S04]  /*17590*/  ISETP.GE.AND P1, PT, R31, 0x101, PT ;  /* 0x000001011f00780c */ /* 0x000fc80003f26270 */
[----:B------:R-:W-:Y:S02]  /*175a0*/  ISETP.LT.OR P5, PT, R30, 0x41, !P1 ;  /* 0x000000411e00780c */ /* 0x000fe40004fa1670 */
[----:B------:R-:W-:Y:S02]  /*175b0*/  @!P6 IADD3.X R97, R32, UR5, R19, P0, P2 ;  /* 0x000000052061ec10 */ /* 0x000fe400087e4413 */
[----:B------:R-:W-:-:S04]  /*175c0*/  LOP3.LUT R13, R13, 0xfeffffff, RZ, 0xc0, !PT ;  /* 0xfeffffff0d0d7812 */ /* 0x000fc800078ec0ff */
        /* <DEDUP_REMOVED lines=21> */
[----:B------:R-:W-:-:S04]  /*17720*/  LOP3.LUT R13, R13, 0xffefffff, RZ, 0xc0, !PT ;  /* 0xffefffff0d0d7812 */ /* 0x000fc800078ec0ff */
[----:B------:R-:W-:-:S04]  /*17730*/  @P5 LOP3.LUT R13, R13, 0x100000, RZ, 0xfc, !PT ;  /* 0x001000000d0d5812 */ /* 0x000fc800078efcff */
[----:B------:R-:W-:Y:S02]  /*17740*/  LOP3.LUT R13, R13, 0xfffbffff, RZ, 0xc0, !PT ;  /* 0xfffbffff0d0d7812 */ /* 0x000fe400078ec0ff */
[----:B------:R-:W-:Y:S02]  /*17750*/  @!P3 IADD3.X R95, R32, UR10, R19, P0, P2 ;  /* 0x0000000a205fbc10 */ /* 0x000fe400087e4413 */
[----:B------:R-:W-:Y:S02]  /*17760*/  @P3 LOP3.LUT R13, R13, 0x40000, RZ, 0xfc, !PT ;  /* 0x000400000d0d3812 */ /* 0x000fe400078efcff */
[----:B------:R-:W-:-:S04]  /*17770*/  ISETP.GE.AND P3, PT, R31, 0x109, PT ;  /* 0x000001091f00780c */ /* 0x000fc80003f66270 */
[----:B------:R-:W-:Y:S01]  /*17780*/  ISETP.LT.OR P2, PT, R30, 0x21, !P3 ;  /* 0x000000211e00780c */ /* 0x000fe20005f41670 */
[----:B-1----:R-:W-:-:S12]  /*17790*/  IMAD.U32 R20, RZ, RZ, UR7 ;  /* 0x00000007ff147e24 */ /* 0x002fd8000f8e00ff */
[----:B------:R-:W-:-:S04]  /*177a0*/  @!P2 IADD3 R21, P0, P5, R21, UR11, R26 ;  /* 0x0000000b1515ac10 */ /* 0x000fc8000fd1e01a */
[----:B------:R-:W-:Y:S02]  /*177b0*/  @!P2 IADD3.X R20, R20, UR10, R32, P0, P5 ;  /* 0x0000000a1414ac10 */ /* 0x000fe400087ea420 */
        /* <DEDUP_REMOVED lines=14> */
[C---:B------:R-:W-:Y:S02]  /*178a0*/  ISETP.LT.OR P4, PT, R30.reuse, 0x49, !P1 ;  /* 0x000000491e00780c */ /* 0x040fe40004f81670 */
[----:B------:R-:W-:Y:S01]  /*178b0*/  ISETP.LT.OR P0, PT, R30, 0x22, !P3 ;  /* 0x000000221e00780c */ /* 0x000fe20005f01670 */
[----:B------:R-:W-:-:S12]  /*178c0*/  IMAD.U32 R22, RZ, RZ, UR7 ;  /* 0x00000007ff167e24 */ /* 0x000fd8000f8e00ff */
[----:B------:R-:W-:-:S04]  /*178d0*/  @!P0 IADD3 R23, P5, P6, R23, UR11, R26 ;  /* 0x0000000b17178c10 */ /* 0x000fc8000febe01a */
[----:B------:R-:W-:Y:S02]  /*178e0*/  @!P0 IADD3.X R22, R22, UR10, R32, P5, P6 ;  /* 0x0000000a16168c10 */ /* 0x000fe4000afec420 */
[----:B----4-:R-:W-:-:S04]  /*178f0*/  LOP3.LUT R20, R20, 0xff, RZ, 0xc0, !PT ;  /* 0x000000ff14147812 */ /* 0x010fc800078ec0ff */
[----:B------:R-:W-:-:S05]  /*17900*/  F2FP.F16.E4M3.UNPACK_B R20, R20 ;  /* 0x00000014ff14723e */ /* 0x000fca00020006ff */
[----:B------:R-:W-:-:S05]  /*17910*/  HADD2.F32 R20, -RZ, R20.H0_H0 ;  /* 0x20000014ff147230 */ /* 0x000fca0000004100 */
[----:B------:R-:W-:-:S04]  /*17920*/  FMUL R20, R20, UR46 ;  /* 0x0000002e14147c20 */ /* 0x000fc80008400000 */
[----:B---3--:R-:W-:Y:S01]  /*17930*/  FFMA R20, R66, UR47, R20 ;  /* 0x0000002f42147c23 */ /* 0x008fe20008000014 */
[----:B------:R-:W-:Y:S01]  /*17940*/  ISETP.LT.OR P1, PT, R30, 0x4a, !P1 ;  /* 0x0000004a1e00780c */ /* 0x000fe20004f21670 */
        /* <DEDUP_REMOVED lines=8> */
[----:B-1----:R-:W-:-:S05]  /*179d0*/  @!P0 IADD3 R20, P2, R23, R20, RZ ;  /* 0x0000001417148210 */ /* 0x002fca0007f5e0ff */
[----:B------:R-:W-:Y:S01]  /*179e0*/  @!P0 IMAD.X R21, R22, 0x1, R21, P2 ;  /* 0x0000000116158824 */ /* 0x000fe200010e0615 */
[----:B------:R-:W-:Y:S02]  /*179f0*/  @!P4 IADD3.X R89, R32, UR10, R19, P5, P6 ;  /* 0x0000000a2059cc10 */ /* 0x000fe4000afec413 */
        /* <DEDUP_REMOVED lines=15> */
[----:B------:R-:W-:Y:S02]  /*17af0*/  LOP3.LUT P4, RZ, R0, 0x8000000, RZ, 0xc0, !PT ;  /* 0x0800000000ff7812 */ /* 0x000fe4000788c0ff */
[----:B------:R-:W-:Y:S02]  /*17b00*/  LOP3.LUT R13, R13, 0xffffbfff, RZ, 0xc0, !PT ;  /* 0xffffbfff0d0d7812 */ /* 0x000fe400078ec0ff */
[----:B------:R-:W-:Y:S02]  /*17b10*/  @!P1 IADD3.X R79, R32, UR10, R19, P0, P2 ;  /* 0x0000000a204f9c10 */ /* 0x000fe400087e4413 */
[----:B------:R-:W-:Y:S02]  /*17b20*/  @P1 LOP3.LUT R13, R13, 0x4000, RZ, 0xfc, !PT ;  /* 0x000040000d0d1812 */ /* 0x000fe400078efcff */
[----:B------:R-:W-:-:S02]  /*17b30*/  ISETP.LT.OR P1, PT, R30, 0x51, !P4 ;  /* 0x000000511e00780c */ /* 0x000fc40006721670 */
        /* <DEDUP_REMOVED lines=21> */
[----:B------:R-:W-:-:S04]  /*17c90*/  @P1 LOP3.LUT R13, R13, 0x80000, RZ, 0xfc, !PT ;  /* 0x000800000d0d1812 */ /* 0x000fc800078efcff */
[----:B------:R-:W-:Y:S01]  /*17ca0*/  LOP3.LUT R13, R13, 0xfffdffff, RZ, 0xc0, !PT ;  /* 0xfffdffff0d0d7812 */ /* 0x000fe200078ec0ff */
[----:B-1----:R-:W-:-:S03]  /*17cb0*/  IMAD.U32 R20, RZ, RZ, UR7 ;  /* 0x00000007ff147e24 */ /* 0x002fc6000f8e00ff */
[----:B------:R-:W-:-:S03]  /*17cc0*/  @P5 LOP3.LUT R13, R13, 0x20000, RZ, 0xfc, !PT ;  /* 0x000200000d0d5812 */ /* 0x000fc600078efcff */
        /* <DEDUP_REMOVED lines=23> */
[----:B------:R-:W-:Y:S01]  /*17e40*/  ISETP.GE.AND P3, PT, R31, 0x181, PT ;  /* 0x000001811f00780c */ /* 0x000fe20003f66270 */
        /* <DEDUP_REMOVED lines=10> */
[C---:B------:R-:W-:Y:S02]  /*17ef0*/  ISETP.LT.OR P0, PT, R30.reuse, 0x21, !P3 ;  /* 0x000000211e00780c */ /* 0x040fe40005f01670 */
[----:B------:R-:W-:-:S11]  /*17f00*/  ISETP.LT.OR P6, PT, R30, 0x59, !P4 ;  /* 0x000000591e00780c */ /* 0x000fd600067c1670 */
[----:B------:R-:W-:Y:S01]  /*17f10*/  @!P0 IMAD R22, R25, 0x180, RZ ;  /* 0x0000018019168824 */ /* 0x000fe200078e02ff */
        /* <DEDUP_REMOVED lines=20> */
[----:B------:R-:W-:Y:S02]  /*18060*/  @P6 LOP3.LUT R13, R13, 0x8000, RZ, 0xfc, !PT ;  /* 0x000080000d0d6812 */ /* 0x000fe400078efcff */
[----:B------:R-:W-:Y:S02]  /*18070*/  LOP3.LUT P6, RZ, R12, 0x8000, RZ, 0xc0, !PT ;  /* 0x000080000cff7812 */ /* 0x000fe400078cc0ff */
[C---:B------:R-:W-:Y:S02]  /*18080*/  LOP3.LUT P1, RZ, R0.reuse, 0x4000000, RZ, 0xc0, !PT ;  /* 0x0400000000ff7812 */ /* 0x040fe4000782c0ff */
[----:B------:R-:W-:-:S09]  /*18090*/  LOP3.LUT R0, R0, 0xfdffffff, RZ, 0xc0, !PT ;  /* 0xfdffffff00007812 */ /* 0x000fd200078ec0ff */
[----:B------:R-:W-:Y:S02]  /*180a0*/  @P6 LOP3.LUT R0, R0, 0x2000000, RZ, 0xfc, !PT ;  /* 0x0200000000006812 */ /* 0x000fe400078efcff */
        /* <DEDUP_REMOVED lines=8> */
[----:B------:R-:W-:Y:S01]  /*18130*/  F2FP.SATFINITE.E4M3.F32.PACK_AB_MERGE_C R18, RZ, R18, RZ ;  /* 0x00000012ff12723e */ /* 0x000fe200048070ff */
[----:B------:R-:W4:Y:S04]  /*18140*/  LDL.LU R131, [R1+0x148] ;  /* 0x0001480001837983 */ /* 0x000f280000300800 */
[----:B------:R0:W-:Y:S01]  /*18150*/  @!P0 STG.E.U8 desc[UR54][R20.64+0x20], R18 ;  /* 0x0000201214008986 */ /* 0x0001e2000c101136 */
[----:B------:R-:W-:-:S02]  /*18160*/  ISETP.LT.OR P0, PT, R30, 0x22, !P3 ;  /* 0x000000221e00780c */ /* 0x000fc40005f01670 */
[----:B------:R-:W-:Y:S01]  /*18170*/  @P6 LOP3.LUT R13, R13, 0x2000, RZ, 0xfc, !PT ;  /* 0x000020000d0d6812 */ /* 0x000fe200078efcff */
[----:B------:R-:W4:Y:S10]  /*18180*/  LDL.LU R130, [R1+0x14c] ;  /* 0x00014c0001827983 */ /* 0x000f340000300800 */
[----:B0-----:R-:W0:Y:S01]  /*18190*/  @!P0 LDC.64 R18, c[0x0][0x5c0] ;  /* 0x00017000ff128b82 */ /* 0x001e220000000a00 */
[----:B------:R-:W-:-:S02]  /*181a0*/  @!P0 IMAD.MOV.U32 R20, RZ, RZ, R26 ;  /* 0x000000ffff148224 */ /* 0x000fc400078e001a */
        /* <DEDUP_REMOVED lines=8> */
[----:B------:R-:W2:Y:S01]  /*18230*/  @!P0 LDG.E.U8 R18, desc[UR54][R14.64+0x21] ;  /* 0x000021360e128981 */ /* 0x000ea2000c1e1100 */
[----:B------:R-:W-:Y:S02]  /*18240*/  @!P6 IADD3.X R71, R32, UR7, R19, P2, P5 ;  /* 0x000000072047ec10 */ /* 0x000fe400097ea413 */
[----:B------:R-:W-:Y:S02]  /*18250*/  ISETP.LT.OR P6, PT, R30, 0x51, !P1 ;  /* 0x000000511e00780c */ /* 0x000fe40004fc1670 */
[----:B------:R-:W-:Y:S02]  /*18260*/  LOP3.LUT P5, RZ, R12, 0x400000, RZ, 0xc0, !PT ;  /* 0x004000000cff7812 */ /* 0x000fe400078ac0ff */
[----:B--2---:R-:W-:-:S04]  /*18270*/  LOP3.LUT R18, R18, 0xff, RZ, 0xc0, !PT ;  /* 0x000000ff12127812 */ /* 0x004fc800078ec0ff */
[----:B------:R-:W-:-:S05]  /*18280*/  F2FP.F16.E4M3.UNPACK_B R18, R18 ;  /* 0x00000012ff12723e */ /* 0x000fca00020006ff */
[----:B------:R-:W-:-:S05]  /*18290*/  HADD2.F32 R18, -RZ, R18.H0_H0 ;  /* 0x20000012ff127230 */ /* 0x000fca0000004100 */
[----:B------:R-:W-:-:S04]  /*182a0*/  FMUL R18, R18, UR46 ;  /* 0x0000002e12127c20 */ /* 0x000fc80008400000 */
[----:B------:R-:W-:-:S05]  /*182b0*/  FFMA R18, R67, UR47, R18 ;  /* 0x0000002f43127c23 */ /* 0x000fca0008000012 */
[----:B------:R-:W-:-:S05]  /*182c0*/  F2FP.SATFINITE.E4M3.F32.PACK_AB_MERGE_C R18, RZ, R18, RZ ;  /* 0x00000012ff12723e */ /* 0x000fca00048070ff */
[----:B------:R0:W-:Y:S02]  /*182d0*/  @!P0 STG.E.U8 desc[UR54][R20.64+0x21], R18 ;  /* 0x0000211214008986 */ /* 0x0001e4000c101136 */
[----:B0-----:R-:W0:Y:S02]  /*182e0*/  @!P6 LDC.64 R18, c[0x0][0x5c0] ;  /* 0x00017000ff12eb82 */ /* 0x001e240000000a00 */
[--C-:B0-----:R-:W-:Y:S02]  /*182f0*/  @!P6 IADD3 R68, P0, P2, R26, UR6, R18.reuse ;  /* 0x000000061a44ec10 */ /* 0x101fe4000fa1e012 */
[----:B------:R-:W-:-:S06]  /*18300*/  PRMT R18, RZ, 0x7610, R18 ;  /* 0x00007610ff127816 */ /* 0x000fcc0000000012 */
[----:B------:R-:W2:Y:S01]  /*18310*/  @!P5 LDG.E.U8 R18, desc[UR54][R16.64+0x20] ;  /* 0x000020361012d981 */ /* 0x000ea2000c1e1100 */
[----:B------:R-:W-:Y:S02]  /*18320*/  LOP3.LUT R13, R13, 0xffffefff, RZ, 0xc0, !PT ;  /* 0xffffefff0d0d7812 */ /* 0x000fe400078ec0ff */
[----:B------:R-:W-:Y:S02]  /*18330*/  @!P6 IADD3.X R69, R32, UR5, R19, P0, P2 ;  /* 0x000000052045ec10 */ /* 0x000fe400087e4413 */
[----:B------:R-:W-:Y:S02]  /*18340*/  @P6 LOP3.LUT R13, R13, 0x1000, RZ, 0xfc, !PT ;  /* 0x000010000d0d6812 */ /* 0x000fe400078efcff */
[----:B------:R-:W-:Y:S02]  /*18350*/  ISETP.LT.OR P6, PT, R30, 0x52, !P1 ;  /* 0x000000521e00780c */ /* 0x000fe40004fc1670 */
[----:B------:R-:W-:-:S11]  /*18360*/  LOP3.LUT R13, R13, 0xfffff7ff, RZ, 0xc0, !PT ;  /* 0xfffff7ff0d0d7812 */ /* 0x000fd600078ec0ff */
[----:B------:R-:W-:Y:S02]  /*18370*/  @P6 LOP3.LUT R13, R13, 0x800, RZ, 0xfc, !PT ;  /* 0x000008000d0d6812 */ /* 0x000fe400078efcff */
[----:B--2---:R-:W-:-:S04]  /*18380*/  LOP3.LUT R18, R18, 0xff, RZ, 0xc0, !PT ;  /* 0x000000ff12127812 */ /* 0x004fc800078ec0ff */
[----:B------:R-:W-:-:S05]  /*18390*/  F2FP.F16.E4M3.UNPACK_B R18, R18 ;  /* 0x00000012ff12723e */ /* 0x000fca00020006ff */
[----:B------:R-:W-:-:S05]  /*183a0*/  HADD2.F32 R18, -RZ, R18.H0_H0 ;  /* 0x20000012ff127230 */ /* 0x000fca0000004100 */
[----:B------:R-:W-:-:S04]  /*183b0*/  FMUL R18, R18, UR46 ;  /* 0x0000002e12127c20 */ /* 0x000fc80008400000 */
[----:B---3--:R-:W-:Y:S02]  /*183c0*/  FFMA R20, R66, UR47, R18 ;  /* 0x0000002f42147c23 */ /* 0x008fe40008000012 */
[----:B------:R-:W0:Y:S03]  /*183d0*/  @!P6 LDC.64 R18, c[0x0][0x5c0] ;  /* 0x00017000ff12eb82 */ /* 0x000e260000000a00 */
[----:B------:R-:W-:Y:S02]  /*183e0*/  F2FP.SATFINITE.E4M3.F32.PACK_AB_MERGE_C R20, RZ, R20, RZ ;  /* 0x00000014ff14723e */ /* 0x000fe400048070ff */
[----:B0-----:R-:W-:-:S04]  /*183f0*/  @!P6 IADD3 R66, P0, P2, R26, UR6, R18 ;  /* 0x000000061a42ec10 */ /* 0x001fc8000fa1e012 */
[----:B------:R-:W-:Y:S02]  /*18400*/  @!P6 IADD3.X R67, R32, UR5, R19, P0, P2 ;  /* 0x000000052043ec10 */ /* 0x000fe400087e4413 */
[----:B------:R-:W-:Y:S02]  /*18410*/  LOP3.LUT P6, RZ, R0, 0x2000000, RZ, 0xc0, !PT ;  /* 0x0200000000ff7812 */ /* 0x000fe400078cc0ff */
[----:B------:R-:W-:Y:S01]  /*18420*/  PRMT R18, RZ, 0x7610, R18 ;  /* 0x00007610ff127816 */ /* 0x000fe20000000012 */
[----:B------:R0:W-:Y:S10]  /*18430*/  @!P5 STG.E.U8 desc[UR54][R60.64+0x20], R20 ;  /* 0x000020143c00d986 */ /* 0x0001f4000c101136 */
[----:B------:R-:W2:Y:S01]  /*18440*/  @!P6 LDG.E.U8 R18, desc[UR54][R16.64+0x21] ;  /* 0x000021361012e981 */ /* 0x000ea2000c1e1100 */
[----:B------:R-:W-:-:S13]  /*18450*/  ISETP.LT.OR P0, PT, R30, 0x29, !P3 ;  /* 0x000000291e00780c */ /* 0x000fda0005f01670 */
[----:B0-----:R-:W0:Y:S01]  /*18460*/  @!P0 LDC.64 R20, c[0x0][0x5c0] ;  /* 0x00017000ff148b82 */ /* 0x001e220000000a00 */
[----:B------:R-:W-:Y:S02]  /*18470*/  @!P0 IMAD.MOV.U32 R19, RZ, RZ, R32 ;  /* 0x000000ffff138224 */ /* 0x000fe400078e0020 */
[----:B------:R-:W-:Y:S01]  /*18480*/  @!P0 IMAD R22, R25, 0x180, RZ ;  /* 0x0000018019168824 */ /* 0x000fe200078e02ff */
[----:B--2---:R-:W-:-:S04]  /*18490*/  LOP3.LUT R18, R18, 0xff, RZ, 0xc0, !PT ;  /* 0x000000ff12127812 */ /* 0x004fc800078ec0ff */
[----:B------:R-:W-:-:S05]  /*184a0*/  F2FP.F16.E4M3.UNPACK_B R18, R18 ;  /* 0x00000012ff12723e */ /* 0x000fca00020006ff */
[----:B------:R-:W-:-:S05]  /*184b0*/  HADD2.F32 R18, -RZ, R18.H0_H0 ;  /* 0x20000012ff127230 */ /* 0x000fca0000004100 */
[----:B------:R-:W-:-:S04]  /*184c0*/  FMUL R18, R18, UR46 ;  /* 0x0000002e12127c20 */ /* 0x000fc80008400000 */
[----:B----4-:R-:W-:Y:S02]  /*184d0*/  FFMA R18, R131, UR47, R18 ;  /* 0x0000002f83127c23 */ /* 0x010fe40008000012 */
        /* <DEDUP_REMOVED lines=11> */
[----:B------:R-:W3:Y:S01]  /*18590*/  @!P0 LDG.E.U8 R18, desc[UR54][R14.64+0x28] ;  /* 0x000028360e128981 */ /* 0x000ee2000c1e1100 */
[----:B------:R-:W-:Y:S02]  /*185a0*/  @!P6 IADD3.X R65, R32, UR5, R19, P2, P5 ;  /* 0x000000052041ec10 */ /* 0x000fe400097ea413 */
[----:B---3--:R-:W-:-:S04]  /*185b0*/  LOP3.LUT R18, R18, 0xff, RZ, 0xc0, !PT ;  /* 0x000000ff12127812 */ /* 0x008fc800078ec0ff */
[----:B------:R-:W-:-:S05]  /*185c0*/  F2FP.F16.E4M3.UNPACK_B R18, R18 ;  /* 0x00000012ff12723e */ /* 0x000fca00020006ff */
[----:B------:R-:W-:-:S05]  /*185d0*/  HADD2.F32 R18, -RZ, R18.H0_H0 ;  /* 0x20000012ff127230 */ /* 0x000fca0000004100 */
[----:B------:R-:W-:-:S04]  /*185e0*/  FMUL R18, R18, UR46 ;  /* 0x0000002e12127c20 */ /* 0x000fc80008400000 */
[----:B------:R-:W-:Y:S01]  /*185f0*/  FFMA R18, R130, UR47, R18 ;  /* 0x0000002f82127c23 */ /* 0x000fe20008000012 */
[----:B------:R-:W-:Y:S01]  /*18600*/  LOP3.LUT R13, R13, 0xfffffdff, RZ, 0xc0, !PT ;  /* 0xfffffdff0d0d7812 */ /* 0x000fe200078ec0ff */
[----:B------:R-:W3:Y:S03]  /*18610*/  LDL.LU R130, [R1+0x154] ;  /* 0x0001540001827983 */ /* 0x000ee60000300800 */
        /* <DEDUP_REMOVED lines=15> */
[----:B------:R-:W-:Y:S02]  /*18710*/  @P6 LOP3.LUT R13, R13, 0x200, RZ, 0xfc, !PT ;  /* 0x000002000d0d6812 */ /* 0x000fe400078efcff */
[----:B------:R-:W-:Y:S02]  /*18720*/  @!P3 IADD3.X R63, R32, UR5, R19, P2, P5 ;  /* 0x00000005203fbc10 */ /* 0x000fe400097ea413 */
[----:B------:R-:W-:Y:S02]  /*18730*/  LOP3.LUT R13, R13, 0xffffff7f, RZ, 0xc0, !PT ;  /* 0xffffff7f0d0d7812 */ /* 0x000fe400078ec0ff */
[----:B------:R-:W-:Y:S02]  /*18740*/  ISETP.GE.AND P5, PT, R31, 0x101, PT ;  /* 0x000001011f00780c */ /* 0x000fe40003fa6270 */
[----:B------:R-:W-:Y:S02]  /*18750*/  @P3 LOP3.LUT R13, R13, 0x80, RZ, 0xfc, !PT ;  /* 0x000000800d0d3812 */ /* 0x000fe400078efcff */
[----:B------:R-:W-:-:S02]  /*18760*/  ISETP.LT.OR P3, PT, R30, 0x51, !P5 ;  /* 0x000000511e00780c */ /* 0x000fc40006f61670 */
        /* <DEDUP_REMOVED lines=42> */
[----:B------:R-:W-:Y:S02]  /*18a10*/  LOP3.LUT P3, RZ, R0, 0x1000000, RZ, 0xc0, !PT ;  /* 0x0100000000ff7812 */ /* 0x000fe4000786c0ff */
        /* <DEDUP_REMOVED lines=60> */
[----:B------:R-:W3:Y:S02]  /*18de0*/  LDL.LU R130, [R1+0x16c] ;  /* 0x00016c0001827983 */ /* 0x000ee40000300800 */
        /* <DEDUP_REMOVED lines=9> */
[----:B------:R-:W-:Y:S02]  /*18e80*/  ISETP.LT.OR P4, PT, R30, 0x6a, !P4 ;  /* 0x0000006a1e00780c */ /* 0x000fe40006781670 */
        /* <DEDUP_REMOVED lines=31> */
[----:B------:R-:W-:-:S04]  /*19080*/  @P5 LOP3.LUT R13, R13, 0x10, RZ, 0xfc, !PT ;  /* 0x000000100d0d5812 */ /* 0x000fc800078efcff */
[----:B------:R-:W-:-:S04]  /*19090*/  LOP3.LUT R13, R13, 0xffffffbf, RZ, 0xc0, !PT ;  /* 0xffffffbf0d0d7812 */ /* 0x000fc800078ec0ff */
[----:B------:R-:W-:Y:S02]  /*190a0*/  @P1 LOP3.LUT R13, R13, 0x40, RZ, 0xfc, !PT ;  /* 0x000000400d0d1812 */ /* 0x000fe400078efcff */
[----:B------:R-:W-:-:S04]  /*190b0*/  LOP3.LUT P1, RZ, R0, 0x400000, RZ, 0xc0, !PT ;  /* 0x0040000000ff7812 */ /* 0x000fc8000782c0ff */
        /* <DEDUP_REMOVED lines=59> */
[----:B------:R-:W-:Y:S02]  /*19470*/  LOP3.LUT P5, RZ, R0, 0x800000, RZ, 0xc0, !PT ;  /* 0x0080000000ff7812 */ /* 0x000fe400078ac0ff */
[----:B------:R-:W-:Y:S02]  /*19480*/  @P2 LOP3.LUT R12, R12, 0x4000000, RZ, 0xfc, !PT ;  /* 0x040000000c0c2812 */ /* 0x000fe400078efcff */
[----:B------:R-:W-:Y:S02]  /*19490*/  @!P2 IADD3.X R39, R32, UR5, R19, P0, P1 ;  /* 0x000000052027ac10 */ /* 0x000fe400087e2413 */
[----:B------:R-:W-:Y:S02]  /*194a0*/  ISETP.LT.OR P2, PT, R30, 0x61, !P5 ;  /* 0x000000611e00780c */ /* 0x000fe40006f41670 */
[----:B------:R-:W-:-:S11]  /*194b0*/  LOP3.LUT R12, R12, 0xfdffffff, RZ, 0xc0, !PT ;  /* 0xfdffffff0c0c7812 */ /* 0x000fd600078ec0ff */
        /* <DEDUP_REMOVED lines=10> */
[----:B------:R-:W-:Y:S01]  /*19560*/  LOP3.LUT R12, R12, 0xffbfffff, RZ, 0xc0, !PT ;  /* 0xffbfffff0c0c7812 */ /* 0x000fe200078ec0ff */
        /* <DEDUP_REMOVED lines=10> */
[----:B------:R-:W-:Y:S02]  /*19610*/  @!P2 IADD3.X R35, R32, UR10, R19, P0, P1 ;  /* 0x0000000a2023ac10 */ /* 0x000fe400087e2413 */
[----:B------:R-:W-:Y:S01]  /*19620*/  ISETP.LT.OR P1, PT, R30, 0x31, !P6 ;  /* 0x000000311e00780c */ /* 0x000fe20007721670 */
[----:B-1----:R-:W-:Y:S01]  /*19630*/  IMAD.U32 R20, RZ, RZ, UR7 ;  /* 0x00000007ff147e24 */ /* 0x002fe2000f8e00ff */
[----:B------:R-:W-:-:S11]  /*19640*/  @P2 LOP3.LUT R12, R12, 0x400000, RZ, 0xfc, !PT ;  /* 0x004000000c0c2812 */ /* 0x000fd600078efcff */
[----:B------:R-:W-:-:S04]  /*19650*/  @!P1 IADD3 R21, P0, P2, R21, UR6, R26 ;  /* 0x0000000615159c10 */ /* 0x000fc8000fa1e01a */
[----:B------:R-:W-:Y:S02]  /*19660*/  @!P1 IADD3.X R20, R20, UR5, R32, P0, P2 ;  /* 0x0000000514149c10 */ /* 0x000fe400087e4420 */
[----:B----4-:R-:W-:-:S04]  /*19670*/  LOP3.LUT R18, R18, 0xff, RZ, 0xc0, !PT ;  /* 0x000000ff12127812 */ /* 0x010fc800078ec0ff */
[----:B------:R-:W-:-:S05]  /*19680*/  F2FP.F16.E4M3.UNPACK_B R18, R18 ;  /* 0x00000012ff12723e */ /* 0x000fca00020006ff */
[----:B------:R-:W-:-:S05]  /*19690*/  HADD2.F32 R18, -RZ, R18.H0_H0 ;  /* 0x20000012ff127230 */ /* 0x000fca0000004100 */
[----:B------:R-:W-:-:S04]  /*196a0*/  FMUL R18, R18, UR46 ;  /* 0x0000002e12127c20 */ /* 0x000fc80008400000 */
[----:B--2---:R-:W-:Y:S01]  /*196b0*/  FFMA R18, R131, UR47, R18 ;  /* 0x0000002f83127c23 */ /* 0x004fe20008000012 */
[----:B------:R-:W-:Y:S01]  /*196c0*/  ISETP.LT.OR P4, PT, R30, 0x69, !P5 ;  /* 0x000000691e00780c */ /* 0x000fe20006f81670 */
[----:B------:R-:W-:Y:S01]  /*196d0*/  IMAD.U32 R22, RZ, RZ, UR8 ;  /* 0x00000008ff167e24 */ /* 0x000fe2000f8e00ff */
[----:B------:R-:W2:Y:S02]  /*196e0*/  LDL.LU R131, [R1+0x188] ;  /* 0x0001880001837983 */ /* 0x000ea40000300800 */
        /* <DEDUP_REMOVED lines=22> */
[----:B0-----:R-:W-:-:S02]  /*19850*/  @!P0 IADD3 R20, P1, R22, R20, RZ ;  /* 0x0000001416148210 */ /* 0x001fc40007f3e0ff */
[--C-:B-1----:R-:W-:Y:S02]  /*19860*/  @!P4 IADD3 R22, P2, P3, R26, UR11, R18.reuse ;  /* 0x0000000b1a16cc10 */ /* 0x102fe4000fb5e012 */
[----:B------:R-:W-:-:S06]  /*19870*/  PRMT R18, RZ, 0x7610, R18 ;  /* 0x00007610ff127816 */ /* 0x000fcc0000000012 */
[----:B------:R-:W4:Y:S01]  /*19880*/  @!P0 LDG.E.U8 R18, desc[UR54][R2.64+0x31] ;  /* 0x0000313602128981 */ /* 0x000f22000c1e1100 */
[----:B------:R-:W-:Y:S02]  /*19890*/  @P4 LOP3.LUT R12, R12, 0x200000, RZ, 0xfc, !PT ;  /* 0x002000000c0c4812 */ /* 0x000fe400078efcff */
[----:B------:R-:W-:Y:S01]  /*198a0*/  @!P4 IADD3.X R23, R32, UR10, R19, P2, P3 ;  /* 0x0000000a2017cc10 */ /* 0x000fe200097e6413 */
[----:B------:R-:W-:Y:S01]  /*198b0*/  @!P0 IMAD.X R21, R33, 0x1, R21, P1 ;  /* 0x0000000121158824 */ /* 0x000fe200008e0615 */
        /* <DEDUP_REMOVED lines=10> */
[----:B0-----:R-:W-:-:S06]  /*19960*/  PRMT R18, RZ, 0x7610, R18 ;  /* 0x00007610ff127816 */ /* 0x001fcc0000000012 */
[----:B------:R-:W4:Y:S02]  /*19970*/  @!P2 LDG.E.U8 R18, desc[UR54][R4.64+0x38] ;  /* 0x000038360412a981 */ /* 0x000f24000c1e1100 */
[----:B----4-:R-:W-:-:S04]  /*19980*/  LOP3.LUT R18, R18, 0xff, RZ, 0xc0, !PT ;  /* 0x000000ff12127812 */ /* 0x010fc800078ec0ff */
[----:B------:R-:W-:-:S05]  /*19990*/  F2FP.F16.E4M3.UNPACK_B R18, R18 ;  /* 0x00000012ff12723e */ /* 0x000fca00020006ff */
[----:B------:R-:W-:-:S05]  /*199a0*/  HADD2.F32 R18, -RZ, R18.H0_H0 ;  /* 0x20000012ff127230 */ /* 0x000fca0000004100 */
[----:B------:R-:W-:-:S04]  /*199b0*/  FMUL R18, R18, UR46 ;  /* 0x0000002e12127c20 */ /* 0x000fc80008400000 */
[----:B---3--:R-:W-:Y:S01]  /*199c0*/  FFMA R18, R130, UR47, R18 ;  /* 0x0000002f82127c23 */ /* 0x008fe20008000012 */
[C---:B------:R-:W-:Y:S02]  /*199d0*/  ISETP.LT.OR P3, PT, R30.reuse, 0x39, !P6 ;  /* 0x000000391e00780c */ /* 0x040fe40007761670 */
[----:B------:R-:W-:Y:S01]  /*199e0*/  ISETP.LT.OR P4, PT, R30, 0x3a, !P6 ;  /* 0x0000003a1e00780c */ /* 0x000fe20007781670 */
[----:B------:R-:W-:Y:S01]  /*199f0*/  IMAD.U32 R98, RZ, RZ, UR8 ;  /* 0x00000008ff627e24 */ /* 0x000fe2000f8e00ff */
[----:B------:R-:W-:Y:S01]  /*19a00*/  F2FP.SATFINITE.E4M3.F32.PACK_AB_MERGE_C R18, RZ, R18, RZ ;  /* 0x00000012ff12723e */ /* 0x000fe200048070ff */
[----:B------:R-:W-:Y:S01]  /*19a10*/  IMAD.U32 R21, RZ, RZ, UR7 ;  /* 0x00000007ff157e24 */ /* 0x000fe2000f8e00ff */
[----:B------:R-:W3:Y:S04]  /*19a20*/  LDL.LU R130, [R1+0x194] ;  /* 0x0001940001827983 */ /* 0x000ee80000300800 */
[----:B------:R0:W-:Y:S02]  /*19a30*/  @!P2 STG.E.U8 desc[UR54][R112.64+0x38], R18 ;  /* 0x000038127000a986 */ /* 0x0001e4000c101136 */
[----:B0-----:R-:W-:-:S06]  /*19a40*/  PRMT R18, RZ, 0x7610, R18 ;  /* 0x00007610ff127816 */ /* 0x001fcc0000000012 */
[----:B------:R-:W4:Y:S01]  /*19a50*/  @!P5 LDG.E.U8 R18, desc[UR54][R4.64+0x39] ;  /* 0x000039360412d981 */ /* 0x000f22000c1e1100 */
[----:B------:R-:W-:Y:S01]  /*19a60*/  @!P3 IADD3 R98, P0, P1, R98, UR6, R26 ;  /* 0x000000066262bc10 */ /* 0x000fe2000f91e01a */
[----:B------:R-:W-:Y:S02]  /*19a70*/  IMAD.U32 R82, RZ, RZ, UR8 ;  /* 0x00000008ff527e24 */ /* 0x000fe4000f8e00ff */
[----:B------:R-:W-:Y:S01]  /*19a80*/  IMAD.U32 R81, RZ, RZ, UR7 ;  /* 0x00000007ff517e24 */ /* 0x000fe2000f8e00ff */
[----:B------:R-:W-:Y:S02]  /*19a90*/  @!P3 IADD3.X R21, R21, UR5, R32, P0, P1 ;  /* 0x000000051515bc10 */ /* 0x000fe400087e2420 */
[----:B------:R-:W-:Y:S02]  /*19aa0*/  @!P4 IADD3 R82, P0, P1, R82, UR6, R26 ;  /* 0x000000065252cc10 */ /* 0x000fe4000f91e01a */
[----:B------:R-:W-:Y:S02]  /*19ab0*/  ISETP.GE.AND P6, PT, R31, 0x109, PT ;  /* 0x000001091f00780c */ /* 0x000fe40003fc6270 */
[----:B------:R-:W-:-:S02]  /*19ac0*/  @!P4 IADD3.X R81, R81, UR5, R32, P0, P1 ;  /* 0x000000055151cc10 */ /* 0x000fc400087e2420 */
[----:B------:R-:W-:Y:S01]  /*19ad0*/  ISETP.LT.OR P1, PT, R30, 0x31, !P6 ;  /* 0x000000311e00780c */ /* 0x000fe20007721670 */
[----:B------:R-:W-:Y:S02]  /*19ae0*/  IMAD.U32 R80, RZ, RZ, UR8 ;  /* 0x00000008ff507e24 */ /* 0x000fe4000f8e00ff */
[----:B------:R-:W-:-:S10]  /*19af0*/  IMAD.U32 R20, RZ, RZ, UR7 ;  /* 0x00000007ff147e24 */ /* 0x000fd4000f8e00ff */
[----:B------:R-:W-:-:S04]  /*19b00*/  @!P1 IADD3 R80, P0, P2, R80, UR11, R26 ;  /* 0x0000000b50509c10 */ /* 0x000fc8000fa1e01a */
[----:B------:R-:W-:Y:S02]  /*19b10*/  @!P1 IADD3.X R20, R20, UR10, R32, P0, P2 ;  /* 0x0000000a14149c10 */ /* 0x000fe400087e4420 */
[----:B------:R-:W-:Y:S01]  /*19b20*/  ISETP.LT.OR P0, PT, R30, 0x32, !P6 ;  /* 0x000000321e00780c */ /* 0x000fe20007701670 */
[----:B------:R-:W-:Y:S02]  /*19b30*/  IMAD.U32 R33, RZ, RZ, UR8 ;  /* 0x00000008ff217e24 */ /* 0x000fe4000f8e00ff */
[----:B------:R-:W-:Y:S01]  /*19b40*/  IMAD.U32 R83, RZ, RZ, UR7 ;  /* 0x00000007ff537e24 */ /* 0x000fe2000f8e00ff */
        /* <DEDUP_REMOVED lines=10> */
[----:B------:R-:W-:-:S04]  /*19bf0*/  @!P0 IADD3 R33, P2, P5, R33, UR11, R26 ;  /* 0x0000000b21218c10 */ /* 0x000fc8000fd5e01a */
[----:B------:R-:W-:Y:S02]  /*19c00*/  @!P0 IADD3.X R83, R83, UR10, R32, P2, P5 ;  /* 0x0000000a53538c10 */ /* 0x000fe400097ea420 */
[----:B0-----:R-:W-:-:S05]  /*19c10*/  @!P3 IADD3 R18, P2, R98, R18, RZ ;  /* 0x000000126212b210 */ /* 0x001fca0007f5e0ff */
[----:B------:R-:W-:Y:S01]  /*19c20*/  @!P3 IMAD.X R19, R21, 0x1, R19, P2 ;  /* 0x000000011513b824 */ /* 0x000fe200010e0613 */
[----:B------:R-:W-:-:S06]  /*19c30*/  PRMT R21, RZ, 0x7610, R21 ;  /* 0x00007610ff157816 */ /* 0x000fcc0000000015 */
[----:B------:R-:W4:Y:S01]  /*19c40*/  @!P3 LDG.E.U8 R21, desc[UR54][R2.64+0x38] ;  /* 0x000038360215b981 */ /* 0x000f22000c1e1100 */
[----:B------:R-:W-:Y:S02]  /*19c50*/  @P0 LOP3.LUT R0, R0, 0x80000, RZ, 0xfc, !PT ;  /* 0x0008000000000812 */ /* 0x000fe400078efcff */
[----:B----4-:R-:W-:-:S04]  /*19c60*/  LOP3.LUT R21, R21, 0xff, RZ, 0xc0, !PT ;  /* 0x000000ff15157812 */ /* 0x010fc800078ec0ff */
[----:B------:R-:W-:-:S05]  /*19c70*/  F2FP.F16.E4M3.UNPACK_B R21, R21 ;  /* 0x00000015ff15723e */ /* 0x000fca00020006ff */
[----:B------:R-:W-:-:S05]  /*19c80*/  HADD2.F32 R21, -RZ, R21.H0_H0 ;  /* 0x20000015ff157230 */ /* 0x000fca0000004100 */
[----:B------:R-:W-:-:S04]  /*19c90*/  FMUL R21, R21, UR46 ;  /* 0x0000002e15157c20 */ /* 0x000fc80008400000 */
[----:B---3--:R-:W-:Y:S01]  /*19ca0*/  FFMA R98, R130, UR47, R21 ;  /* 0x0000002f82627c23 */ /* 0x008fe20008000015 */
[----:B------:R-:W-:Y:S01]  /*19cb0*/  ISETP.LT.OR P2, PT, R30, 0x39, !P6 ;  /* 0x000000391e00780c */ /* 0x000fe20007741670 */
[----:B------:R-:W-:Y:S01]  /*19cc0*/  IMAD.U32 R99, RZ, RZ, UR7 ;  /* 0x00000007ff637e24 */ /* 0x000fe2000f8e00ff */
[----:B------:R-:W-:Y:S01]  /*19cd0*/  LOP3.LUT R0, R0, 0xfffdffff, RZ, 0xc0, !PT ;  /* 0xfffdffff00007812 */ /* 0x000fe200078ec0ff */
[----:B------:R-:W3:Y:S01]  /*19ce0*/  LDL.LU R130, [R1+0x19c] ;  /* 0x00019c0001827983 */ /* 0x000ee20000300800 */
[----:B------:R-:W-:-:S05]  /*19cf0*/  F2FP.SATFINITE.E4M3.F32.PACK_AB_MERGE_C R98, RZ, R98, RZ ;  /* 0x00000062ff62723e */ /* 0x000fca00048070ff */
[----:B------:R0:W-:Y:S02]  /*19d00*/  @!P3 STG.E.U8 desc[UR54][R18.64+0x38], R98 ;  /* 0x000038621200b986 */ /* 0x0001e4000c101136 */
[----:B0-----:R-:W0:Y:S02]  /*19d10*/  @!P4 LDC.64 R18, c[0x0][0x5c0] ;  /* 0x00017000ff12cb82 */ /* 0x001e240000000a00 */
[----:B0-----:R-:W-:-:S05]  /*19d20*/  @!P4 IADD3 R18, P0, R82, R18, RZ ;  /* 0x000000125212c210 */ /* 0x001fca0007f1e0ff */
[----:B------:R-:W-:Y:S01]  /*19d30*/  @!P4 IMAD.X R19, R81, 0x1, R19, P0 ;  /* 0x000000015113c824 */ /* 0x000fe200000e0613 */
[----:B------:R-:W-:-:S06]  /*19d40*/  PRMT R81, RZ, 0x7610, R81 ;  /* 0x00007610ff517816 */ /* 0x000fcc0000000051 */
[----:B------:R-:W4:Y:S01]  /*19d50*/  @!P4 LDG.E.U8 R81, desc[UR54][R2.64+0x39] ;  /* 0x000039360251c981 */ /* 0x000f22000c1e1100 */
[----:B------:R-:W-:Y:S01]  /*19d60*/  IMAD.U32 R21, RZ, RZ, UR8 ;  /* 0x00000008ff157e24 */ /* 0x000fe2000f8e00ff */
[----:B------:R-:W-:-:S04]  /*19d70*/  @P2 LOP3.LUT R0, R0, 0x20000, RZ, 0xfc, !PT ;  /* 0x0002000000002812 */ /* 0x000fc800078efcff */
[----:B------:R-:W-:-:S04]  /*19d80*/  @!P2 IADD3 R21, P5, P6, R21, UR11, R26 ;  /* 0x0000000b1515ac10 */ /* 0x000fc8000febe01a */
[----:B------:R-:W-:Y:S02]  /*19d90*/  @!P2 IADD3.X R99, R99, UR10, R32, P5, P6 ;  /* 0x0000000a6363ac10 */ /* 0x000fe4000afec420 */
        /* <DEDUP_REMOVED lines=17> */
[----:B------:R-:W-:Y:S01]  /*19eb0*/  ISETP.GE.AND P6, PT, R31, 0x109, PT ;  /* 0x000001091f00780c */ /* 0x000fe20003fc6270 */
[----:B------:R-:W-:Y:S02]  /*19ec0*/  IMAD.U32 R100, RZ, RZ, UR8 ;  /* 0x00000008ff647e24 */ /* 0x000fe4000f8e00ff */
[----:B------:R-:W-:Y:S01]  /*19ed0*/  IMAD.U32 R98, RZ, RZ, UR7 ;  /* 0x00000007ff627e24 */ /* 0x000fe2000f8e00ff */
[----:B------:R-:W-:Y:S01]  /*19ee0*/  F2FP.SATFINITE.E4M3.F32.PACK_AB_MERGE_C R18, RZ, R18, RZ ;  /* 0x00000012ff12723e */ /* 0x000fe200048070ff */
[----:B------:R-:W-:Y:S01]  /*19ef0*/  IMAD.U32 R101, RZ, RZ, UR7 ;  /* 0x00000007ff657e24 */ /* 0x000fe2000f8e00ff */
[----:B------:R-:W-:Y:S01]  /*19f00*/  LOP3.LUT R0, R0, 0xfffbffff, RZ, 0xc0, !PT ;  /* 0xfffbffff00007812 */ /* 0x000fe200078ec0ff */
[----:B------:R-:W-:Y:S01]  /*19f10*/  IMAD.U32 R104, RZ, RZ, UR8 ;  /* 0x00000008ff687e24 */ /* 0x000fe2000f8e00ff */
[----:B------:R-:W-:Y:S01]  /*19f20*/  LOP3.LUT R12, R12, 0xfffffffe, RZ, 0xc0, !PT ;  /* 0xfffffffe0c0c7812 */ /* 0x000fe200078ec0ff */
[----:B------:R0:W-:Y:S01]  /*19f30*/  @!P2 STG.E.U8 desc[UR54][R92.64+0x30], R18 ;  /* 0x000030125c00a986 */ /* 0x0001e2000c101136 */
[----:B------:R-:W-:-:S02]  /*19f40*/  IMAD.U32 R110, RZ, RZ, UR7 ;  /* 0x00000007ff6e7e24 */ /* 0x000fc4000f8e00ff */
[----:B------:R-:W-:Y:S01]  /*19f50*/  IMAD.U32 R109, RZ, RZ, UR8 ;  /* 0x00000008ff6d7e24 */ /* 0x000fe2000f8e00ff */
[----:B------:R-:W3:Y:S01]  /*19f60*/  LDL.LU R130, [R1+0x1a4] ;  /* 0x0001a40001827983 */ /* 0x000ee20000300800 */
[----:B0-----:R-:W-:-:S06]  /*19f70*/  PRMT R18, RZ, 0x7610, R18 ;  /* 0x00007610ff127816 */ /* 0x001fcc0000000012 */
[----:B------:R-:W4:Y:S01]  /*19f80*/  @!P0 LDG.E.U8 R18, desc[UR54][R6.64+0x31] ;  /* 0x0000313606128981 */ /* 0x000f22000c1e1100 */
[----:B------:R-:W-:-:S13]  /*19f90*/  ISETP.LT.OR P3, PT, R30, 0x3a, !P6 ;  /* 0x0000003a1e00780c */ /* 0x000fda0007761670 */
[----:B------:R-:W-:-:S04]  /*19fa0*/  @!P3 IADD3 R82, P5, P6, R100, UR11, R26 ;  /* 0x0000000b6452bc10 */ /* 0x000fc8000febe01a */
[----:B------:R-:W-:Y:S02]  /*19fb0*/  @!P3 IADD3.X R98, R98, UR10, R32, P5, P6 ;  /* 0x0000000a6262bc10 */ /* 0x000fe4000afec420 */
[----:B------:R-:W-:Y:S02]  /*19fc0*/  ISETP.GE.AND P6, PT, R31, 0x89, PT ;  /* 0x000000891f00780c */ /* 0x000fe40003fc6270 */
[----:B------:R-:W-:Y:S02]  /*19fd0*/  @P3 LOP3.LUT R0, R0, 0x40000, RZ, 0xfc, !PT ;  /* 0x0004000000003812 */ /* 0x000fe400078efcff */
[C---:B------:R-:W-:Y:S02]  /*19fe0*/  ISETP.LT.OR P3, PT, R30.reuse, 0x41, !P6 ;  /* 0x000000411e00780c */ /* 0x040fe40007761670 */
[----:B------:R-:W-:-:S11]  /*19ff0*/  ISETP.LT.OR P2, PT, R30, 0x49, !P6 ;  /* 0x000000491e00780c */ /* 0x000fd60007741670 */
[----:B------:R-:W-:Y:S02]  /*1a000*/  @!P3 IADD3 R100, P4, P5, R100, UR6, R26 ;  /* 0x000000066464bc10 */ /* 0x000fe4000fd9e01a */
[----:B------:R-:W-:Y:S02]  /*1a010*/  @P3 LOP3.LUT R12, R12, 0x1, RZ, 0xfc, !PT ;  /* 0x000000010c0c3812 */ /* 0x000fe400078efcff */
[----:B------:R-:W-:Y:S02]  /*1a020*/  @!P3 IADD3.X R101, R101, UR5, R32, P4, P5 ;  /* 0x000000056565bc10 */ /* 0x000fe4000a7ea420 */
[----:B------:R-:W-:Y:S01]  /*1a030*/  ISETP.LT.OR P3, PT, R30, 0x42, !P6 ;  /* 0x000000421e00780c */ /* 0x000fe20007761670 */
[----:B------:R-:W-:Y:S02]  /*1a040*/  IMAD.U32 R128, RZ, RZ, UR7 ;  /* 0x00000007ff807e24 */ /* 0x000fe4000f8e00ff */
[----:B------:R-:W-:-:S10]  /*1a050*/  IMAD.U32 R112, RZ, RZ, UR8 ;  /* 0x00000008ff707e24 */ /* 0x000fd4000f8e00ff */
[----:B------:R-:W-:-:S04]  /*1a060*/  @!P3 IADD3 R104, P4, P5, R104, UR6, R26 ;  /* 0x000000066868bc10 */ /* 0x000fc8000fd9e01a */
[----:B------:R-:W-:Y:S02]  /*1a070*/  @!P3 IADD3.X R110, R110, UR5, R32, P4, P5 ;  /* 0x000000056e6ebc10 */ /* 0x000fe4000a7ea420 */
[----:B------:R-:W-:Y:S01]  /*1a080*/  @!P2 IADD3 R109, P4, P5, R109, UR6, R26 ;  /* 0x000000066d6dac10 */ /* 0x000fe2000fd9e01a */
[----:B------:R-:W-:-:S03]  /*1a090*/  IMAD.U32 R129, RZ, RZ, UR7 ;  /* 0x00000007ff817e24 */ /* 0x000fc6000f8e00ff */
[----:B------:R-:W-:Y:S02]  /*1a0a0*/  @!P2 IADD3.X R128, R128, UR5, R32, P4, P5 ;  /* 0x000000058080ac10 */ /* 0x000fe4000a7ea420 */
[----:B----4-:R-:W-:-:S04]  /*1a0b0*/  LOP3.LUT R18, R18, 0xff, RZ, 0xc0, !PT ;  /* 0x000000ff12127812 */ /* 0x010fc800078ec0ff */
[----:B------:R-:W-:-:S05]  /*1a0c0*/  F2FP.F16.E4M3.UNPACK_B R18, R18 ;  /* 0x00000012ff12723e */ /* 0x000fca00020006ff */
[----:B------:R-:W-:-:S05]  /*1a0d0*/  HADD2.F32 R18, -RZ, R18.H0_H0 ;  /* 0x20000012ff127230 */ /* 0x000fca0000004100 */
[----:B------:R-:W-:-:S04]  /*1a0e0*/  FMUL R18, R18, UR46 ;  /* 0x0000002e12127c20 */ /* 0x000fc80008400000 */
[----:B--2---:R-:W-:Y:S01]  /*1a0f0*/  FFMA R18, R131, UR47, R18 ;  /* 0x0000002f83127c23 */ /* 0x004fe20008000012 */
[----:B------:R-:W-:Y:S01]  /*1a100*/  LOP3.LUT R12, R12, 0xffffefff, RZ, 0xc0, !PT ;  /* 0xffffefff0c0c7812 */ /* 0x000fe200078ec0ff */
[----:B------:R-:W-:Y:S01]  /*1a110*/  IMAD.U32 R108, RZ, RZ, UR8 ;  /* 0x00000008ff6c7e24 */ /* 0x000fe2000f8e00ff */
[----:B------:R-:W2:Y:S02]  /*1a120*/  LDL.LU R131, [R1+0x1a8] ;  /* 0x0001a80001837983 */ /* 0x000ea40000300800 */
[----:B------:R-:W-:-:S05]  /*1a130*/  F2FP.SATFINITE.E4M3.F32.PACK_AB_MERGE_C R18, RZ, R18, RZ ;  /* 0x00000012ff12723e */ /* 0x000fca00048070ff */
[----:B------:R0:W-:Y:S01]  /*1a140*/  @!P0 STG.E.U8 desc[UR54][R86.64+0x31], R18 ;  /* 0x0000311256008986 */ /* 0x0001e2000c101136 */
[----:B------:R-:W-:Y:S01]  /*1a150*/  ISETP.LT.OR P0, PT, R30, 0x4a, !P6 ;  /* 0x0000004a1e00780c */ /* 0x000fe20007701670 */
[----:B0-----:R-:W0:-:S12]  /*1a160*/  @!P1 LDC.64 R18, c[0x0][0x5c0] ;  /* 0x00017000ff129b82 */ /* 0x001e180000000a00 */
[----:B------:R-:W-:-:S04]  /*1a170*/  @!P0 IADD3 R112, P4, P5, R112, UR6, R26 ;  /* 0x0000000670708c10 */ /* 0x000fc8000fd9e01a */
        /* <DEDUP_REMOVED lines=8> */
[----:B------:R-:W-:Y:S02]  /*1a200*/  ISETP.GE.AND P3, PT, R31, 0x109, PT ;  /* 0x000001091f00780c */ /* 0x000fe40003f66270 */
[----:B------:R-:W-:-:S04]  /*1a210*/  LOP3.LUT R12, R12, 0xfffffbff, RZ, 0xc0, !PT ;  /* 0xfffffbff0c0c7812 */ /* 0x000fc800078ec0ff */
[----:B------:R-:W-:Y:S02]  /*1a220*/  @P0 LOP3.LUT R12, R12, 0x400, RZ, 0xfc, !PT ;  /* 0x000004000c0c0812 */ /* 0x000fe400078efcff */
[----:B------:R-:W-:Y:S01]  /*1a230*/  ISETP.LT.OR P0, PT, R30, 0x41, !P3 ;  /* 0x000000411e00780c */ /* 0x000fe20005f01670 */
[----:B------:R-:W-:Y:S01]  /*1a240*/  IMAD.U32 R127, RZ, RZ, UR7 ;  /* 0x00000007ff7f7e24 */ /* 0x000fe2000f8e00ff */
[----:B------:R-:W-:-:S11]  /*1a250*/  LOP3.LUT R12, R12, 0xffffff7f, RZ, 0xc0, !PT ;  /* 0xffffff7f0c0c7812 */ /* 0x000fd600078ec0ff */
[----:B------:R-:W-:Y:S02]  /*1a260*/  @!P0 IADD3 R108, P4, P5, R108, UR11, R26 ;  /* 0x0000000b6c6c8c10 */ /* 0x000fe4000fd9e01a */
[----:B------:R-:W-:Y:S02]  /*1a270*/  @P0 LOP3.LUT R12, R12, 0x80, RZ, 0xfc, !PT ;  /* 0x000000800c0c0812 */ /* 0x000fe400078efcff */
[----:B------:R-:W-:Y:S02]  /*1a280*/  @!P0 IADD3.X R127, R127, UR10, R32, P4, P5 ;  /* 0x0000000a7f7f8c10 */ /* 0x000fe4000a7ea420 */
[----:B------:R-:W-:Y:S02]  /*1a290*/  LOP3.LUT P0, RZ, R0, 0x80000, RZ, 0xc0, !PT ;  /* 0x0008000000ff7812 */ /* 0x000fe4000780c0ff */
        /* <DEDUP_REMOVED lines=9> */
[----:B0-----:R-:W-:Y:S01]  /*1a330*/  PRMT R20, RZ, 0x7610, R20 ;  /* 0x00007610ff147816 */ /* 0x001fe20000000014 */
[----:B------:R-:W0:Y:S05]  /*1a340*/  @!P0 LDC.64 R18, c[0x0][0x5c0] ;  /* 0x00017000ff128b82 */ /* 0x000e2a0000000a00 */
[----:B------:R-:W4:Y:S01]  /*1a350*/  @!P0 LDG.E.U8 R20, desc[UR54][R8.64+0x31] ;  /* 0x0000313608148981 */ /* 0x000f22000c1e1100 */
[----:B0-----:R-:W-:-:S05]  /*1a360*/  @!P0 IADD3 R18, P1, R33, R18, RZ ;  /* 0x0000001221128210 */ /* 0x001fca0007f3e0ff */
[----:B------:R-:W-:Y:S01]  /*1a370*/  @!P0 IMAD.X R19, R83, 0x1, R19, P1 ;  /* 0x0000000153138824 */ /* 0x000fe200008e0613 */
[----:B----4-:R-:W-:-:S04]  /*1a380*/  LOP3.LUT R20, R20, 0xff, RZ, 0xc0, !PT ;  /* 0x000000ff14147812 */ /* 0x010fc800078ec0ff */
[----:B------:R-:W-:-:S05]  /*1a390*/  F2FP.F16.E4M3.UNPACK_B R20, R20 ;  /* 0x00000014ff14723e */ /* 0x000fca00020006ff */
[----:B------:R-:W-:-:S05]  /*1a3a0*/  HADD2.F32 R20, -RZ, R20.H0_H0 ;  /* 0x20000014ff147230 */ /* 0x000fca0000004100 */
[----:B------:R-:W-:-:S04]  /*1a3b0*/  FMUL R20, R20, UR46 ;  /* 0x0000002e14147c20 */ /* 0x000fc80008400000 */
[----:B--2---:R-:W-:Y:S01]  /*1a3c0*/  FFMA R20, R131, UR47, R20 ;  /* 0x0000002f83147c23 */ /* 0x004fe20008000014 */
[----:B------:R-:W-:Y:S01]  /*1a3d0*/  ISETP.LT.OR P3, PT, R30, 0x42, !P3 ;  /* 0x000000421e00780c */ /* 0x000fe20005f61670 */
[----:B------:R-:W-:Y:S02]  /*1a3e0*/  IMAD.U32 R105, RZ, RZ, UR8 ;  /* 0x00000008ff697e24 */ /* 0x000fe4000f8e00ff */
[----:B------:R-:W-:Y:S01]  /*1a3f0*/  IMAD.U32 R126, RZ, RZ, UR7 ;  /* 0x00000007ff7e7e24 */ /* 0x000fe2000f8e00ff */
[----:B------:R-:W-:Y:S01]  /*1a400*/  F2FP.SATFINITE.E4M3.F32.PACK_AB_MERGE_C R20, RZ, R20, RZ ;  /* 0x00000014ff14723e */ /* 0x000fe200048070ff */
[----:B------:R-:W-:Y:S01]  /*1a410*/  IMAD.U32 R93, RZ, RZ, UR8 ;  /* 0x00000008ff5d7e24 */ /* 0x000fe2000f8e00ff */
[----:B------:R-:W-:Y:S01]  /*1a420*/  LOP3.LUT R12, R12, 0xfffffff7, RZ, 0xc0, !PT ;  /* 0xfffffff70c0c7812 */ /* 0x000fe200078ec0ff */
[----:B------:R-:W-:Y:S01]  /*1a430*/  IMAD.U32 R111, RZ, RZ, UR7 ;  /* 0x00000007ff6f7e24 */ /* 0x000fe2000f8e00ff */
[----:B------:R-:W2:Y:S04]  /*1a440*/  LDL.LU R131, [R1+0x1b0] ;  /* 0x0001b00001837983 */ /* 0x000ea80000300800 */
[----:B------:R0:W-:Y:S01]  /*1a450*/  @!P0 STG.E.U8 desc[UR54][R18.64+0x31], R20 ;  /* 0x0000311412008986 */ /* 0x0001e2000c101136 */
[----:B------:R-:W-:-:S02]  /*1a460*/  @!P3 IADD3 R105, P4, P5, R105, UR11, R26 ;  /* 0x0000000b6969bc10 */ /* 0x000fc4000fd9e01a */
[----:B------:R-:W-:Y:S01]  /*1a470*/  @P3 LOP3.LUT R12, R12, 0x8, RZ, 0xfc, !PT ;  /* 0x000000080c0c3812 */ /* 0x000fe200078efcff */
[----:B------:R-:W4:Y:S01]  /*1a480*/  LDL.LU R132, [R1+0x1b4] ;  /* 0x0001b40001847983 */ /* 0x000f220000300800 */
[----:B0-----:R-:W-:-:S06]  /*1a490*/  PRMT R18, RZ, 0x7610, R18 ;  /* 0x00007610ff127816 */ /* 0x001fcc0000000012 */
[----:B------:R-:W3:Y:S01]  /*1a4a0*/  @!P2 LDG.E.U8 R18, desc[UR54][R6.64+0x38] ;  /* 0x000038360612a981 */ /* 0x000ee2000c1e1100 */
[----:B------:R-:W-:Y:S02]  /*1a4b0*/  @!P3 IADD3.X R126, R126, UR10, R32, P4, P5 ;  /* 0x0000000a7e7ebc10 */ /* 0x000fe4000a7ea420 */
[----:B------:R-:W-:-:S04]  /*1a4c0*/  ISETP.GE.AND P5, PT, R31, 0x109, PT ;  /* 0x000001091f00780c */ /* 0x000fc80003fa6270 */
[----:B------:R-:W-:Y:S02]  /*1a4d0*/  ISETP.LT.OR P0, PT, R30, 0x49, !P5 ;  /* 0x000000491e00780c */ /* 0x000fe40006f01670 */
[C---:B------:R-:W-:Y:S02]  /*1a4e0*/  LOP3.LUT P3, RZ, R0.reuse, 0x40000, RZ, 0xc0, !PT ;  /* 0x0004000000ff7812 */ /* 0x040fe4000786c0ff */
[----:B------:R-:W-:-:S09]  /*1a4f0*/  LOP3.LUT R0, R0, 0xffffbfff, RZ, 0xc0, !PT ;  /* 0xffffbfff00007812 */ /* 0x000fd200078ec0ff */
[----:B------:R-:W-:Y:S02]  /*1a500*/  @!P0 IADD3 R93, P1, P4, R93, UR11, R26 ;  /* 0x0000000b5d5d8c10 */ /* 0x000fe4000fc3e01a */
[----:B------:R-:W-:Y:S02]  /*1a510*/  @P0 LOP3.LUT R0, R0, 0x4000, RZ, 0xfc, !PT ;  /* 0x0000400000000812 */ /* 0x000fe400078efcff */
[----:B------:R-:W-:Y:S02]  /*1a520*/  @!P0 IADD3.X R111, R111, UR10, R32, P1, P4 ;  /* 0x0000000a6f6f8c10 */ /* 0x000fe40008fe8420 */
        /* <DEDUP_REMOVED lines=8> */
[----:B0-----:R-:W-:-:S06]  /*1a5b0*/  PRMT R18, RZ, 0x7610, R18 ;  /* 0x00007610ff127816 */ /* 0x001fcc0000000012 */
[----:B------:R-:W3:Y:S01]  /*1a5c0*/  @!P0 LDG.E.U8 R18, desc[UR54][R6.64+0x39] ;  /* 0x0000393606128981 */ /* 0x000ee2000c1e1100 */
[----:B------:R-:W-:Y:S02]  /*1a5d0*/  ISETP.LT.OR P1, PT, R30, 0x4a, !P5 ;  /* 0x0000004a1e00780c */ /* 0x000fe40006f21670 */
[----:B------:R-:W-:-:S11]  /*1a5e0*/  LOP3.LUT R0, R0, 0xffff7fff, RZ, 0xc0, !PT ;  /* 0xffff7fff00007812 */ /* 0x000fd600078ec0ff */
[----:B------:R-:W-:-:S04]  /*1a5f0*/  @P1 LOP3.LUT R0, R0, 0x8000, RZ, 0xfc, !PT ;  /* 0x0000800000001812 */ /* 0x000fc800078efcff */
[----:B------:R-:W-:Y:S02]  /*1a600*/  LOP3.LUT P2, RZ, R0, 0x20000, RZ, 0xc0, !PT ;  /* 0x0002000000ff7812 */ /* 0x000fe4000784c0ff */
[----:B------:R-:W-:Y:S02]  /*1a610*/  PRMT R20, RZ, 0x7610, R20 ;  /* 0x00007610ff147816 */ /* 0x000fe40000000014 */
[----:B---3--:R-:W-:-:S04]  /*1a620*/  LOP3.LUT R18, R18, 0xff, RZ, 0xc0, !PT ;  /* 0x000000ff12127812 */ /* 0x008fc800078ec0ff */
[----:B------:R-:W-:-:S05]  /*1a630*/  F2FP.F16.E4M3.UNPACK_B R18, R18 ;  /* 0x00000012ff12723e */ /* 0x000fca00020006ff */
[----:B------:R-:W-:-:S05]  /*1a640*/  HADD2.F32 R18, -RZ, R18.H0_H0 ;  /* 0x20000012ff127230 */ /* 0x000fca0000004100 */
[----:B------:R-:W-:-:S04]  /*1a650*/  FMUL R18, R18, UR46 ;  /* 0x0000002e12127c20 */ /* 0x000fc80008400000 */
[----:B--2---:R-:W-:Y:S01]  /*1a660*/  FFMA R18, R131, UR47, R18 ;  /* 0x0000002f83127c23 */ /* 0x004fe20008000012 */
[----:B------:R-:W-:Y:S01]  /*1a670*/  IMAD.U32 R113, RZ, RZ, UR8 ;  /* 0x00000008ff717e24 */ /* 0x000fe2000f8e00ff */
[----:B------:R-:W2:Y:S03]  /*1a680*/  LDL.LU R131, [R1+0x1b8] ;  /* 0x0001b80001837983 */ /* 0x000ea60000300800 */
[----:B------:R-:W-:-:S05]  /*1a690*/  F2FP.SATFINITE.E4M3.F32.PACK_AB_MERGE_C R18, RZ, R18, RZ ;  /* 0x00000012ff12723e */ /* 0x000fca00048070ff */
[----:B------:R0:W-:Y:S04]  /*1a6a0*/  @!P0 STG.E.U8 desc[UR54][R84.64+0x39], R18 ;  /* 0x0000391254008986 */ /* 0x0001e8000c101136 */
[----:B------:R-:W3:Y:S01]  /*1a6b0*/  @!P2 LDG.E.U8 R20, desc[UR54][R8.64+0x38] ;  /* 0x000038360814a981 */ /* 0x000ee2000c1e1100 */
[----:B------:R-:W-:Y:S01]  /*1a6c0*/  IMAD.U32 R130, RZ, RZ, UR7 ;  /* 0x00000007ff827e24 */ /* 0x000fe2000f8e00ff */
[----:B------:R-:W-:-:S04]  /*1a6d0*/  @!P1 IADD3 R113, P4, P5, R113, UR11, R26 ;  /* 0x0000000b71719c10 */ /* 0x000fc8000fd9e01a */
[----:B------:R-:W-:Y:S01]  /*1a6e0*/  @!P1 IADD3.X R130, R130, UR10, R32, P4, P5 ;  /* 0x0000000a82829c10 */ /* 0x000fe2000a7ea420 */
[----:B0-----:R-:W0:Y:S01]  /*1a6f0*/  @!P2 LDC.64 R18, c[0x0][0x5c0] ;  /* 0x00017000ff12ab82 */ /* 0x001e220000000a00 */
[C---:B------:R-:W-:Y:S02]  /*1a700*/  ISETP.LT.OR P1, PT, R30.reuse, 0x51, !P6 ;  /* 0x000000511e00780c */ /* 0x040fe40007721670 */
[----:B------:R-:W-:Y:S01]  /*1a710*/  ISETP.LT.OR P0, PT, R30, 0x52, !P6 ;  /* 0x000000521e00780c */ /* 0x000fe20007701670 */
[----:B------:R-:W-:Y:S02]  /*1a720*/  IMAD.U32 R147, RZ, RZ, UR8 ;  /* 0x00000008ff937e24 */ /* 0x000fe4000f8e00ff */
[----:B------:R-:W-:Y:S02]  /*1a730*/  IMAD.U32 R148, RZ, RZ, UR7 ;  /* 0x00000007ff947e24 */ /* 0x000fe4000f8e00ff */
[----:B------:R-:W-:Y:S02]  /*1a740*/  IMAD.U32 R146, RZ, RZ, UR8 ;  /* 0x00000008ff927e24 */ /* 0x000fe4000f8e00ff */
[----:B------:R-:W-:-:S04]  /*1a750*/  IMAD.U32 R143, RZ, RZ, UR7 ;  /* 0x00000007ff8f7e24 */ /* 0x000fc8000f8e00ff */
[----:B------:R-:W-:-:S04]  /*1a760*/  @!P1 IADD3 R147, P4, P5, R147, UR6, R26 ;  /* 0x0000000693939c10 */ /* 0x000fc8000fd9e01a */
[----:B------:R-:W-:Y:S02]  /*1a770*/  @!P1 IADD3.X R148, R148, UR5, R32, P4, P5 ;  /* 0x0000000594949c10 */ /* 0x000fe4000a7ea420 */
[----:B------:R-:W-:-:S04]  /*1a780*/  @!P0 IADD3 R146, P4, P5, R146, UR6, R26 ;  /* 0x0000000692928c10 */ /* 0x000fc8000fd9e01a */
[----:B------:R-:W-:Y:S02]  /*1a790*/  @!P0 IADD3.X R143, R143, UR5, R32, P4, P5 ;  /* 0x000000058f8f8c10 */ /* 0x000fe4000a7ea420 */
[----:B0-----:R-:W-:-:S05]  /*1a7a0*/  @!P2 IADD3 R18, P4, R21, R18, RZ ;  /* 0x000000121512a210 */ /* 0x001fca0007f9e0ff */
[----:B------:R-:W-:Y:S01]  /*1a7b0*/  @!P2 IMAD.X R19, R99, 0x1, R19, P4 ;  /* 0x000000016313a824 */ /* 0x000fe200020e0613 */
[----:B---3--:R-:W-:-:S04]  /*1a7c0*/  LOP3.LUT R20, R20, 0xff, RZ, 0xc0, !PT ;  /* 0x000000ff14147812 */ /* 0x008fc800078ec0ff */
[----:B------:R-:W-:-:S05]  /*1a7d0*/  F2FP.F16.E4M3.UNPACK_B R20, R20 ;  /* 0x00000014ff14723e */ /* 0x000fca00020006ff */
[----:B------:R-:W-:-:S05]  /*1a7e0*/  HADD2.F32 R20, -RZ, R20.H0_H0 ;  /* 0x20000014ff147230 */ /* 0x000fca0000004100 */
[----:B------:R-:W-:-:S04]  /*1a7f0*/  FMUL R20, R20, UR46 ;  /* 0x0000002e14147c20 */ /* 0x000fc80008400000 */
[----:B----4-:R-:W-:Y:S01]  /*1a800*/  FFMA R20, R132, UR47, R20 ;  /* 0x0000002f84147c23 */ /* 0x010fe20008000014 */
[----:B------:R-:W-:Y:S01]  /*1a810*/  LOP3.LUT R12, R12, 0xfffeffff, RZ, 0xc0, !PT ;  /* 0xfffeffff0c0c7812 */ /* 0x000fe200078ec0ff */
[----:B------:R-:W-:Y:S01]  /*1a820*/  IMAD.U32 R142, RZ, RZ, UR8 ;  /* 0x00000008ff8e7e24 */ /* 0x000fe2000f8e00ff */
[----:B------:R-:W3:Y:S02]  /*1a830*/  LDL.LU R132, [R1+0x1bc] ;  /* 0x0001bc0001847983 */ /* 0x000ee40000300800 */
[----:B------:R-:W-:-:S05]  /*1a840*/  F2FP.SATFINITE.E4M3.F32.PACK_AB_MERGE_C R20, RZ, R20, RZ ;  /* 0x00000014ff14723e */ /* 0x000fca00048070ff */
[----:B------:R0:W-:Y:S02]  /*1a850*/  @!P2 STG.E.U8 desc[UR54][R18.64+0x38], R20 ;  /* 0x000038141200a986 */ /* 0x0001e4000c101136 */
[----:B0-----:R-:W-:Y:S01]  /*1a860*/  PRMT R20, RZ, 0x7610, R20 ;  /* 0x00007610ff147816 */ /* 0x001fe20000000014 */
[----:B------:R-:W0:Y:S05]  /*1a870*/  @!P3 LDC.64 R18, c[0x0][0x5c0] ;  /* 0x00017000ff12bb82 */ /* 0x000e2a0000000a00 */
[----:B------:R-:W4:Y:S01]  /*1a880*/  @!P3 LDG.E.U8 R20, desc[UR54][R8.64+0x39] ;  /* 0x000039360814b981 */ /* 0x000f22000c1e1100 */
[----:B------:R-:W-:-:S04]  /*1a890*/  @P1 LOP3.LUT R12, R12, 0x10000, RZ, 0xfc, !PT ;  /* 0x000100000c0c1812 */ /* 0x000fc800078efcff */
[----:B------:R-:W-:-:S04]  /*1a8a0*/  LOP3.LUT R12, R12, 0xffff7fff, RZ, 0xc0, !PT ;  /* 0xffff7fff0c0c7812 */ /* 0x000fc800078ec0ff */
[----:B------:R-:W-:Y:S02]  /*1a8b0*/  @P0 LOP3.LUT R12, R12, 0x8000, RZ, 0xfc, !PT ;  /* 0x000080000c0c0812 */ /* 0x000fe400078efcff */
[----:B------:R-:W-:Y:S01]  /*1a8c0*/  ISETP.LT.OR P0, PT, R30, 0x59, !P6 ;  /* 0x000000591e00780c */ /* 0x000fe20007701670 */
[----:B------:R-:W-:Y:S01]  /*1a8d0*/  IMAD.U32 R137, RZ, RZ, UR7 ;  /* 0x00000007ff897e24 */ /* 0x000fe2000f8e00ff */
[----:B------:R-:W-:Y:S02]  /*1a8e0*/  LOP3.LUT R12, R12, 0xffffbfff, RZ, 0xc0, !PT ;  /* 0xffffbfff0c0c7812 */ /* 0x000fe400078ec0ff */
[----:B0-----:R-:W-:-:S09]  /*1a8f0*/  @!P3 IADD3 R18, P2, R82, R18, RZ ;  /* 0x000000125212b210 */ /* 0x001fd20007f5e0ff */
[----:B------:R-:W-:Y:S02]  /*1a900*/  @!P0 IADD3 R142, P4, P5, R142, UR6, R26 ;  /* 0x000000068e8e8c10 */ /* 0x000fe4000fd9e01a */
[----:B------:R-:W-:Y:S02]  /*1a910*/  @P0 LOP3.LUT R12, R12, 0x4000, RZ, 0xfc, !PT ;  /* 0x000040000c0c0812 */ /* 0x000fe400078efcff */
[----:B------:R-:W-:Y:S02]  /*1a920*/  @!P0 IADD3.X R137, R137, UR5, R32, P4, P5 ;  /* 0x0000000589898c10 */ /* 0x000fe4000a7ea420 */
[----:B------:R-:W-:Y:S01]  /*1a930*/  ISETP.GE.AND P0, PT, R31, 0x181, PT ;  /* 0x000001811f00780c */ /* 0x000fe20003f06270 */
[----:B------:R-:W-:-:S03]  /*1a940*/  @!P3 IMAD.X R19, R98, 0x1, R19, P2 ;  /* 0x000000016213b824 */ /* 0x000fc600010e0613 */
[----:B------:R-:W-:Y:S02]  /*1a950*/  ISETP.LT.OR P2, PT, R30, 0x31, !P0 ;  /* 0x000000311e00780c */ /* 0x000fe40004741670 */
[----:B----4-:R-:W-:-:S04]  /*1a960*/  LOP3.LUT R20, R20, 0xff, RZ, 0xc0, !PT ;  /* 0x000000ff14147812 */ /* 0x010fc800078ec0ff */
[----:B------:R-:W-:-:S05]  /*1a970*/  F2FP.F16.E4M3.UNPACK_B R20, R20 ;  /* 0x00000014ff14723e */ /* 0x000fca00020006ff */
[----:B------:R-:W-:-:S05]  /*1a980*/  HADD2.F32 R20, -RZ, R20.H0_H0 ;  /* 0x20000014ff147230 */ /* 0x000fca0000004100 */
[----:B------:R-:W-:-:S04]  /*1a990*/  FMUL R20, R20, UR46 ;  /* 0x0000002e14147c20 */ /* 0x000fc80008400000 */
[----:B--2---:R-:W-:Y:S01]  /*1a9a0*/  FFMA R20, R131, UR47, R20 ;  /* 0x0000002f83147c23 */ /* 0x004fe20008000014 */
[----:B------:R-:W-:Y:S01]  /*1a9b0*/  @!P2 IMAD R33, R25, 0x180, RZ ;  /* 0x000001801921a824 */ /* 0x000fe200078e02ff */
[----:B------:R-:W-:Y:S01]  /*1a9c0*/  ISETP.LT.OR P1, PT, R30, 0x5a, !P6 ;  /* 0x0000005a1e00780c */ /* 0x000fe20007721670 */
[----:B------:R-:W-:Y:S01]  /*1a9d0*/  IMAD.U32 R136, RZ, RZ, UR8 ;  /* 0x00000008ff887e24 */ /* 0x000fe2000f8e00ff */
[----:B------:R-:W2:Y:S01]  /*1a9e0*/  LDL.LU R131, [R1+0x1c0] ;  /* 0x0001c00001837983 */ /* 0x000ea20000300800 */
[----:B------:R-:W-:Y:S01]  /*1a9f0*/  F2FP.SATFINITE.E4M3.F32.PACK_AB_MERGE_C R20, RZ, R20, RZ ;  /* 0x00000014ff14723e */ /* 0x000fe200048070ff */
[----:B------:R-:W-:Y:S01]  /*1aa00*/  IMAD.U32 R135, RZ, RZ, UR7 ;  /* 0x00000007ff877e24 */ /* 0x000fe2000f8e00ff */
[----:B------:R-:W-:Y:S01]  /*1aa10*/  LOP3.LUT R12, R12, 0xfffffdff, RZ, 0xc0, !PT ;  /* 0xfffffdff0c0c7812 */ /* 0x000fe200078ec0ff */
[----:B------:R-:W-:Y:S01]  /*1aa20*/  IMAD.U32 R134, RZ, RZ, UR8 ;  /* 0x00000008ff867e24 */ /* 0x000fe2000f8e00ff */
[----:B------:R-:W-:Y:S01]  /*1aa30*/  LOP3.LUT R0, R0, 0xfffeffff, RZ, 0xc0, !PT ;  /* 0xfffeffff00007812 */ /* 0x000fe200078ec0ff */
[----:B------:R0:W-:Y:S01]  /*1aa40*/  @!P3 STG.E.U8 desc[UR54][R18.64+0x39], R20 ;  /* 0x000039141200b986 */ /* 0x0001e2000c101136 */
[----:B------:R-:W-:-:S03]  /*1aa50*/  IMAD.U32 R133, RZ, RZ, UR7 ;  /* 0x00000007ff857e24 */ /* 0x000fc6000f8e00ff */
[----:B------:R-:W4:Y:S01]  /*1aa60*/  LDL.LU R169, [R1+0x1c4] ;  /* 0x0001c40001a97983 */ /* 0x000f220000300800 */
[----:B------:R-:W-:Y:S02]  /*1aa70*/  @P1 LOP3.LUT R12, R12, 0x200, RZ, 0xfc, !PT ;  /* 0x000002000c0c1812 */ /* 0x000fe400078efcff */
[----:B------:R-:W-:Y:S01]  /*1aa80*/  @P6 LOP3.LUT R0, R0, 0x10000, RZ, 0xfc, !PT ;  /* 0x0001000000006812 */ /* 0x000fe200078efcff */
[----:B------:R-:W4:Y:S01]  /*1aa90*/  LDL.LU R168, [R1+0x1c8] ;  /* 0x0001c80001a87983 */ /* 0x000f220000300800 */
[----:B0-----:R-:W0:Y:S01]  /*1aaa0*/  @!P2 LDC.64 R20, c[0x0][0x5c0] ;  /* 0x00017000ff14ab82 */ /* 0x001e220000000a00 */
[----:B------:R-:W-:Y:S02]  /*1aab0*/  @!P2 IMAD.MOV.U32 R18, RZ, RZ, R26 ;  /* 0x000000ffff12a224 */ /* 0x000fe400078e001a */
[----:B------:R-:W-:Y:S02]  /*1aac0*/  @!P2 IMAD.MOV.U32 R19, RZ, RZ, R32 ;  /* 0x000000ffff13a224 */ /* 0x000fe400078e0020 */
[----:B------:R-:W-:-:S03]  /*1aad0*/  @!P2 IMAD.WIDE.U32 R18, R24, 0x180, R18 ;  /* 0x000001801812a825 */ /* 0x000fc600078e0012 */
[----:B0-----:R-:W-:Y:S02]  /*1aae0*/  @!P2 IADD3 R18, P3, R18, R20, RZ ;  /* 0x000000141212a210 */ /* 0x001fe40007f7e0ff */
[----:B------:R-:W-:-:S06]  /*1aaf0*/  PRMT R20, RZ, 0x7610, R20 ;  /* 0x00007610ff147816 */ /* 0x000fcc0000000014 */
[----:B------:R-:W3:Y:S01]  /*1ab00*/  @!P2 LDG.E.U8 R20, desc[UR54][R14.64+0x30] ;  /* 0x000030360e14a981 */ /* 0x000ee2000c1e1100 */
[----:B------:R-:W-:Y:S02]  /*1ab10*/  @!P2 IADD3.X R19, R21, R19, R33, P3, !PT ;  /* 0x000000131513a210 */ /* 0x000fe40001ffe421 */
[----:B------:R-:W-:-:S04]  /*1ab20*/  @!P1 IADD3 R136, P3, P4, R136, UR6, R26 ;  /* 0x0000000688889c10 */ /* 0x000fc8000fc7e01a */
        /* <DEDUP_REMOVED lines=12> */
[----:B------:R-:W-:-:S03]  /*1abf0*/  @!P2 IMAD.WIDE.U32 R18, R24, 0x180, R18 ;  /* 0x000001801812a825 */ /* 0x000fc600078e0012 */
[----:B0-----:R-:W-:Y:S02]  /*1ac00*/  @!P2 IADD3 R18, P3, R18, R20, RZ ;  /* 0x000000141212a210 */ /* 0x001fe40007f7e0ff */
[----:B------:R-:W-:-:S06]  /*1ac10*/  PRMT R20, RZ, 0x7610, R20 ;  /* 0x00007610ff147816 */ /* 0x000fcc0000000014 */
[----:B------:R-:W3:Y:S01]  /*1ac20*/  @!P2 LDG.E.U8 R20, desc[UR54][R14.64+0x31] ;  /* 0x000031360e14a981 */ /* 0x000ee2000c1e1100 */
[----:B------:R-:W-:-:S04]  /*1ac30*/  ISETP.GE.AND P1, PT, R31, 0x109, PT ;  /* 0x000001091f00780c */ /* 0x000fc80003f26270 */
[----:B------:R-:W-:Y:S01]  /*1ac40*/  ISETP.LT.OR P6, PT, R30, 0x51, !P1 ;  /* 0x000000511e00780c */ /* 0x000fe20004fc1670 */
[----:B------:R-:W-:-:S05]  /*1ac50*/  @!P2 IMAD R33, R25, 0x180, RZ ;  /* 0x000001801921a824 */ /* 0x000fca00078e02ff */
[----:B------:R-:W-:-:S07]  /*1ac60*/  @!P2 IADD3.X R19, R21, R19, R33, P3, !PT ;  /* 0x000000131513a210 */ /* 0x000fce0001ffe421 */
[----:B------:R-:W-:-:S04]  /*1ac70*/  @!P6 IADD3 R134, P3, P4, R134, UR11, R26 ;  /* 0x0000000b8686ec10 */ /* 0x000fc8000fc7e01a */
[----:B------:R-:W-:Y:S02]  /*1ac80*/  @!P6 IADD3.X R133, R133, UR10, R32, P3, P4 ;  /* 0x0000000a8585ec10 */ /* 0x000fe40009fe8420 */
[----:B------:R-:W-:Y:S02]  /*1ac90*/  LOP3.LUT P4, RZ, R13, 0x800000, RZ, 0xc0, !PT ;  /* 0x008000000dff7812 */ /* 0x000fe4000788c0ff */
[----:B---3--:R-:W-:-:S04]  /*1aca0*/  LOP3.LUT R20, R20, 0xff, RZ, 0xc0, !PT ;  /* 0x000000ff14147812 */ /* 0x008fc800078ec0ff */
[----:B------:R-:W-:-:S05]  /*1acb0*/  F2FP.F16.E4M3.UNPACK_B R20, R20 ;  /* 0x00000014ff14723e */ /* 0x000fca00020006ff */
[----:B------:R-:W-:-:S05]  /*1acc0*/  HADD2.F32 R20, -RZ, R20.H0_H0 ;  /* 0x20000014ff147230 */ /* 0x000fca0000004100 */
[----:B------:R-:W-:-:S04]  /*1acd0*/  FMUL R20, R20, UR46 ;  /* 0x0000002e14147c20 */ /* 0x000fc80008400000 */
[----:B--2---:R-:W-:-:S05]  /*1ace0*/  FFMA R20, R131, UR47, R20 ;  /* 0x0000002f83147c23 */ /* 0x004fca0008000014 */
[----:B------:R-:W-:-:S05]  /*1acf0*/  F2FP.SATFINITE.E4M3.F32.PACK_AB_MERGE_C R20, RZ, R20, RZ ;  /* 0x00000014ff14723e */ /* 0x000fca00048070ff */
[----:B------:R0:W-:Y:S02]  /*1ad00*/  @!P2 STG.E.U8 desc[UR54][R18.64+0x31], R20 ;  /* 0x000031141200a986 */ /* 0x0001e4000c101136 */
[----:B0-----:R-:W-:-:S06]  /*1ad10*/  PRMT R18, RZ, 0x7610, R18 ;  /* 0x00007610ff127816 */ /* 0x001fcc0000000012 */
[----:B------:R-:W2:Y:S01]  /*1ad20*/  @!P4 LDG.E.U8 R18, desc[UR54][R16.64+0x30] ;  /* 0x000030361012c981 */ /* 0x000ea2000c1e1100 */
[----:B------:R-:W-:Y:S02]  /*1ad30*/  LOP3.LUT P5, RZ, R13, 0x400000, RZ, 0xc0, !PT ;  /* 0x004000000dff7812 */ /* 0x000fe400078ac0ff */
[----:B------:R-:W-:Y:S02]  /*1ad40*/  LOP3.LUT R12, R12, 0xfffffeff, RZ, 0xc0, !PT ;  /* 0xfffffeff0c0c7812 */ /* 0x000fe400078ec0ff */
[----:B--2---:R-:W-:-:S04]  /*1ad50*/  LOP3.LUT R18, R18, 0xff, RZ, 0xc0, !PT ;  /* 0x000000ff12127812 */ /* 0x004fc800078ec0ff */
[----:B------:R-:W-:-:S05]  /*1ad60*/  F2FP.F16.E4M3.UNPACK_B R18, R18 ;  /* 0x00000012ff12723e */ /* 0x000fca00020006ff */
[----:B------:R-:W-:-:S05]  /*1ad70*/  HADD2.F32 R18, -RZ, R18.H0_H0 ;  /* 0x20000012ff127230 */ /* 0x000fca0000004100 */
[----:B------:R-:W-:-:S04]  /*1ad80*/  FMUL R18, R18, UR46 ;  /* 0x0000002e12127c20 */ /* 0x000fc80008400000 */
[----:B----4-:R-:W-:Y:S01]  /*1ad90*/  FFMA R18, R169, UR47, R18 ;  /* 0x0000002fa9127c23 */ /* 0x010fe20008000012 */
[----:B------:R-:W-:Y:S01]  /*1ada0*/  @P6 LOP3.LUT R12, R12, 0x100, RZ, 0xfc, !PT ;  /* 0x000001000c0c6812 */ /* 0x000fe200078efcff */
[----:B------:R-:W-:Y:S01]  /*1adb0*/  IMAD.U32 R132, RZ, RZ, UR8 ;  /* 0x00000008ff847e24 */ /* 0x000fe2000f8e00ff */
[----:B------:R-:W2:Y:S02]  /*1adc0*/  LDL.LU R169, [R1+0x1cc] ;  /* 0x0001cc0001a97983 */ /* 0x000ea40000300800 */
[----:B------:R-:W-:-:S05]  /*1add0*/  F2FP.SATFINITE.E4M3.F32.PACK_AB_MERGE_C R18, RZ, R18, RZ ;  /* 0x00000012ff12723e */ /* 0x000fca00048070ff */
[----:B------:R0:W-:Y:S02]  /*1ade0*/  @!P4 STG.E.U8 desc[UR54][R150.64+0x30], R18 ;  /* 0x000030129600c986 */ /* 0x0001e4000c101136 */
[----:B0-----:R-:W-:-:S06]  /*1adf0*/  PRMT R18, RZ, 0x7610, R18 ;  /* 0x00007610ff127816 */ /* 0x001fcc0000000012 */
[----:B------:R-:W3:Y:S01]  /*1ae00*/  @!P5 LDG.E.U8 R18, desc[UR54][R16.64+0x31] ;  /* 0x000031361012d981 */ /* 0x000ee2000c1e1100 */
[----:B------:R-:W-:Y:S01]  /*1ae10*/  ISETP.LT.OR P6, PT, R30, 0x52, !P1 ;  /* 0x000000521e00780c */ /* 0x000fe20004fc1670 */
[----:B------:R-:W-:Y:S01]  /*1ae20*/  IMAD.U32 R131, RZ, RZ, UR7 ;  /* 0x00000007ff837e24 */ /* 0x000fe2000f8e00ff */
[----:B------:R-:W-:-:S11]  /*1ae30*/  LOP3.LUT R12, R12, 0xffffffdf, RZ, 0xc0, !PT ;  /* 0xffffffdf0c0c7812 */ /* 0x000fd600078ec0ff */
        /* <DEDUP_REMOVED lines=8> */
[----:B------:R-:W-:-:S13]  /*1aec0*/  ISETP.LT.OR P2, PT, R30, 0x39, !P0 ;  /* 0x000000391e00780c */ /* 0x000fda0004741670 */
[----:B------:R-:W0:Y:S01]  /*1aed0*/  @!P2 LDC.64 R20, c[0x0][0x5c0] ;  /* 0x00017000ff14ab82 */ /* 0x000e220000000a00 */
[----:B------:R-:W-:Y:S01]  /*1aee0*/  @!P2 IMAD.MOV.U32 R19, RZ, RZ, R32 ;  /* 0x000000ffff13a224 */ /* 0x000fe200078e0020 */
[----:B---3--:R-:W-:-:S04]  /*1aef0*/  LOP3.LUT R18, R18, 0xff, RZ, 0xc0, !PT ;  /* 0x000000ff12127812 */ /* 0x008fc800078ec0ff */
[----:B------:R-:W-:-:S05]  /*1af00*/  F2FP.F16.E4M3.UNPACK_B R18, R18 ;  /* 0x00000012ff12723e */ /* 0x000fca00020006ff */
[----:B------:R-:W-:-:S05]  /*1af10*/  HADD2.F32 R18, -RZ, R18.H0_H0 ;  /* 0x20000012ff127230 */ /* 0x000fca0000004100 */
[----:B------:R-:W-:-:S04]  /*1af20*/  FMUL R18, R18, UR46 ;  /* 0x0000002e12127c20 */ /* 0x000fc80008400000 */
[----:B------:R-:W-:Y:S01]  /*1af30*/  FFMA R18, R168, UR47, R18 ;  /* 0x0000002fa8127c23 */ /* 0x000fe20008000012 */
[----:B------:R-:W-:Y:S01]  /*1af40*/  @!P2 IMAD R33, R25, 0x180, RZ ;  /* 0x000001801921a824 */ /* 0x000fe200078e02ff */
[----:B------:R-:W-:Y:S01]  /*1af50*/  ISETP.LT.OR P1, PT, R30, 0x5a, !P1 ;  /* 0x0000005a1e00780c */ /* 0x000fe20004f21670 */
[----:B------:R-:W-:Y:S01]  /*1af60*/  IMAD.U32 R92, RZ, RZ, UR8 ;  /* 0x00000008ff5c7e24 */ /* 0x000fe2000f8e00ff */
[----:B------:R-:W3:Y:S01]  /*1af70*/  LDL.LU R168, [R1+0x1d0] ;  /* 0x0001d00001a87983 */ /* 0x000ee20000300800 */
[----:B------:R-:W-:-:S05]  /*1af80*/  F2FP.SATFINITE.E4M3.F32.PACK_AB_MERGE_C R18, RZ, R18, RZ ;  /* 0x00000012ff12723e */ /* 0x000fca00048070ff */
[----:B------:R1:W-:Y:S02]  /*1af90*/  @!P5 STG.E.U8 desc[UR54][R144.64+0x31], R18 ;  /* 0x000031129000d986 */ /* 0x0003e4000c101136 */
[----:B-1----:R-:W-:-:S04]  /*1afa0*/  @!P2 IMAD.MOV.U32 R18, RZ, RZ, R26 ;  /* 0x000000ffff12a224 */ /* 0x002fc800078e001a */
[----:B------:R-:W-:-:S03]  /*1afb0*/  @!P2 IMAD.WIDE.U32 R18, R24, 0x180, R18 ;  /* 0x000001801812a825 */ /* 0x000fc600078e0012 */
[----:B0-----:R-:W-:Y:S02]  /*1afc0*/  @!P2 IADD3 R18, P3, R18, R20, RZ ;  /* 0x000000141212a210 */ /* 0x001fe40007f7e0ff */
[----:B------:R-:W-:-:S06]  /*1afd0*/  PRMT R20, RZ, 0x7610, R20 ;  /* 0x00007610ff147816 */ /* 0x000fcc0000000014 */
[----:B------:R-:W4:Y:S01]  /*1afe0*/  @!P2 LDG.E.U8 R20, desc[UR54][R14.64+0x38] ;  /* 0x000038360e14a981 */ /* 0x000f22000c1e1100 */
[----:B------:R-:W-:Y:S01]  /*1aff0*/  @!P2 IADD3.X R19, R21, R19, R33, P3, !PT ;  /* 0x000000131513a210 */ /* 0x000fe20001ffe421 */
[----:B------:R-:W-:Y:S01]  /*1b000*/  IMAD.U32 R91, RZ, RZ, UR7 ;  /* 0x00000007ff5b7e24 */ /* 0x000fe2000f8e00ff */
        /* <DEDUP_REMOVED lines=18> */
[----:B------:R-:W4:Y:S01]  /*1b130*/  @!P2 LDG.E.U8 R20, desc[UR54][R14.64+0x39] ;  /* 0x000039360e14a981 */ /* 0x000f22000c1e1100 */
[----:B------:R-:W-:Y:S01]  /*1b140*/  @P6 LOP3.LUT R12, R12, 0x40, RZ, 0xfc, !PT ;  /* 0x000000400c0c6812 */ /* 0x000fe200078efcff */
[----:B------:R-:W-:-:S03]  /*1b150*/  @!P2 IMAD R33, R25, 0x180, RZ ;  /* 0x000001801921a824 */ /* 0x000fc600078e02ff */
[----:B------:R-:W-:Y:S02]  /*1b160*/  LOP3.LUT R12, R12, 0xffffffef, RZ, 0xc0, !PT ;  /* 0xffffffef0c0c7812 */ /* 0x000fe400078ec0ff */
[----:B------:R-:W-:Y:S02]  /*1b170*/  @!P2 IADD3.X R19, R19, R21, R33, P3, !PT ;  /* 0x000000151313a210 */ /* 0x000fe40001ffe421 */
[----:B------:R-:W-:Y:S02]  /*1b180*/  @P1 LOP3.LUT R12, R12, 0x10, RZ, 0xfc, !PT ;  /* 0x000000100c0c1812 */ /* 0x000fe400078efcff */
[----:B------:R-:W-:Y:S02]  /*1b190*/  LOP3.LUT P1, RZ, R13, 0x4000000, RZ, 0xc0, !PT ;  /* 0x040000000dff7812 */ /* 0x000fe4000782c0ff */
[----:B----4-:R-:W-:-:S04]  /*1b1a0*/  LOP3.LUT R20, R20, 0xff, RZ, 0xc0, !PT ;  /* 0x000000ff14147812 */ /* 0x010fc800078ec0ff */
[----:B------:R-:W-:-:S05]  /*1b1b0*/  F2FP.F16.E4M3.UNPACK_B R20, R20 ;  /* 0x00000014ff14723e */ /* 0x000fca00020006ff */
[----:B------:R-:W-:-:S05]  /*1b1c0*/  HADD2.F32 R20, -RZ, R20.H0_H0 ;  /* 0x20000014ff147230 */ /* 0x000fca0000004100 */
[----:B------:R-:W-:-:S04]  /*1b1d0*/  FMUL R20, R20, UR46 ;  /* 0x0000002e14147c20 */ /* 0x000fc80008400000 */
[----:B---3--:R-:W-:Y:S01]  /*1b1e0*/  FFMA R20, R168, UR47, R20 ;  /* 0x0000002fa8147c23 */ /* 0x008fe20008000014 */
[----:B------:R-:W-:Y:S01]  /*1b1f0*/  LOP3.LUT P6, RZ, R0, 0x10000, RZ, 0xc0, !PT ;  /* 0x0001000000ff7812 */ /* 0x000fe200078cc0ff */
[----:B------:R-:W-:Y:S01]  /*1b200*/  IMAD.U32 R90, RZ, RZ, UR8 ;  /* 0x00000008ff5a7e24 */ /* 0x000fe2000f8e00ff */
[----:B------:R-:W-:Y:S01]  /*1b210*/  LOP3.LUT R12, R12, 0xffffdfff, RZ, 0xc0, !PT ;  /* 0xffffdfff0c0c7812 */ /* 0x000fe200078ec0ff */
[----:B------:R-:W-:Y:S01]  /*1b220*/  IMAD.U32 R87, RZ, RZ, UR7 ;  /* 0x00000007ff577e24 */ /* 0x000fe2000f8e00ff */
[----:B------:R-:W-:Y:S01]  /*1b230*/  F2FP.SATFINITE.E4M3.F32.PACK_AB_MERGE_C R20, RZ, R20, RZ ;  /* 0x00000014ff14723e */ /* 0x000fe200048070ff */
[----:B------:R-:W3:Y:S04]  /*1b240*/  LDL.LU R168, [R1+0x1d8] ;  /* 0x0001d80001a87983 */ /* 0x000ee80000300800 */
[----:B------:R0:W-:Y:S02]  /*1b250*/  @!P2 STG.E.U8 desc[UR54][R18.64+0x39], R20 ;  /* 0x000039141200a986 */ /* 0x0001e4000c101136 */
[----:B0-----:R-:W-:-:S06]  /*1b260*/  PRMT R18, RZ, 0x7610, R18 ;  /* 0x00007610ff127816 */ /* 0x001fcc0000000012 */
[----:B------:R-:W4:Y:S01]  /*1b270*/  @!P1 LDG.E.U8 R18, desc[UR54][R16.64+0x38] ;  /* 0x0000383610129981 */ /* 0x000f22000c1e1100 */
[----:B------:R-:W-:-:S13]  /*1b280*/  ISETP.LT.OR P0, PT, R30, 0x61, !P6 ;  /* 0x000000611e00780c */ /* 0x000fda0007701670 */
        /* <DEDUP_REMOVED lines=13> */
[----:B------:R-:W-:Y:S02]  /*1b360*/  IMAD.U32 R84, RZ, RZ, UR8 ;  /* 0x00000008ff547e24 */ /* 0x000fe4000f8e00ff */
[----:B------:R-:W-:Y:S01]  /*1b370*/  IMAD.U32 R83, RZ, RZ, UR7 ;  /* 0x00000007ff537e24 */ /* 0x000fe2000f8e00ff */
[----:B------:R-:W-:Y:S01]  /*1b380*/  LOP3.LUT R0, R0, 0xfffff7ff, RZ, 0xc0, !PT ;  /* 0xfffff7ff00007812 */ /* 0x000fe200078ec0ff */
[----:B------:R0:W-:Y:S01]  /*1b390*/  @!P1 STG.E.U8 desc[UR54][R156.64+0x38], R18 ;  /* 0x000038129c009986 */ /* 0x0001e2000c101136 */
[----:B------:R-:W-:-:S02]  /*1b3a0*/  IMAD.U32 R82, RZ, RZ, UR8 ;  /* 0x00000008ff527e24 */ /* 0x000fc4000f8e00ff */
[----:B------:R-:W-:Y:S01]  /*1b3b0*/  IMAD.U32 R81, RZ, RZ, UR7 ;  /* 0x00000007ff517e24 */ /* 0x000fe2000f8e00ff */
[----:B------:R-:W2:Y:S01]  /*1b3c0*/  LDL.LU R169, [R1+0x1dc] ;  /* 0x0001dc0001a97983 */ /* 0x000ea20000300800 */
[----:B0-----:R-:W-:-:S06]  /*1b3d0*/  PRMT R18, RZ, 0x7610, R18 ;  /* 0x00007610ff127816 */ /* 0x001fcc0000000012 */
[----:B------:R-:W4:Y:S01]  /*1b3e0*/  @!P0 LDG.E.U8 R18, desc[UR54][R16.64+0x39] ;  /* 0x0000393610128981 */ /* 0x000f22000c1e1100 */
[----:B------:R-:W-:-:S04]  /*1b3f0*/  @!P2 IADD3 R86, P3, P4, R86, UR6, R26 ;  /* 0x000000065656ac10 */ /* 0x000fc8000fc7e01a */
[----:B------:R-:W-:Y:S02]  /*1b400*/  @!P2 IADD3.X R85, R85, UR5, R32, P3, P4 ;  /* 0x000000055555ac10 */ /* 0x000fe40009fe8420 */
[----:B------:R-:W-:-:S13]  /*1b410*/  ISETP.LT.OR P3, PT, R30, 0x69, !P6 ;  /* 0x000000691e00780c */ /* 0x000fda0007761670 */
[----:B------:R-:W-:-:S04]  /*1b420*/  @!P3 IADD3 R84, P4, P5, R84, UR6, R26 ;  /* 0x000000065454bc10 */ /* 0x000fc8000fd9e01a */
[----:B------:R-:W-:Y:S02]  /*1b430*/  @!P3 IADD3.X R83, R83, UR5, R32, P4, P5 ;  /* 0x000000055353bc10 */ /* 0x000fe4000a7ea420 */
[----:B------:R-:W-:Y:S02]  /*1b440*/  ISETP.LT.OR P4, PT, R30, 0x6a, !P6 ;  /* 0x0000006a1e00780c */ /* 0x000fe40007781670 */
[----:B------:R-:W-:Y:S02]  /*1b450*/  @P2 LOP3.LUT R0, R0, 0x800, RZ, 0xfc, !PT ;  /* 0x0000080000002812 */ /* 0x000fe400078efcff */
[----:B------:R-:W-:-:S09]  /*1b460*/  ISETP.GE.AND P2, PT, R31, 0x109, PT ;  /* 0x000001091f00780c */ /* 0x000fd20003f46270 */
[----:B------:R-:W-:-:S04]  /*1b470*/  @!P4 IADD3 R82, P6, P5, R82, UR6, R26 ;  /* 0x000000065252cc10 */ /* 0x000fc8000fdde01a */
[----:B------:R-:W-:Y:S02]  /*1b480*/  @!P4 IADD3.X R81, R81, UR5, R32, P6, P5 ;  /* 0x000000055151cc10 */ /* 0x000fe4000b7ea420 */
[----:B------:R-:W-:Y:S01]  /*1b490*/  ISETP.LT.OR P5, PT, R30, 0x61, !P2 ;  /* 0x000000611e00780c */ /* 0x000fe200057a1670 */
[----:B------:R-:W-:Y:S01]  /*1b4a0*/  IMAD.U32 R20, RZ, RZ, UR8 ;  /* 0x00000008ff147e24 */ /* 0x000fe2000f8e00ff */
[----:B------:R-:W-:Y:S01]  /*1b4b0*/  LOP3.LUT R0, R0, 0xfffffbff, RZ, 0xc0, !PT ;  /* 0xfffffbff00007812 */ /* 0x000fe200078ec0ff */
[----:B------:R-:W-:-:S03]  /*1b4c0*/  IMAD.U32 R21, RZ, RZ, UR7 ;  /* 0x00000007ff157e24 */ /* 0x000fc6000f8e00ff */
[----:B------:R-:W-:Y:S02]  /*1b4d0*/  @P3 LOP3.LUT R0, R0, 0x400, RZ, 0xfc, !PT ;  /* 0x0000040000003812 */ /* 0x000fe400078efcff */
[----:B------:R-:W-:Y:S02]  /*1b4e0*/  ISETP.GE.AND P3, PT, R31, 0x1, PT ;  /* 0x000000011f00780c */ /* 0x000fe40003f66270 */
[----:B----4-:R-:W-:-:S04]  /*1b4f0*/  LOP3.LUT R18, R18, 0xff, RZ, 0xc0, !PT ;  /* 0x000000ff12127812 */ /* 0x010fc800078ec0ff */
[----:B------:R-:W-:-:S05]  /*1b500*/  F2FP.F16.E4M3.UNPACK_B R18, R18 ;  /* 0x00000012ff12723e */ /* 0x000fca00020006ff */
[----:B------:R-:W-:-:S05]  /*1b510*/  HADD2.F32 R18, -RZ, R18.H0_H0 ;  /* 0x20000012ff127230 */ /* 0x000fca0000004100 */
[----:B------:R-:W-:-:S04]  /*1b520*/  FMUL R18, R18, UR46 ;  /* 0x0000002e12127c20 */ /* 0x000fc80008400000 */
[----:B---3--:R-:W-:Y:S02]  /*1b530*/  FFMA R18, R168, UR47, R18 ;  /* 0x0000002fa8127c23 */ /* 0x008fe40008000012 */
[----:B------:R-:W3:Y:S03]  /*1b540*/  LDL.LU R168, [R1+0x1e0] ;  /* 0x0001e00001a87983 */ /* 0x000ee60000300800 */
[----:B------:R-:W-:Y:S01]  /*1b550*/  F2FP.SATFINITE.E4M3.F32.PACK_AB_MERGE_C R18, RZ, R18, RZ ;  /* 0x00000012ff12723e */ /* 0x000fe200048070ff */
[----:B------:R-:W4:Y:S04]  /*1b560*/  LDL.LU R170, [R1+0x1e4] ;  /* 0x0001e40001aa7983 */ /* 0x000f280000300800 */
[----:B------:R0:W-:Y:S01]  /*1b570*/  @!P0 STG.E.U8 desc[UR54][R152.64+0x39], R18 ;  /* 0x0000391298008986 */ /* 0x0001e2000c101136 */
[----:B------:R-:W-:-:S04]  /*1b580*/  @!P5 IADD3 R20, P0, P6, R20, UR11, R26 ;  /* 0x0000000b1414dc10 */ /* 0x000fc8000fe1e01a */
[----:B------:R-:W-:Y:S02]  /*1b590*/  @!P5 IADD3.X R21, R21, UR10, R32, P0, P6 ;  /* 0x0000000a1515dc10 */ /* 0x000fe400087ec420 */
[----:B------:R-:W-:Y:S02]  /*1b5a0*/  ISETP.LT.OR P6, PT, R30, 0x41, !P3 ;  /* 0x000000411e00780c */ /* 0x000fe40005fc1670 */
[----:B0-----:R-:W-:-:S11]  /*1b5b0*/  PRMT R18, RZ, 0x7610, R18 ;  /* 0x00007610ff127816 */ /* 0x001fd60000000012 */
[----:B------:R-:W2:Y:S02]  /*1b5c0*/  @!P6 LDG.E.U8 R18, desc[UR54][R28.64+0x40] ;  /* 0x000040361c12e981 */ /* 0x000ea4000c1e1100 */
[----:B--2---:R-:W-:-:S04]  /*1b5d0*/  LOP3.LUT R18, R18, 0xff, RZ, 0xc0, !PT ;  /* 0x000000ff12127812 */ /* 0x004fc800078ec0ff */
[----:B------:R-:W-:-:S05]  /*1b5e0*/  F2FP.F16.E4M3.UNPACK_B R18, R18 ;  /* 0x00000012ff12723e */ /* 0x000fca00020006ff */
[----:B------:R-:W-:-:S05]  /*1b5f0*/  HADD2.F32 R18, -RZ, R18.H0_H0 ;  /* 0x20000012ff127230 */ /* 0x000fca0000004100 */
[----:B------:R-:W-:Y:S02]  /*1b600*/  FMUL R33, R18, UR46 ;  /* 0x0000002e12217c20 */ /* 0x000fe40008400000 */
[----:B------:R-:W0:Y:S02]  /*1b610*/  @!P6 LDC.64 R18, c[0x0][0x5c0] ;  /* 0x00017000ff12eb82 */ /* 0x000e240000000a00 */
[----:B------:R-:W-:Y:S01]  /*1b620*/  FFMA R33, R169, UR47, R33 ;  /* 0x0000002fa9217c23 */ /* 0x000fe20008000021 */
[----:B------:R-:W-:Y:S01]  /*1b630*/  LOP3.LUT R0, R0, 0xffffefff, RZ, 0xc0, !PT ;  /* 0xffffefff00007812 */ /* 0x000fe200078ec0ff */
[----:B------:R-:W2:Y:S03]  /*1b640*/  LDL.LU R169, [R1+0x1e8] ;  /* 0x0001e80001a97983 */ /* 0x000ea60000300800 */
        /* <DEDUP_REMOVED lines=8> */
[----:B------:R-:W-:-:S04]  /*1b6d0*/  @P4 LOP3.LUT R0, R0, 0x1000, RZ, 0xfc, !PT ;  /* 0x0000100000004812 */ /* 0x000fc800078efcff */
[----:B------:R-:W-:Y:S02]  /*1b6e0*/  LOP3.LUT P1, RZ, R0, 0x100, RZ, 0xc0, !PT ;  /* 0x0000010000ff7812 */ /* 0x000fe4000782c0ff */
[----:B0-----:R-:W-:-:S05]  /*1b6f0*/  @!P6 IADD3 R18, P4, R26, R18, RZ ;  /* 0x000000121a12e210 */ /* 0x001fca0007f9e0ff */
[----:B------:R-:W-:Y:S01]  /*1b700*/  @!P6 IMAD.X R19, R32, 0x1, R19, P4 ;  /* 0x000000012013e824 */ /* 0x000fe200020e0613 */
        /* <DEDUP_REMOVED lines=8> */
[----:B------:R0:W-:Y:S02]  /*1b790*/  @!P6 STG.E.U8 desc[UR54][R18.64+0x41], R33 ;  /* 0x000041211200e986 */ /* 0x0001e4000c101136 */
[----:B0-----:R-:W-:-:S06]  /*1b7a0*/  PRMT R18, RZ, 0x7610, R18 ;  /* 0x00007610ff127816 */ /* 0x001fcc0000000012 */
[----:B------:R-:W4:Y:S01]  /*1b7b0*/  @!P1 LDG.E.U8 R18, desc[UR54][R10.64+0x40] ;  /* 0x000040360a129981 */ /* 0x000f22000c1e1100 */
[----:B------:R-:W-:-:S04]  /*1b7c0*/  @P5 LOP3.LUT R0, R0, 0x2000, RZ, 0xfc, !PT ;  /* 0x0000200000005812 */ /* 0x000fc800078efcff */
[----:B------:R-:W-:Y:S02]  /*1b7d0*/  LOP3.LUT P0, RZ, R0, 0x80, RZ, 0xc0, !PT ;  /* 0x0000008000ff7812 */ /* 0x000fe4000780c0ff */
[----:B----4-:R-:W-:-:S04]  /*1b7e0*/  LOP3.LUT R18, R18, 0xff, RZ, 0xc0, !PT ;  /* 0x000000ff12127812 */ /* 0x010fc800078ec0ff */
[----:B------:R-:W-:-:S05]  /*1b7f0*/  F2FP.F16.E4M3.UNPACK_B R18, R18 ;  /* 0x00000012ff12723e */ /* 0x000fca00020006ff */
[----:B------:R-:W-:-:S05]  /*1b800*/  HADD2.F32 R18, -RZ, R18.H0_H0 ;  /* 0x20000012ff127230 */ /* 0x000fca0000004100 */
[----:B------:R-:W-:-:S04]  /*1b810*/  FMUL R18, R18, UR46 ;  /* 0x0000002e12127c20 */ /* 0x000fc80008400000 */
[----:B------:R-:W-:-:S05]  /*1b820*/  FFMA R18, R170, UR47, R18 ;  /* 0x0000002faa127c23 */ /* 0x000fca0008000012 */
        /* <DEDUP_REMOVED lines=8> */
[----:B--2---:R-:W-:Y:S02]  /*1b8b0*/  FFMA R18, R169, UR47, R18 ;  /* 0x0000002fa9127c23 */ /* 0x004fe40008000012 */
[----:B------:R-:W2:Y:S03]  /*1b8c0*/  LDL.LU R169, [R1+0x1f0] ;  /* 0x0001f00001a97983 */ /* 0x000ea60000300800 */
[----:B------:R-:W-:Y:S01]  /*1b8d0*/  F2FP.SATFINITE.E4M3.F32.PACK_AB_MERGE_C R18, RZ, R18, RZ ;  /* 0x00000012ff12723e */ /* 0x000fe200048070ff */
[----:B------:R-:W4:Y:S04]  /*1b8e0*/  LDL.LU R170, [R1+0x1f4] ;  /* 0x0001f40001aa7983 */ /* 0x000f280000300800 */
[----:B------:R0:W-:Y:S01]  /*1b8f0*/  @!P0 STG.E.U8 desc[UR54][R122.64+0x41], R18 ;  /* 0x000041127a008986 */ /* 0x0001e2000c101136 */
[----:B------:R-:W-:-:S02]  /*1b900*/  ISETP.LT.OR P0, PT, R30, 0x49, !P3 ;  /* 0x000000491e00780c */ /* 0x000fc40005f01670 */
        /* <DEDUP_REMOVED lines=9> */
[----:B------:R-:W-:Y:S01]  /*1b9a0*/  FFMA R122, R168, UR47, R122 ;  /* 0x0000002fa87a7c23 */ /* 0x000fe2000800007a */
[----:B------:R-:W-:Y:S01]  /*1b9b0*/  LOP3.LUT P5, RZ, R0, 0x20, RZ, 0xc0, !PT ;  /* 0x0000002000ff7812 */ /* 0x000fe200078ac0ff */
[----:B------:R-:W-:Y:S01]  /*1b9c0*/  IMAD.U32 R33, RZ, RZ, UR8 ;  /* 0x00000008ff217e24 */ /* 0x000fe2000f8e00ff */
[C---:B------:R-:W-:Y:S01]  /*1b9d0*/  ISETP.LT.OR P6, PT, R30.reuse, 0x62, !P2 ;  /* 0x000000621e00780c */ /* 0x040fe200057c1670 */
[----:B------:R-:W-:Y:S01]  /*1b9e0*/  IMAD.U32 R80, RZ, RZ, UR7 ;  /* 0x00000007ff507e24 */ /* 0x000fe2000f8e00ff */
[----:B------:R-:W-:Y:S01]  /*1b9f0*/  F2FP.SATFINITE.E4M3.F32.PACK_AB_MERGE_C R122, RZ, R122, RZ ;  /* 0x0000007aff7a723e */ /* 0x000fe200048070ff */
[----:B------:R-:W3:Y:S04]  /*1ba00*/  LDL.LU R168, [R1+0x1f8] ;  /* 0x0001f80001a87983 */ /* 0x000ee80000300800 */
[----:B------:R0:W-:Y:S01]  /*1ba10*/  @!P0 STG.E.U8 desc[UR54][R18.64+0x48], R122 ;  /* 0x0000487a12008986 */ /* 0x0001e2000c101136 */
[----:B------:R-:W-:-:S02]  /*1ba20*/  ISETP.LT.OR P0, PT, R30, 0x4a, !P3 ;  /* 0x0000004a1e00780c */ /* 0x000fc40005f01670 */
[----:B0-----:R-:W-:-:S11]  /*1ba30*/  PRMT R122, RZ, 0x7610, R122 ;  /* 0x00007610ff7a7816 */ /* 0x001fd6000000007a */
[----:B------:R-:W0:Y:S01]  /*1ba40*/  @!P0 LDC.64 R18, c[0x0][0x5c0] ;  /* 0x00017000ff128b82 */ /* 0x000e220000000a00 */
[----:B------:R-:W2:Y:S01]  /*1ba50*/  @!P0 LDG.E.U8 R122, desc[UR54][R28.64+0x49] ;  /* 0x000049361c7a8981 */ /* 0x000ea2000c1e1100 */
[----:B0-----:R-:W-:-:S05]  /*1ba60*/  @!P0 IADD3 R18, P1, R26, R18, RZ ;  /* 0x000000121a128210 */ /* 0x001fca0007f3e0ff */
[----:B------:R-:W-:Y:S01]  /*1ba70*/  @!P0 IMAD.X R19, R32, 0x1, R19, P1 ;  /* 0x0000000120138824 */ /* 0x000fe200008e0613 */
[----:B--2---:R-:W-:-:S04]  /*1ba80*/  LOP3.LUT R122, R122, 0xff, RZ, 0xc0, !PT ;  /* 0x000000ff7a7a7812 */ /* 0x004fc800078ec0ff */
[----:B------:R-:W-:-:S05]  /*1ba90*/  F2FP.F16.E4M3.UNPACK_B R122, R122 ;  /* 0x0000007aff7a723e */ /* 0x000fca00020006ff */
[----:B------:R-:W-:-:S05]  /*1baa0*/  HADD2.F32 R122, -RZ, R122.H0_H0 ;  /* 0x2000007aff7a7230 */ /* 0x000fca0000004100 */
[----:B------:R-:W-:-:S04]  /*1bab0*/  FMUL R122, R122, UR46 ;  /* 0x0000002e7a7a7c20 */ /* 0x000fc80008400000 */
[----:B------:R-:W-:Y:S01]  /*1bac0*/  FFMA R122, R169, UR47, R122 ;  /* 0x0000002fa97a7c23 */ /* 0x000fe2000800007a */
[----:B------:R-:W-:Y:S01]  /*1bad0*/  @!P6 IADD3 R33, P2, P4, R33, UR11, R26 ;  /* 0x0000000b2121ec10 */ /* 0x000fe2000fc5e01a */
[----:B------:R-:W2:Y:S03]  /*1bae0*/  LDL.LU R169, [R1+0x1fc] ;  /* 0x0001fc0001a97983 */ /* 0x000ea60000300800 */
[----:B------:R-:W-:-:S05]  /*1baf0*/  F2FP.SATFINITE.E4M3.F32.PACK_AB_MERGE_C R122, RZ, R122, RZ ;  /* 0x0000007aff7a723e */ /* 0x000fca00048070ff */
[----:B------:R0:W-:Y:S02]  /*1bb00*/  @!P0 STG.E.U8 desc[UR54][R18.64+0x49], R122 ;  /* 0x0000497a12008986 */ /* 0x0001e4000c101136 */
[----:B0-----:R-:W-:-:S06]  /*1bb10*/  PRMT R18, RZ, 0x7610, R18 ;  /* 0x00007610ff127816 */ /* 0x001fcc0000000012 */
[----:B------:R-:W4:Y:S01]  /*1bb20*/  @!P5 LDG.E.U8 R18, desc[UR54][R10.64+0x48] ;  /* 0x000048360a12d981 */ /* 0x000f22000c1e1100 */
[----:B------:R-:W-:Y:S02]  /*1bb30*/  @!P6 IADD3.X R80, R80, UR10, R32, P2, P4 ;  /* 0x0000000a5050ec10 */ /* 0x000fe400097e8420 */
[----:B------:R-:W-:Y:S02]  /*1bb40*/  LOP3.LUT P4, RZ, R13, 0x40000000, RZ, 0xc0, !PT ;  /* 0x400000000dff7812 */ /* 0x000fe4000788c0ff */
[----:B----4-:R-:W-:-:S04]  /*1bb50*/  LOP3.LUT R18, R18, 0xff, RZ, 0xc0, !PT ;  /* 0x000000ff12127812 */ /* 0x010fc800078ec0ff */
[----:B------:R-:W-:-:S05]  /*1bb60*/  F2FP.F16.E4M3.UNPACK_B R18, R18 ;  /* 0x00000012ff12723e */ /* 0x000fca00020006ff */
[----:B------:R-:W-:-:S05]  /*1bb70*/  HADD2.F32 R18, -RZ, R18.H0_H0 ;  /* 0x20000012ff127230 */ /* 0x000fca0000004100 */
[----:B------:R-:W-:-:S04]  /*1bb80*/  FMUL R18, R18, UR46 ;  /* 0x0000002e12127c20 */ /* 0x000fc80008400000 */
[----:B------:R-:W-:Y:S01]  /*1bb90*/  FFMA R18, R170, UR47, R18 ;  /* 0x0000002faa127c23 */ /* 0x000fe20008000012 */
[----:B------:R-:W-:Y:S01]  /*1bba0*/  LOP3.LUT P2, RZ, R13, 0x10000000, RZ, 0xc0, !PT ;  /* 0x100000000dff7812 */ /* 0x000fe2000784c0ff */
[----:B------:R-:W4:Y:S03]  /*1bbb0*/  LDL.LU R170, [R1+0x200] ;  /* 0x0002000001aa7983 */ /* 0x000f260000300800 */
[----:B------:R-:W-:-:S05]  /*1bbc0*/  F2FP.SATFINITE.E4M3.F32.PACK_AB_MERGE_C R18, RZ, R18, RZ ;  /* 0x00000012ff12723e */ /* 0x000fca00048070ff */
[----:B------:R0:W-:Y:S02]  /*1bbd0*/  @!P5 STG.E.U8 desc[UR54][R120.64+0x48], R18 ;  /* 0x000048127800d986 */ /* 0x0001e4000c101136 */
[----:B0-----:R-:W-:-:S06]  /*1bbe0*/  PRMT R18, RZ, 0x7610, R18 ;  /* 0x00007610ff127816 */ /* 0x001fcc0000000012 */
[----:B------:R-:W3:Y:S02]  /*1bbf0*/  @!P4 LDG.E.U8 R18, desc[UR54][R10.64+0x49] ;  /* 0x000049360a12c981 */ /* 0x000ee4000c1e1100 */
[----:B---3--:R-:W-:-:S04]  /*1bc00*/  LOP3.LUT R18, R18, 0xff, RZ, 0xc0, !PT ;  /* 0x000000ff12127812 */ /* 0x008fc800078ec0ff */
[----:B------:R-:W-:-:S05]  /*1bc10*/  F2FP.F16.E4M3.UNPACK_B R18, R18 ;  /* 0x00000012ff12723e */ /* 0x000fca00020006ff */
[----:B------:R-:W-:-:S05]  /*1bc20*/  HADD2.F32 R18, -RZ, R18.H0_H0 ;  /* 0x20000012ff127230 */ /* 0x000fca0000004100 */
[----:B------:R-:W-:-:S04]  /*1bc30*/  FMUL R18, R18, UR46 ;  /* 0x0000002e12127c20 */ /* 0x000fc80008400000 */
[----:B------:R-:W-:Y:S01]  /*1bc40*/  FFMA R18, R168, UR47, R18 ;  /* 0x0000002fa8127c23 */ /* 0x000fe20008000012 */
[----:B------:R-:W-:Y:S01]  /*1bc50*/  LOP3.LUT P1, RZ, R13, 0x8000000, RZ, 0xc0, !PT ;  /* 0x080000000dff7812 */ /* 0x000fe2000782c0ff */
[----:B------:R-:W3:Y:S03]  /*1bc60*/  LDL.LU R168, [R1+0x204] ;  /* 0x0002040001a87983 */ /* 0x000ee60000300800 */
[----:B------:R-:W-:-:S05]  /*1bc70*/  F2FP.SATFINITE.E4M3.F32.PACK_AB_MERGE_C R18, RZ, R18, RZ ;  /* 0x00000012ff12723e */ /* 0x000fca00048070ff */
[----:B------:R0:W-:Y:S02]  /*1bc80*/  @!P4 STG.E.U8 desc[UR54][R118.64+0x49], R18 ;  /* 0x000049127600c986 */ /* 0x0001e4000c101136 */
[----:B0-----:R-:W-:-:S06]  /*1bc90*/  PRMT R18, RZ, 0x7610, R18 ;  /* 0x00007610ff127816 */ /* 0x001fcc0000000012 */
[----:B------:R-:W2:Y:S02]  /*1bca0*/  @!P2 LDG.E.U8 R18, desc[UR54][R4.64+0x40] ;  /* 0x000040360412a981 */ /* 0x000ea4000c1e1100 */
[----:B--2---:R-:W-:-:S04]  /*1bcb0*/  LOP3.LUT R18, R18, 0xff, RZ, 0xc0, !PT ;  /* 0x000000ff12127812 */ /* 0x004fc800078ec0ff */
[----:B------:R-:W-:-:S05]  /*1bcc0*/  F2FP.F16.E4M3.UNPACK_B R18, R18 ;  /* 0x00000012ff12723e */ /* 0x000fca00020006ff */
[----:B------:R-:W-:-:S05]  /*1bcd0*/  HADD2.F32 R18, -RZ, R18.H0_H0 ;  /* 0x20000012ff127230 */ /* 0x000fca0000004100 */
[----:B------:R-:W-:-:S04]  /*1bce0*/  FMUL R18, R18, UR46 ;  /* 0x0000002e12127c20 */ /* 0x000fc80008400000 */
[----:B------:R-:W-:Y:S01]  /*1bcf0*/  FFMA R18, R169, UR47, R18 ;  /* 0x0000002fa9127c23 */ /* 0x000fe20008000012 */
        /* <DEDUP_REMOVED lines=15> */
[----:B0-----:R-:W0:Y:S02]  /*1bdf0*/  @!P0 LDC.64 R18, c[0x0][0x5c0] ;  /* 0x00017000ff128b82 */ /* 0x001e240000000a00 */
[----:B0-----:R-:W-:Y:S02]  /*1be00*/  @!P0 IADD3 R18, P1, R100, R18, RZ ;  /* 0x0000001264128210 */ /* 0x001fe40007f3e0ff */
[----:B------:R-:W-:-:S06]  /*1be10*/  PRMT R100, RZ, 0x7610, R100 ;  /* 0x00007610ff647816 */ /* 0x000fcc0000000064 */
[----:B------:R-:W3:Y:S01]  /*1be20*/  @!P0 LDG.E.U8 R100, desc[UR54][R2.64+0x40] ;  /* 0x0000403602648981 */ /* 0x000ee2000c1e1100 */
[----:B------:R-:W-:Y:S01]  /*1be30*/  @!P0 IMAD.X R19, R101, 0x1, R19, P1 ;  /* 0x0000000165138824 */ /* 0x000fe200008e0613 */
[----:B---3--:R-:W-:-:S04]  /*1be40*/  LOP3.LUT R100, R100, 0xff, RZ, 0xc0, !PT ;  /* 0x000000ff64647812 */ /* 0x008fc800078ec0ff */
[----:B------:R-:W-:-:S05]  /*1be50*/  F2FP.F16.E4M3.UNPACK_B R100, R100 ;  /* 0x00000064ff64723e */ /* 0x000fca00020006ff */
[----:B------:R-:W-:-:S05]  /*1be60*/  HADD2.F32 R100, -RZ, R100.H0_H0 ;  /* 0x20000064ff647230 */ /* 0x000fca0000004100 */
[----:B------:R-:W-:-:S04]  /*1be70*/  FMUL R100, R100, UR46 ;  /* 0x0000002e64647c20 */ /* 0x000fc80008400000 */
[----:B------:R-:W-:Y:S01]  /*1be80*/  FFMA R100, R168, UR47, R100 ;  /* 0x0000002fa8647c23 */ /* 0x000fe20008000064 */
[----:B------:R-:W-:Y:S01]  /*1be90*/  LOP3.LUT P2, RZ, R13, 0x1000000, RZ, 0xc0, !PT ;  /* 0x010000000dff7812 */ /* 0x000fe2000784c0ff */
[----:B------:R-:W3:Y:S03]  /*1bea0*/  LDL.LU R168, [R1+0x210] ;  /* 0x0002100001a87983 */ /* 0x000ee60000300800 */
[----:B------:R-:W-:Y:S02]  /*1beb0*/  F2FP.SATFINITE.E4M3.F32.PACK_AB_MERGE_C R101, RZ, R100, RZ ;  /* 0x00000064ff65723e */ /* 0x000fe400048070ff */
[----:B------:R-:W-:-:S03]  /*1bec0*/  PRMT R100, RZ, 0x7610, R100 ;  /* 0x00007610ff647816 */ /* 0x000fc60000000064 */
[----:B------:R0:W-:Y:S04]  /*1bed0*/  @!P0 STG.E.U8 desc[UR54][R18.64+0x40], R101 ;  /* 0x0000406512008986 */ /* 0x0001e8000c101136 */
[----:B------:R-:W2:Y:S01]  /*1bee0*/  @!P4 LDG.E.U8 R100, desc[UR54][R2.64+0x41] ;  /* 0x000041360264c981 */ /* 0x000ea2000c1e1100 */
[----:B0-----:R-:W0:Y:S02]  /*1bef0*/  @!P4 LDC.64 R18, c[0x0][0x5c0] ;  /* 0x00017000ff12cb82 */ /* 0x001e240000000a00 */
[----:B0-----:R-:W-:-:S05]  /*1bf00*/  @!P4 IADD3 R18, P5, R104, R18, RZ ;  /* 0x000000126812c210 */ /* 0x001fca0007fbe0ff */
[----:B------:R-:W-:Y:S01]  /*1bf10*/  @!P4 IMAD.X R19, R110, 0x1, R19, P5 ;  /* 0x000000016e13c824 */ /* 0x000fe200028e0613 */
[----:B--2---:R-:W-:-:S04]  /*1bf20*/  LOP3.LUT R100, R100, 0xff, RZ, 0xc0, !PT ;  /* 0x000000ff64647812 */ /* 0x004fc800078ec0ff */
[----:B------:R-:W-:-:S05]  /*1bf30*/  F2FP.F16.E4M3.UNPACK_B R100, R100 ;  /* 0x00000064ff64723e */ /* 0x000fca00020006ff */
[----:B------:R-:W-:-:S05]  /*1bf40*/  HADD2.F32 R100, -RZ, R100.H0_H0 ;  /* 0x20000064ff647230 */ /* 0x000fca0000004100 */
[----:B------:R-:W-:-:S04]  /*1bf50*/  FMUL R100, R100, UR46 ;  /* 0x0000002e64647c20 */ /* 0x000fc80008400000 */
[----:B------:R-:W-:Y:S01]  /*1bf60*/  FFMA R100, R169, UR47, R100 ;  /* 0x0000002fa9647c23 */ /* 0x000fe20008000064 */
[----:B------:R-:W-:Y:S01]  /*1bf70*/  LOP3.LUT P1, RZ, R13, 0x200000, RZ, 0xc0, !PT ;  /* 0x002000000dff7812 */ /* 0x000fe2000782c0ff */
[----:B------:R-:W2:Y:S03]  /*1bf80*/  LDL.LU R169, [R1+0x214] ;  /* 0x0002140001a97983 */ /* 0x000ea60000300800 */
[----:B------:R-:W-:Y:S02]  /*1bf90*/  F2FP.SATFINITE.E4M3.F32.PACK_AB_MERGE_C R101, RZ, R100, RZ ;  /* 0x00000064ff65723e */ /* 0x000fe400048070ff */
[----:B------:R-:W-:-:S03]  /*1bfa0*/  PRMT R100, RZ, 0x7610, R100 ;  /* 0x00007610ff647816 */ /* 0x000fc60000000064 */
[----:B------:R0:W-:Y:S04]  /*1bfb0*/  @!P4 STG.E.U8 desc[UR54][R18.64+0x41], R101 ;  /* 0x000041651200c986 */ /* 0x0001e8000c101136 */
        /* <DEDUP_REMOVED lines=8> */
[----:B------:R-:W-:Y:S02]  /*1c040*/  F2FP.SATFINITE.E4M3.F32.PACK_AB_MERGE_C R115, RZ, R100, RZ ;  /* 0x00000064ff73723e */ /* 0x000fe400048070ff */
[----:B------:R-:W-:-:S03]  /*1c050*/  PRMT R100, RZ, 0x7610, R100 ;  /* 0x00007610ff647816 */ /* 0x000fc60000000064 */
[----:B------:R-:W-:Y:S04]  /*1c060*/  @!P2 STG.E.U8 desc[UR54][R106.64+0x48], R115 ;  /* 0x000048736a00a986 */ /* 0x000fe8000c101136 */
[----:B------:R-:W3:Y:S01]  /*1c070*/  @!P1 LDG.E.U8 R100, desc[UR54][R4.64+0x49] ;  /* 0x0000493604649981 */ /* 0x000ee2000c1e1100 */
[----:B0-----:R-:W0:Y:S01]  /*1c080*/  @!P0 LDC.64 R18, c[0x0][0x5c0] ;  /* 0x00017000ff128b82 */ /* 0x001e220000000a00 */
        /* <DEDUP_REMOVED lines=11> */
[----:B0-----:R-:W-:-:S05]  /*1c140*/  @!P0 IADD3 R18, P1, R109, R18, RZ ;  /* 0x000000126d128210 */ /* 0x001fca0007f3e0ff */
[----:B------:R-:W-:Y:S01]  /*1c150*/  @!P0 IMAD.X R19, R128, 0x1, R19, P1 ;  /* 0x0000000180138824 */ /* 0x000fe200008e0613 */
[----:B-1----:R-:W-:Y:S02]  /*1c160*/  PRMT R96, RZ, 0x7610, R96 ;  /* 0x00007610ff607816 */ /* 0x002fe40000000060 */
        /* <DEDUP_REMOVED lines=8> */
[----:B------:R0:W-:Y:S04]  /*1c1f0*/  @!P0 STG.E.U8 desc[UR54][R18.64+0x48], R97 ;  /* 0x0000486112008986 */ /* 0x0001e8000c101136 */
[----:B------:R-:W4:Y:S01]  /*1c200*/  @!P5 LDG.E.U8 R96, desc[UR54][R2.64+0x49] ;  /* 0x000049360260d981 */ /* 0x000f22000c1e1100 */
[----:B0-----:R-:W0:Y:S02]  /*1c210*/  @!P5 LDC.64 R18, c[0x0][0x5c0] ;  /* 0x00017000ff12db82 */ /* 0x001e240000000a00 */
[----:B0-----:R-:W-:-:S05]  /*1c220*/  @!P5 IADD3 R18, P1, R112, R18, RZ ;  /* 0x000000127012d210 */ /* 0x001fca0007f3e0ff */
[----:B------:R-:W-:Y:S01]  /*1c230*/  @!P5 IMAD.X R19, R129, 0x1, R19, P1 ;  /* 0x000000018113d824 */ /* 0x000fe200008e0613 */
        /* <DEDUP_REMOVED lines=9> */
[----:B------:R0:W-:Y:S04]  /*1c2d0*/  @!P5 STG.E.U8 desc[UR54][R18.64+0x49], R97 ;  /* 0x000049611200d986 */ /* 0x0001e8000c101136 */
        /* <DEDUP_REMOVED lines=10> */
[----:B------:R-:W-:Y:S04]  /*1c380*/  @!P4 STG.E.U8 desc[UR54][R102.64+0x40], R101 ;  /* 0x000040656600c986 */ /* 0x000fe8000c101136 */
[----:B------:R-:W2:Y:S01]  /*1c390*/  @!P2 LDG.E.U8 R96, desc[UR54][R6.64+0x41] ;  /* 0x000041360660a981 */ /* 0x000ea2000c1e1100 */
[----:B0-----:R-:W0:Y:S01]  /*1c3a0*/  @!P0 LDC.64 R18, c[0x0][0x5c0] ;  /* 0x00017000ff128b82 */ /* 0x001e220000000a00 */
        /* <DEDUP_REMOVED lines=10> */
[----:B------:R-:W4:Y:S01]  /*1c450*/  @!P0 LDG.E.U8 R96, desc[UR54][R8.64+0x40] ;  /* 0x0000403608608981 */ /* 0x000f22000c1e1100 */
[----:B0-----:R-:W-:-:S05]  /*1c460*/  @!P0 IADD3 R18, P2, R108, R18, RZ ;  /* 0x000000126c128210 */ /* 0x001fca0007f5e0ff */
[----:B------:R-:W-:Y:S01]  /*1c470*/  @!P0 IMAD.X R19, R127, 0x1, R19, P2 ;  /* 0x000000017f138824 */ /* 0x000fe200010e0613 */
[----:B-1----:R-:W-:Y:S02]  /*1c480*/  PRMT R94, RZ, 0x7610, R94 ;  /* 0x00007610ff5e7816 */ /* 0x002fe4000000005e */
        /* <DEDUP_REMOVED lines=8> */
[----:B------:R0:W-:Y:S04]  /*1c510*/  @!P0 STG.E.U8 desc[UR54][R18.64+0x40], R95 ;  /* 0x0000405f12008986 */ /* 0x0001e8000c101136 */
[----:B------:R-:W3:Y:S01]  /*1c520*/  @!P5 LDG.E.U8 R94, desc[UR54][R8.64+0x41] ;  /* 0x00004136085ed981 */ /* 0x000ee2000c1e1100 */
[----:B0-----:R-:W0:Y:S02]  /*1c530*/  @!P5 LDC.64 R18, c[0x0][0x5c0] ;  /* 0x00017000ff12db82 */ /* 0x001e240000000a00 */
        /* <DEDUP_REMOVED lines=24> */
[----:B0-----:R-:W0:Y:S01]  /*1c6c0*/  @!P0 LDC.64 R18, c[0x0][0x5c0] ;  /* 0x00017000ff128b82 */ /* 0x001e220000000a00 */
[----:B-1----:R-:W-:Y:S02]  /*1c6d0*/  PRMT R88, RZ, 0x7610, R88 ;  /* 0x00007610ff587816 */ /* 0x002fe40000000058 */
[----:B----4-:R-:W-:-:S04]  /*1c6e0*/  LOP3.LUT R94, R94, 0xff, RZ, 0xc0, !PT ;  /* 0x000000ff5e5e7812 */ /* 0x010fc800078ec0ff */
[----:B------:R-:W-:-:S05]  /*1c6f0*/  F2FP.F16.E4M3.UNPACK_B R94, R94 ;  /* 0x0000005eff5e723e */ /* 0x000fca00020006ff */
[----:B------:R-:W-:-:S05]  /*1c700*/  HADD2.F32 R94, -RZ, R94.H0_H0 ;  /* 0x2000005eff5e7230 */ /* 0x000fca0000004100 */
[----:B------:R-:W-:-:S04]  /*1c710*/  FMUL R94, R94, UR46 ;  /* 0x0000002e5e5e7c20 */ /* 0x000fc80008400000 */
[----:B------:R-:W-:-:S05]  /*1c720*/  FFMA R94, R170, UR47, R94 ;  /* 0x0000002faa5e7c23 */ /* 0x000fca000800005e */
[----:B------:R-:W-:-:S05]  /*1c730*/  F2FP.SATFINITE.E4M3.F32.PACK_AB_MERGE_C R95, RZ, R94, RZ ;  /* 0x0000005eff5f723e */ /* 0x000fca00048070ff */
[----:B------:R1:W-:Y:S04]  /*1c740*/  @!P2 STG.E.U8 desc[UR54][R78.64+0x49], R95 ;  /* 0x0000495f4e00a986 */ /* 0x0003e8000c101136 */
[----:B------:R-:W4:Y:S01]  /*1c750*/  @!P0 LDG.E.U8 R88, desc[UR54][R8.64+0x48] ;  /* 0x0000483608588981 */ /* 0x000f22000c1e1100 */
[----:B------:R-:W-:Y:S02]  /*1c760*/  LOP3.LUT P1, RZ, R0, 0x8000, RZ, 0xc0, !PT ;  /* 0x0000800000ff7812 */ /* 0x000fe4000782c0ff */
[----:B0-----:R-:W-:-:S05]  /*1c770*/  @!P0 IADD3 R18, P2, R93, R18, RZ ;  /* 0x000000125d128210 */ /* 0x001fca0007f5e0ff */
[----:B------:R-:W-:Y:S01]  /*1c780*/  @!P0 IMAD.X R19, R111, 0x1, R19, P2 ;  /* 0x000000016f138824 */ /* 0x000fe200010e0613 */
[----:B-1----:R-:W-:Y:S02]  /*1c790*/  PRMT R78, RZ, 0x7610, R78 ;  /* 0x00007610ff4e7816 */ /* 0x002fe4000000004e */
[----:B----4-:R-:W-:-:S04]  /*1c7a0*/  LOP3.LUT R88, R88, 0xff, RZ, 0xc0, !PT ;  /* 0x000000ff58587812 */ /* 0x010fc800078ec0ff */
[----:B------:R-:W-:-:S05]  /*1c7b0*/  F2FP.F16.E4M3.UNPACK_B R88, R88 ;  /* 0x00000058ff58723e */ /* 0x000fca00020006ff */
[----:B------:R-:W-:-:S05]  /*1c7c0*/  HADD2.F32 R88, -RZ, R88.H0_H0 ;  /* 0x20000058ff587230 */ /* 0x000fca0000004100 */
[----:B------:R-:W-:-:S04]  /*1c7d0*/  FMUL R88, R88, UR46 ;  /* 0x0000002e58587c20 */ /* 0x000fc80008400000 */
[----:B---3--:R-:W-:Y:S01]  /*1c7e0*/  FFMA R88, R168, UR47, R88 ;  /* 0x0000002fa8587c23 */ /* 0x008fe20008000058 */
[----:B------:R-:W-:Y:S01]  /*1c7f0*/  ISETP.GE.AND P5, PT, R31, 0x181, PT ;  /* 0x000001811f00780c */ /* 0x000fe20003fa6270 */
[----:B------:R-:W3:Y:S03]  /*1c800*/  LDL.LU R168, [R1+0x23c] ;  /* 0x00023c0001a87983 */ /* 0x000ee60000300800 */
[----:B------:R-:W-:Y:S01]  /*1c810*/  F2FP.SATFINITE.E4M3.F32.PACK_AB_MERGE_C R79, RZ, R88, RZ ;  /* 0x00000058ff4f723e */ /* 0x000fe200048070ff */
[----:B------:R-:W4:Y:S04]  /*1c820*/  LDL.LU R170, [R1+0x240] ;  /* 0x0002400001aa7983 */ /* 0x000f280000300800 */
[----:B------:R0:W-:Y:S04]  /*1c830*/  @!P0 STG.E.U8 desc[UR54][R18.64+0x48], R79 ;  /* 0x0000484f12008986 */ /* 0x0001e8000c101136 */
[----:B------:R-:W2:Y:S01]  /*1c840*/  @!P1 LDG.E.U8 R78, desc[UR54][R8.64+0x49] ;  /* 0x00004936084e9981 */ /* 0x000ea2000c1e1100 */
[----:B0-----:R-:W0:Y:S02]  /*1c850*/  @!P1 LDC.64 R18, c[0x0][0x5c0] ;  /* 0x00017000ff129b82 */ /* 0x001e240000000a00 */
[----:B0-----:R-:W-:-:S05]  /*1c860*/  @!P1 IADD3 R18, P0, R113, R18, RZ ;  /* 0x0000001271129210 */ /* 0x001fca0007f1e0ff */
[----:B------:R-:W-:Y:S01]  /*1c870*/  @!P1 IMAD.X R19, R130, 0x1, R19, P0 ;  /* 0x0000000182139824 */ /* 0x000fe200000e0613 */
[----:B------:R-:W-:-:S13]  /*1c880*/  ISETP.LT.OR P0, PT, R30, 0x41, !P5 ;  /* 0x000000411e00780c */ /* 0x000fda0006f01670 */
[----:B------:R-:W-:Y:S01]  /*1c890*/  @!P0 IMAD.MOV.U32 R79, RZ, RZ, R32 ;  /* 0x000000ffff4f8224 */ /* 0x000fe200078e0020 */
[----:B--2---:R-:W-:-:S04]  /*1c8a0*/  LOP3.LUT R78, R78, 0xff, RZ, 0xc0, !PT ;  /* 0x000000ff4e4e7812 */ /* 0x004fc800078ec0ff */
[----:B------:R-:W-:-:S05]  /*1c8b0*/  F2FP.F16.E4M3.UNPACK_B R78, R78 ;  /* 0x0000004eff4e723e */ /* 0x000fca00020006ff */
[----:B------:R-:W-:-:S05]  /*1c8c0*/  HADD2.F32 R78, -RZ, R78.H0_H0 ;  /* 0x2000004eff4e7230 */ /* 0x000fca0000004100 */
[----:B------:R-:W-:-:S04]  /*1c8d0*/  FMUL R78, R78, UR46 ;  /* 0x0000002e4e4e7c20 */ /* 0x000fc80008400000 */
[----:B------:R-:W-:Y:S01]  /*1c8e0*/  FFMA R78, R169, UR47, R78 ;  /* 0x0000002fa94e7c23 */ /* 0x000fe2000800004e */
[----:B------:R-:W-:Y:S01]  /*1c8f0*/  @!P0 IMAD R88, R25, 0x180, RZ ;  /* 0x0000018019588824 */ /* 0x000fe200078e02ff */
[----:B------:R-:W-:Y:S01]  /*1c900*/  LOP3.LUT P4, RZ, R0, 0x8, RZ, 0xc0, !PT ;  /* 0x0000000800ff7812 */ /* 0x000fe2000788c0ff */
[----:B------:R-:W2:Y:S02]  /*1c910*/  LDL.LU R169, [R1+0x244] ;  /* 0x0002440001a97983 */ /* 0x000ea40000300800 */
[----:B------:R-:W-:-:S05]  /*1c920*/  F2FP.SATFINITE.E4M3.F32.PACK_AB_MERGE_C R89, RZ, R78, RZ ;  /* 0x0000004eff59723e */ /* 0x000fca00048070ff */
[----:B------:R0:W-:Y:S02]  /*1c930*/  @!P1 STG.E.U8 desc[UR54][R18.64+0x49], R89 ;  /* 0x0000495912009986 */ /* 0x0001e4000c101136 */
[----:B0-----:R-:W0:Y:S01]  /*1c940*/  @!P0 LDC.64 R18, c[0x0][0x5c0] ;  /* 0x00017000ff128b82 */ /* 0x001e220000000a00 */
[----:B------:R-:W-:-:S04]  /*1c950*/  @!P0 IMAD.MOV.U32 R78, RZ, RZ, R26 ;  /* 0x000000ffff4e8224 */ /* 0x000fc800078e001a */
[----:B------:R-:W-:-:S03]  /*1c960*/  @!P0 IMAD.WIDE.U32 R78, R24, 0x180, R78 ;  /* 0x00000180184e8825 */ /* 0x000fc600078e004e */
[----:B0-----:R-:W-:Y:S02]  /*1c970*/  @!P0 IADD3 R18, P1, R78, R18, RZ ;  /* 0x000000124e128210 */ /* 0x001fe40007f3e0ff */
[----:B------:R-:W-:-:S06]  /*1c980*/  PRMT R78, RZ, 0x7610, R78 ;  /* 0x00007610ff4e7816 */ /* 0x000fcc000000004e */
[----:B------:R-:W3:Y:S01]  /*1c990*/  @!P0 LDG.E.U8 R78, desc[UR54][R14.64+0x40] ;  /* 0x000040360e4e8981 */ /* 0x000ee2000c1e1100 */
[----:B------:R-:W-:Y:S02]  /*1c9a0*/  @!P0 IADD3.X R19, R19, R79, R88, P1, !PT ;  /* 0x0000004f13138210 */ /* 0x000fe40000ffe458 */
        /* <DEDUP_REMOVED lines=17> */
[----:B------:R-:W-:-:S05]  /*1cac0*/  @!P0 IMAD R88, R25, 0x180, RZ ;  /* 0x0000018019588824 */ /* 0x000fca00078e02ff */
[----:B------:R-:W-:Y:S02]  /*1cad0*/  @!P0 IADD3.X R19, R19, R79, R88, P1, !PT ;  /* 0x0000004f13138210 */ /* 0x000fe40000ffe458 */
[----:B----4-:R-:W-:-:S04]  /*1cae0*/  LOP3.LUT R78, R78, 0xff, RZ, 0xc0, !PT ;  /* 0x000000ff4e4e7812 */ /* 0x010fc800078ec0ff */
[----:B------:R-:W-:-:S05]  /*1caf0*/  F2FP.F16.E4M3.UNPACK_B R78, R78 ;  /* 0x0000004eff4e723e */ /* 0x000fca00020006ff */
[----:B------:R-:W-:-:S05]  /*1cb00*/  HADD2.F32 R78, -RZ, R78.H0_H0 ;  /* 0x2000004eff4e7230 */ /* 0x000fca0000004100 */
[----:B------:R-:W-:-:S04]  /*1cb10*/  FMUL R78, R78, UR46 ;  /* 0x0000002e4e4e7c20 */ /* 0x000fc80008400000 */
[----:B------:R-:W-:Y:S02]  /*1cb20*/  FFMA R78, R170, UR47, R78 ;  /* 0x0000002faa4e7c23 */ /* 0x000fe4000800004e */
[----:B------:R-:W4:Y:S03]  /*1cb30*/  LDL.LU R170, [R1+0x24c] ;  /* 0x00024c0001aa7983 */ /* 0x000f260000300800 */
        /* <DEDUP_REMOVED lines=9> */
[----:B------:R-:W-:Y:S01]  /*1cbd0*/  ISETP.LT.OR P0, PT, R30, 0x49, !P5 ;  /* 0x000000491e00780c */ /* 0x000fe20006f01670 */
[----:B------:R-:W2:Y:S03]  /*1cbe0*/  LDL.LU R169, [R1+0x250] ;  /* 0x0002500001a97983 */ /* 0x000ea60000300800 */
[----:B------:R-:W-:Y:S02]  /*1cbf0*/  F2FP.SATFINITE.E4M3.F32.PACK_AB_MERGE_C R89, RZ, R78, RZ ;  /* 0x0000004eff59723e */ /* 0x000fe400048070ff */
[----:B------:R-:W-:-:S03]  /*1cc00*/  PRMT R78, RZ, 0x7610, R78 ;  /* 0x00007610ff4e7816 */ /* 0x000fc6000000004e */
[----:B------:R1:W-:Y:S04]  /*1cc10*/  @!P4 STG.E.U8 desc[UR54][R166.64+0x40], R89 ;  /* 0x00004059a600c986 */ /* 0x0003e8000c101136 */
[----:B------:R-:W3:Y:S01]  /*1cc20*/  @!P2 LDG.E.U8 R78, desc[UR54][R16.64+0x41] ;  /* 0x00004136104ea981 */ /* 0x000ee2000c1e1100 */
[----:B0-----:R-:W0:Y:S01]  /*1cc30*/  @!P0 LDC.64 R18, c[0x0][0x5c0] ;  /* 0x00017000ff128b82 */ /* 0x001e220000000a00 */
[----:B------:R-:W-:Y:S01]  /*1cc40*/  @!P0 IMAD.MOV.U32 R79, RZ, RZ, R32 ;  /* 0x000000ffff4f8224 */ /* 0x000fe200078e0020 */
[----:B---3--:R-:W-:-:S04]  /*1cc50*/  LOP3.LUT R78, R78, 0xff, RZ, 0xc0, !PT ;  /* 0x000000ff4e4e7812 */ /* 0x008fc800078ec0ff */
[----:B------:R-:W-:-:S05]  /*1cc60*/  F2FP.F16.E4M3.UNPACK_B R78, R78 ;  /* 0x0000004eff4e723e */ /* 0x000fca00020006ff */
[----:B------:R-:W-:-:S05]  /*1cc70*/  HADD2.F32 R78, -RZ, R78.H0_H0 ;  /* 0x2000004eff4e7230 */ /* 0x000fca0000004100 */
[----:B------:R-:W-:-:S04]  /*1cc80*/  FMUL R78, R78, UR46 ;  /* 0x0000002e4e4e7c20 */ /* 0x000fc80008400000 */
[----:B------:R-:W-:Y:S01]  /*1cc90*/  FFMA R78, R168, UR47, R78 ;  /* 0x0000002fa84e7c23 */ /* 0x000fe2000800004e */
[----:B------:R-:W-:Y:S01]  /*1cca0*/  @!P0 IMAD R88, R25, 0x180, RZ ;  /* 0x0000018019588824 */ /* 0x000fe200078e02ff */
[----:B------:R-:W-:Y:S01]  /*1ccb0*/  LOP3.LUT P4, RZ, R0, 0x2, RZ, 0xc0, !PT ;  /* 0x0000000200ff7812 */ /* 0x000fe2000788c0ff */
[----:B------:R-:W3:Y:S02]  /*1ccc0*/  LDL.LU R168, [R1+0x254] ;  /* 0x0002540001a87983 */ /* 0x000ee40000300800 */
[----:B------:R-:W-:Y:S01]  /*1ccd0*/  F2FP.SATFINITE.E4M3.F32.PACK_AB_MERGE_C R93, RZ, R78, RZ ;  /* 0x0000004eff5d723e */ /* 0x000fe200048070ff */
[----:B------:R-:W-:-:S04]  /*1cce0*/  @!P0 IMAD.MOV.U32 R78, RZ, RZ, R26 ;  /* 0x000000ffff4e8224 */ /* 0x000fc800078e001a */
[----:B------:R-:W-:-:S03]  /*1ccf0*/  @!P0 IMAD.WIDE.U32 R78, R24, 0x180, R78 ;  /* 0x00000180184e8825 */ /* 0x000fc600078e004e */
[----:B0-----:R-:W-:Y:S02]  /*1cd00*/  @!P0 IADD3 R18, P1, R78, R18, RZ ;  /* 0x000000124e128210 */ /* 0x001fe40007f3e0ff */
[----:B------:R-:W-:Y:S01]  /*1cd10*/  PRMT R78, RZ, 0x7610, R78 ;  /* 0x00007610ff4e7816 */ /* 0x000fe2000000004e */
[----:B------:R-:W-:Y:S05]  /*1cd20*/  @!P2 STG.E.U8 desc[UR54][R164.64+0x41], R93 ;  /* 0x0000415da400a986 */ /* 0x000fea000c101136 */
[----:B------:R-:W4:Y:S01]  /*1cd30*/  @!P0 LDG.E.U8 R78, desc[UR54][R14.64+0x48] ;  /* 0x000048360e4e8981 */ /* 0x000f22000c1e1100 */
[----:B------:R-:W-:Y:S02]  /*1cd40*/  @!P0 IADD3.X R19, R19, R79, R88, P1, !PT ;  /* 0x0000004f13138210 */ /* 0x000fe40000ffe458 */
[----:B----4-:R-:W-:-:S04]  /*1cd50*/  LOP3.LUT R78, R78, 0xff, RZ, 0xc0, !PT ;  /* 0x000000ff4e4e7812 */ /* 0x010fc800078ec0ff */
[----:B------:R-:W-:-:S05]  /*1cd60*/  F2FP.F16.E4M3.UNPACK_B R78, R78 ;  /* 0x0000004eff4e723e */ /* 0x000fca00020006ff */
[----:B------:R-:W-:-:S05]  /*1cd70*/  HADD2.F32 R78, -RZ, R78.H0_H0 ;  /* 0x2000004eff4e7230 */ /* 0x000fca0000004100 */
[----:B------:R-:W-:-:S04]  /*1cd80*/  FMUL R78, R78, UR46 ;  /* 0x0000002e4e4e7c20 */ /* 0x000fc80008400000 */
[----:B------:R-:W-:Y:S01]  /*1cd90*/  FFMA R78, R170, UR47, R78 ;  /* 0x0000002faa4e7c23 */ /* 0x000fe2000800004e */
[----:B------:R-:W-:Y:S01]  /*1cda0*/  LOP3.LUT P2, RZ, R13, 0x80000000, RZ, 0xc0, !PT ;  /* 0x800000000dff7812 */ /* 0x000fe2000784c0ff */
[----:B------:R-:W4:Y:S03]  /*1cdb0*/  LDL.LU R170, [R1+0x258] ;  /* 0x0002580001aa7983 */ /* 0x000f260000300800 */
[----:B-1----:R-:W-:-:S05]  /*1cdc0*/  F2FP.SATFINITE.E4M3.F32.PACK_AB_MERGE_C R89, RZ, R78, RZ ;  /* 0x0000004eff59723e */ /* 0x002fca00048070ff */
        /* <DEDUP_REMOVED lines=8> */
[----:B------:R-:W2:Y:S01]  /*1ce50*/  @!P0 LDG.E.U8 R78, desc[UR54][R14.64+0x49] ;  /* 0x000049360e4e8981 */ /* 0x000ea2000c1e1100 */
[----:B------:R-:W-:-:S05]  /*1ce60*/  @!P0 IMAD R88, R25, 0x180, RZ ;  /* 0x0000018019588824 */ /* 0x000fca00078e02ff */
[----:B------:R-:W-:Y:S02]  /*1ce70*/  @!P0 IADD3.X R19, R19, R79, R88, P1, !PT ;  /* 0x0000004f13138210 */ /* 0x000fe40000ffe458 */
[----:B--2---:R-:W-:-:S04]  /*1ce80*/  LOP3.LUT R78, R78, 0xff, RZ, 0xc0, !PT ;  /* 0x000000ff4e4e7812 */ /* 0x004fc800078ec0ff */
[----:B------:R-:W-:-:S05]  /*1ce90*/  F2FP.F16.E4M3.UNPACK_B R78, R78 ;  /* 0x0000004eff4e723e */ /* 0x000fca00020006ff */
[----:B------:R-:W-:-:S05]  /*1cea0*/  HADD2.F32 R78, -RZ, R78.H0_H0 ;  /* 0x2000004eff4e7230 */ /* 0x000fca0000004100 */
[----:B------:R-:W-:-:S04]  /*1ceb0*/  FMUL R78, R78, UR46 ;  /* 0x0000002e4e4e7c20 */ /* 0x000fc80008400000 */
[----:B------:R-:W-:Y:S02]  /*1cec0*/  FFMA R78, R169, UR47, R78 ;  /* 0x0000002fa94e7c23 */ /* 0x000fe4000800004e */
[----:B------:R-:W2:Y:S03]  /*1ced0*/  LDL.LU R169, [R1+0x25c] ;  /* 0x00025c0001a97983 */ /* 0x000ea60000300800 */
        /* <DEDUP_REMOVED lines=9> */
[----:B------:R-:W-:Y:S01]  /*1cf70*/  ISETP.LT.OR P0, PT, R30, 0x51, !P3 ;  /* 0x000000511e00780c */ /* 0x000fe20005f01670 */
[----:B------:R-:W3:Y:S03]  /*1cf80*/  LDL.LU R168, [R1+0x260] ;  /* 0x0002600001a87983 */ /* 0x000ee60000300800 */
[----:B------:R-:W-:Y:S02]  /*1cf90*/  F2FP.SATFINITE.E4M3.F32.PACK_AB_MERGE_C R89, RZ, R78, RZ ;  /* 0x0000004eff59723e */ /* 0x000fe400048070ff */
[----:B------:R-:W-:-:S03]  /*1cfa0*/  PRMT R78, RZ, 0x7610, R78 ;  /* 0x00007610ff4e7816 */ /* 0x000fc6000000004e */
[----:B------:R-:W-:Y:S04]  /*1cfb0*/  @!P4 STG.E.U8 desc[UR54][R162.64+0x48], R89 ;  /* 0x00004859a200c986 */ /* 0x000fe8000c101136 */
[----:B------:R-:W4:Y:S01]  /*1cfc0*/  @!P2 LDG.E.U8 R78, desc[UR54][R16.64+0x49] ;  /* 0x00004936104ea981 */ /* 0x000f22000c1e1100 */
[----:B0-----:R-:W0:Y:S01]  /*1cfd0*/  @!P0 LDC.64 R18, c[0x0][0x5c0] ;  /* 0x00017000ff128b82 */ /* 0x001e220000000a00 */
[----:B----4-:R-:W-:-:S04]  /*1cfe0*/  LOP3.LUT R78, R78, 0xff, RZ, 0xc0, !PT ;  /* 0x000000ff4e4e7812 */ /* 0x010fc800078ec0ff */
[----:B------:R-:W-:-:S05]  /*1cff0*/  F2FP.F16.E4M3.UNPACK_B R78, R78 ;  /* 0x0000004eff4e723e */ /* 0x000fca00020006ff */
[----:B------:R-:W-:-:S05]  /*1d000*/  HADD2.F32 R78, -RZ, R78.H0_H0 ;  /* 0x2000004eff4e7230 */ /* 0x000fca0000004100 */
[----:B------:R-:W-:-:S04]  /*1d010*/  FMUL R78, R78, UR46 ;  /* 0x0000002e4e4e7c20 */ /* 0x000fc80008400000 */
[----:B------:R-:W-:Y:S01]  /*1d020*/  FFMA R78, R170, UR47, R78 ;  /* 0x0000002faa4e7c23 */ /* 0x000fe2000800004e */
[----:B0-----:R-:W-:Y:S01]  /*1d030*/  @!P0 IADD3 R18, P1, R26, R18, RZ ;  /* 0x000000121a128210 */ /* 0x001fe20007f3e0ff */
[----:B------:R-:W4:Y:S03]  /*1d040*/  LDL.LU R170, [R1+0x264] ;  /* 0x0002640001aa7983 */ /* 0x000f260000300800 */
[----:B------:R-:W-:Y:S02]  /*1d050*/  F2FP.SATFINITE.E4M3.F32.PACK_AB_MERGE_C R79, RZ, R78, RZ ;  /* 0x0000004eff4f723e */ /* 0x000fe400048070ff */
[----:B------:R-:W-:-:S03]  /*1d060*/  PRMT R78, RZ, 0x7610, R78 ;  /* 0x00007610ff4e7816 */ /* 0x000fc6000000004e */
[----:B------:R0:W-:Y:S04]  /*1d070*/  @!P2 STG.E.U8 desc[UR54][R160.64+0x49], R79 ;  /* 0x0000494fa000a986 */ /* 0x0001e8000c101136 */
[----:B------:R-:W2:Y:S01]  /*1d080*/  @!P0 LDG.E.U8 R78, desc[UR54][R28.64+0x50] ;  /* 0x000050361c4e8981 */ /* 0x000ea2000c1e1100 */
        /* <DEDUP_REMOVED lines=8> */
[----:B0-----:R-:W-:-:S05]  /*1d110*/  F2FP.SATFINITE.E4M3.F32.PACK_AB_MERGE_C R79, RZ, R78, RZ ;  /* 0x0000004eff4f723e */ /* 0x001fca00048070ff */
[----:B------:R0:W-:Y:S01]  /*1d120*/  @!P0 STG.E.U8 desc[UR54][R18.64+0x50], R79 ;  /* 0x0000504f12008986 */ /* 0x0001e2000c101136 */
[----:B------:R-:W-:Y:S02]  /*1d130*/  ISETP.LT.OR P0, PT, R30, 0x52, !P3 ;  /* 0x000000521e00780c */ /* 0x000fe40005f01670 */
[----:B------:R-:W-:-:S11]  /*1d140*/  PRMT R78, RZ, 0x7610, R78 ;  /* 0x00007610ff4e7816 */ /* 0x000fd6000000004e */
        /* <DEDUP_REMOVED lines=14> */
[----:B------:R-:W4:Y:S02]  /*1d230*/  @!P4 LDG.E.U8 R78, desc[UR54][R10.64+0x50] ;  /* 0x000050360a4ec981 */ /* 0x000f24000c1e1100 */
[----:B----4-:R-:W-:-:S04]  /*1d240*/  LOP3.LUT R78, R78, 0xff, RZ, 0xc0, !PT ;  /* 0x000000ff4e4e7812 */ /* 0x010fc800078ec0ff */
[----:B------:R-:W-:-:S05]  /*1d250*/  F2FP.F16.E4M3.UNPACK_B R78, R78 ;  /* 0x0000004eff4e723e */ /* 0x000fca00020006ff */
[----:B------:R-:W-:-:S05]  /*1d260*/  HADD2.F32 R78, -RZ, R78.H0_H0 ;  /* 0x2000004eff4e7230 */ /* 0x000fca0000004100 */
[----:B------:R-:W-:-:S04]  /*1d270*/  FMUL R78, R78, UR46 ;  /* 0x0000002e4e4e7c20 */ /* 0x000fc80008400000 */
[----:B------:R-:W-:-:S05]  /*1d280*/  FFMA R78, R170, UR47, R78 ;  /* 0x0000002faa4e7c23 */ /* 0x000fca000800004e */
[----:B------:R-:W-:Y:S02]  /*1d290*/  F2FP.SATFINITE.E4M3.F32.PACK_AB_MERGE_C R89, RZ, R78, RZ ;  /* 0x0000004eff59723e */ /* 0x000fe400048070ff */
[----:B------:R-:W-:-:S03]  /*1d2a0*/  PRMT R78, RZ, 0x7610, R78 ;  /* 0x00007610ff4e7816 */ /* 0x000fc6000000004e */
[----:B------:R0:W-:Y:S04]  /*1d2b0*/  @!P4 STG.E.U8 desc[UR54][R76.64+0x50], R89 ;  /* 0x000050594c00c986 */ /* 0x0001e8000c101136 */
[----:B------:R-:W4:Y:S01]  /*1d2c0*/  @!P2 LDG.E.U8 R78, desc[UR54][R10.64+0x51] ;  /* 0x000051360a4ea981 */ /* 0x000f22000c1e1100 */
[----:B------:R-:W-:Y:S02]  /*1d2d0*/  ISETP.LT.OR P0, PT, R30, 0x59, !P3 ;  /* 0x000000591e00780c */ /* 0x000fe40005f01670 */
[----:B0-----:R-:W-:-:S11]  /*1d2e0*/  PRMT R76, RZ, 0x7610, R76 ;  /* 0x00007610ff4c7816 */ /* 0x001fd6000000004c */
[----:B------:R-:W0:Y:S01]  /*1d2f0*/  @!P0 LDC.64 R18, c[0x0][0x5c0] ;  /* 0x00017000ff128b82 */ /* 0x000e220000000a00 */
[----:B----4-:R-:W-:-:S04]  /*1d300*/  LOP3.LUT R78, R78, 0xff, RZ, 0xc0, !PT ;  /* 0x000000ff4e4e7812 */ /* 0x010fc800078ec0ff */
[----:B------:R-:W-:-:S05]  /*1d310*/  F2FP.F16.E4M3.UNPACK_B R78, R78 ;  /* 0x0000004eff4e723e */ /* 0x000fca00020006ff */
[----:B------:R-:W-:-:S05]  /*1d320*/  HADD2.F32 R78, -RZ, R78.H0_H0 ;  /* 0x2000004eff4e7230 */ /* 0x000fca0000004100 */
[----:B------:R-:W-:-:S04]  /*1d330*/  FMUL R78, R78, UR46 ;  /* 0x0000002e4e4e7c20 */ /* 0x000fc80008400000 */
[----:B--2---:R-:W-:Y:S01]  /*1d340*/  FFMA R78, R169, UR47, R78 ;  /* 0x0000002fa94e7c23 */ /* 0x004fe2000800004e */
[----:B0-----:R-:W-:Y:S01]  /*1d350*/  @!P0 IADD3 R18, P1, R26, R18, RZ ;  /* 0x000000121a128210 */ /* 0x001fe20007f3e0ff */
[----:B------:R-:W2:Y:S03]  /*1d360*/  LDL.LU R169, [R1+0x270] ;  /* 0x0002700001a97983 */ /* 0x000ea60000300800 */
[----:B------:R-:W-:Y:S01]  /*1d370*/  F2FP.SATFINITE.E4M3.F32.PACK_AB_MERGE_C R79, RZ, R78, RZ ;  /* 0x0000004eff4f723e */ /* 0x000fe200048070ff */
[----:B------:R-:W-:Y:S01]  /*1d380*/  @!P0 IMAD.X R19, R32, 0x1, R19, P1 ;  /* 0x0000000120138824 */ /* 0x000fe200008e0613 */
[----:B------:R-:W-:Y:S01]  /*1d390*/  LOP3.LUT P5, RZ, R13, 0x8000, RZ, 0xc0, !PT ;  /* 0x000080000dff7812 */ /* 0x000fe200078ac0ff */
[----:B------:R-:W4:Y:S04]  /*1d3a0*/  LDL.LU R170, [R1+0x274] ;  /* 0x0002740001aa7983 */ /* 0x000f280000300800 */
[----:B------:R0:W-:Y:S04]  /*1d3b0*/  @!P2 STG.E.U8 desc[UR54][R74.64+0x51], R79 ;  /* 0x0000514f4a00a986 */ /* 0x0001e8000c101136 */
[----:B------:R-:W3:Y:S01]  /*1d3c0*/  @!P0 LDG.E.U8 R76, desc[UR54][R28.64+0x58] ;  /* 0x000058361c4c8981 */ /* 0x000ee2000c1e1100 */
[----:B0-----:R-:W-:-:S02]  /*1d3d0*/  PRMT R74, RZ, 0x7610, R74 ;  /* 0x00007610ff4a7816 */ /* 0x001fc4000000004a */
        /* <DEDUP_REMOVED lines=34> */
[----:B------:R-:W3:Y:S01]  /*1d600*/  @!P2 LDG.E.U8 R74, desc[UR54][R10.64+0x59] ;  /* 0x000059360a4aa981 */ /* 0x000ee2000c1e1100 */
[----:B0-----:R-:W-:Y:S02]  /*1d610*/  PRMT R18, RZ, 0x7610, R18 ;  /* 0x00007610ff127816 */ /* 0x001fe40000000012 */
        /* <DEDUP_REMOVED lines=8> */
[----:B------:R-:W-:Y:S04]  /*1d6a0*/  @!P2 STG.E.U8 desc[UR54][R70.64+0x59], R19 ;  /* 0x000059134600a986 */ /* 0x000fe8000c101136 */
        /* <DEDUP_REMOVED lines=8> */
[----:B-1----:R-:W-:Y:S02]  /*1d730*/  F2FP.SATFINITE.E4M3.F32.PACK_AB_MERGE_C R73, RZ, R18, RZ ;  /* 0x00000012ff49723e */ /* 0x002fe400048070ff */
[----:B------:R-:W-:-:S03]  /*1d740*/  PRMT R18, RZ, 0x7610, R18 ;  /* 0x00007610ff127816 */ /* 0x000fc60000000012 */
[----:B------:R0:W-:Y:S04]  /*1d750*/  @!P0 STG.E.U8 desc[UR54][R68.64+0x50], R73 ;  /* 0x0000504944008986 */ /* 0x0001e8000c101136 */
[----:B------:R-:W4:Y:S01]  /*1d760*/  @!P1 LDG.E.U8 R18, desc[UR54][R4.64+0x51] ;  /* 0x0000513604129981 */ /* 0x000f22000c1e1100 */
[----:B0-----:R-:W-:Y:S02]  /*1d770*/  PRMT R68, RZ, 0x7610, R68 ;  /* 0x00007610ff447816 */ /* 0x001fe40000000044 */
        /* <DEDUP_REMOVED lines=8> */
[----:B------:R-:W0:Y:S03]  /*1d800*/  @!P4 LDC.64 R18, c[0x0][0x5c0] ;  /* 0x00017000ff12cb82 */ /* 0x000e260000000a00 */
[----:B------:R1:W-:Y:S04]  /*1d810*/  @!P1 STG.E.U8 desc[UR54][R66.64+0x51], R71 ;  /* 0x0000514742009986 */ /* 0x0003e8000c101136 */
[----:B------:R-:W3:Y:S01]  /*1d820*/  @!P4 LDG.E.U8 R68, desc[UR54][R2.64+0x50] ;  /* 0x000050360244c981 */ /* 0x000ee2000c1e1100 */
[----:B-1----:R-:W-:-:S02]  /*1d830*/  PRMT R66, RZ, 0x7610, R66 ;  /* 0x00007610ff427816 */ /* 0x002fc40000000042 */
        /* <DEDUP_REMOVED lines=10> */
[----:B------:R0:W-:Y:S04]  /*1d8e0*/  @!P4 STG.E.U8 desc[UR54][R18.64+0x50], R67 ;  /* 0x000050431200c986 */ /* 0x0001e8000c101136 */
[----:B------:R-:W2:Y:S01]  /*1d8f0*/  @!P2 LDG.E.U8 R66, desc[UR54][R2.64+0x51] ;  /* 0x000051360242a981 */ /* 0x000ea2000c1e1100 */
[----:B0-----:R-:W0:Y:S02]  /*1d900*/  @!P2 LDC.64 R18, c[0x0][0x5c0] ;  /* 0x00017000ff12ab82 */ /* 0x001e240000000a00 */
[----:B0-----:R-:W-:-:S05]  /*1d910*/  @!P2 IADD3 R18, P0, R146, R18, RZ ;  /* 0x000000129212a210 */ /* 0x001fca0007f1e0ff */
[----:B------:R-:W-:Y:S01]  /*1d920*/  @!P2 IMAD.X R19, R143, 0x1, R19, P0 ;  /* 0x000000018f13a824 */ /* 0x000fe200000e0613 */
[----:B------:R-:W-:Y:S02]  /*1d930*/  LOP3.LUT P0, RZ, R13, 0x200, RZ, 0xc0, !PT ;  /* 0x000002000dff7812 */ /* 0x000fe4000780c0ff */
        /* <DEDUP_REMOVED lines=16> */
[----:B0-----:R-:W-:Y:S01]  /*1da40*/  PRMT R18, RZ, 0x7610, R18 ;  /* 0x00007610ff127816 */ /* 0x001fe20000000012 */
[----:B------:R-:W4:Y:S03]  /*1da50*/  LDL.LU R170, [R1+0x298] ;  /* 0x0002980001aa7983 */ /* 0x000f260000300800 */
[----:B------:R-:W-:Y:S02]  /*1da60*/  F2FP.SATFINITE.E4M3.F32.PACK_AB_MERGE_C R69, RZ, R66, RZ ;  /* 0x00000042ff45723e */ /* 0x000fe400048070ff */
[----:B------:R-:W-:-:S03]  /*1da70*/  PRMT R66, RZ, 0x7610, R66 ;  /* 0x00007610ff427816 */ /* 0x000fc60000000042 */
[----:B------:R-:W-:Y:S04]  /*1da80*/  @!P0 STG.E.U8 desc[UR54][R64.64+0x58], R69 ;  /* 0x0000584540008986 */ /* 0x000fe8000c101136 */
        /* <DEDUP_REMOVED lines=9> */
[----:B------:R-:W0:Y:S03]  /*1db20*/  @!P4 LDC.64 R66, c[0x0][0x5c0] ;  /* 0x00017000ff42cb82 */ /* 0x000e260000000a00 */
[----:B------:R1:W-:Y:S04]  /*1db30*/  @!P1 STG.E.U8 desc[UR54][R62.64+0x59], R19 ;  /* 0x000059133e009986 */ /* 0x0003e8000c101136 */
[----:B------:R-:W2:Y:S01]  /*1db40*/  @!P4 LDG.E.U8 R18, desc[UR54][R2.64+0x58] ;  /* 0x000058360212c981 */ /* 0x000ea2000c1e1100 */
[----:B-1----:R-:W1:Y:S01]  /*1db50*/  @!P2 LDC.64 R62, c[0x0][0x5c0] ;  /* 0x00017000ff3eab82 */ /* 0x002e620000000a00 */
[----:B0-----:R-:W-:-:S05]  /*1db60*/  @!P4 IADD3 R142, P0, R142, R66, RZ ;  /* 0x000000428e8ec210 */ /* 0x001fca0007f1e0ff */
[----:B------:R-:W-:Y:S01]  /*1db70*/  @!P4 IMAD.X R143, R137, 0x1, R67, P0 ;  /* 0x00000001898fc824 */ /* 0x000fe200000e0643 */
[----:B--2---:R-:W-:-:S04]  /*1db80*/  LOP3.LUT R18, R18, 0xff, RZ, 0xc0, !PT ;  /* 0x000000ff12127812 */ /* 0x004fc800078ec0ff */
[----:B------:R-:W-:-:S05]  /*1db90*/  F2FP.F16.E4M3.UNPACK_B R18, R18 ;  /* 0x00000012ff12723e */ /* 0x000fca00020006ff */
[----:B------:R-:W-:-:S05]  /*1dba0*/  HADD2.F32 R18, -RZ, R18.H0_H0 ;  /* 0x20000012ff127230 */ /* 0x000fca0000004100 */
[----:B------:R-:W-:-:S04]  /*1dbb0*/  FMUL R18, R18, UR46 ;  /* 0x0000002e12127c20 */ /* 0x000fc80008400000 */
[----:B------:R-:W-:Y:S01]  /*1dbc0*/  FFMA R18, R169, UR47, R18 ;  /* 0x0000002fa9127c23 */ /* 0x000fe20008000012 */
[----:B-1----:R-:W-:Y:S01]  /*1dbd0*/  @!P2 IADD3 R136, P0, R136, R62, RZ ;  /* 0x0000003e8888a210 */ /* 0x002fe20007f1e0ff */
[----:B------:R-:W2:Y:S03]  /*1dbe0*/  LDL.LU R169, [R1+0x2a0] ;  /* 0x0002a00001a97983 */ /* 0x000ea60000300800 */
[----:B------:R-:W-:Y:S02]  /*1dbf0*/  F2FP.SATFINITE.E4M3.F32.PACK_AB_MERGE_C R19, RZ, R18, RZ ;  /* 0x00000012ff13723e */ /* 0x000fe400048070ff */
[----:B------:R-:W-:-:S03]  /*1dc00*/  PRMT R18, RZ, 0x7610, R18 ;  /* 0x00007610ff127816 */ /* 0x000fc60000000012 */
[----:B------:R0:W-:Y:S04]  /*1dc10*/  @!P4 STG.E.U8 desc[UR54][R142.64+0x58], R19 ;  /* 0x000058138e00c986 */ /* 0x0001e8000c101136 */
[----:B------:R-:W4:Y:S01]  /*1dc20*/  @!P2 LDG.E.U8 R18, desc[UR54][R2.64+0x59] ;  /* 0x000059360212a981 */ /* 0x000f22000c1e1100 */
[----:B------:R-:W-:Y:S01]  /*1dc30*/  @!P2 IMAD.X R137, R135, 0x1, R63, P0 ;  /* 0x000000018789a824 */ /* 0x000fe200000e063f */
        /* <DEDUP_REMOVED lines=8> */
[----:B0-----:R-:W-:Y:S02]  /*1dcc0*/  F2FP.SATFINITE.E4M3.F32.PACK_AB_MERGE_C R19, RZ, R18, RZ ;  /* 0x00000012ff13723e */ /* 0x001fe400048070ff */
        /* <DEDUP_REMOVED lines=14> */
[----:B------:R-:W1:Y:S01]  /*1ddb0*/  @!P4 LDC.64 R64, c[0x0][0x5c0] ;  /* 0x00017000ff40cb82 */ /* 0x000e620000000a00 */
[----:B--2---:R-:W-:-:S04]  /*1ddc0*/  LOP3.LUT R18, R18, 0xff, RZ, 0xc0, !PT ;  /* 0x000000ff12127812 */ /* 0x004fc800078ec0ff */
[----:B------:R-:W-:-:S05]  /*1ddd0*/  F2FP.F16.E4M3.UNPACK_B R18, R18 ;  /* 0x00000012ff12723e */ /* 0x000fca00020006ff */
[----:B------:R-:W-:-:S05]  /*1dde0*/  HADD2.F32 R18, -RZ, R18.H0_H0 ;  /* 0x20000012ff127230 */ /* 0x000fca0000004100 */
[----:B------:R-:W-:-:S04]  /*1ddf0*/  FMUL R18, R18, UR46 ;  /* 0x0000002e12127c20 */ /* 0x000fc80008400000 */
[----:B------:R-:W-:Y:S01]  /*1de00*/  FFMA R18, R169, UR47, R18 ;  /* 0x0000002fa9127c23 */ /* 0x000fe20008000012 */
[----:B------:R-:W-:Y:S01]  /*1de10*/  LOP3.LUT P2, RZ, R12, 0x20, RZ, 0xc0, !PT ;  /* 0x000000200cff7812 */ /* 0x000fe2000784c0ff */
[----:B------:R-:W2:Y:S03]  /*1de20*/  LDL.LU R169, [R1+0x2ac] ;  /* 0x0002ac0001a97983 */ /* 0x000ea60000300800 */
[----:B0-----:R-:W-:Y:S02]  /*1de30*/  F2FP.SATFINITE.E4M3.F32.PACK_AB_MERGE_C R19, RZ, R18, RZ ;  /* 0x00000012ff13723e */ /* 0x001fe400048070ff */
[----:B------:R-:W-:-:S03]  /*1de40*/  PRMT R18, RZ, 0x7610, R18 ;  /* 0x00007610ff127816 */ /* 0x000fc60000000012 */
[----:B------:R0:W-:Y:S04]  /*1de50*/  @!P1 STG.E.U8 desc[UR54][R58.64+0x51], R19 ;  /* 0x000051133a009986 */ /* 0x0001e8000c101136 */
[----:B------:R-:W4:Y:S01]  /*1de60*/  @!P4 LDG.E.U8 R18, desc[UR54][R8.64+0x50] ;  /* 0x000050360812c981 */ /* 0x000f22000c1e1100 */
[----:B-1----:R-:W-:-:S05]  /*1de70*/  @!P4 IADD3 R134, P0, R134, R64, RZ ;  /* 0x000000408686c210 */ /* 0x002fca0007f1e0ff */
[----:B------:R-:W-:Y:S01]  /*1de80*/  @!P4 IMAD.X R135, R133, 0x1, R65, P0 ;  /* 0x000000018587c824 */ /* 0x000fe200000e0641 */
        /* <DEDUP_REMOVED lines=11> */
[----:B------:R-:W3:Y:S01]  /*1df40*/  @!P2 LDG.E.U8 R18, desc[UR54][R8.64+0x51] ;  /* 0x000051360812a981 */ /* 0x000ee2000c1e1100 */
[----:B------:R-:W-:Y:S01]  /*1df50*/  @!P2 IMAD.X R133, R131, 0x1, R59, P0 ;  /* 0x000000018385a824 */ /* 0x000fe200000e063b */
[----:B------:R-:W-:Y:S02]  /*1df60*/  LOP3.LUT P0, RZ, R13, 0x4, RZ, 0xc0, !PT ;  /* 0x000000040dff7812 */ /* 0x000fe4000780c0ff */
[----:B---3--:R-:W-:-:S04]  /*1df70*/  LOP3.LUT R18, R18, 0xff, RZ, 0xc0, !PT ;  /* 0x000000ff12127812 */ /* 0x008fc800078ec0ff */
[----:B------:R-:W-:-:S05]  /*1df80*/  F2FP.F16.E4M3.UNPACK_B R18, R18 ;  /* 0x00000012ff12723e */ /* 0x000fca00020006ff */
[----:B------:R-:W-:-:S05]  /*1df90*/  HADD2.F32 R18, -RZ, R18.H0_H0 ;  /* 0x20000012ff127230 */ /* 0x000fca0000004100 */
[----:B------:R-:W-:-:S04]  /*1dfa0*/  FMUL R18, R18, UR46 ;  /* 0x0000002e12127c20 */ /* 0x000fc80008400000 */
[----:B------:R-:W-:Y:S01]  /*1dfb0*/  FFMA R18, R168, UR47, R18 ;  /* 0x0000002fa8127c23 */ /* 0x000fe20008000012 */
[----:B------:R-:W-:Y:S01]  /*1dfc0*/  LOP3.LUT P1, RZ, R13, 0x1, RZ, 0xc0, !PT ;  /* 0x000000010dff7812 */ /* 0x000fe2000782c0ff */
[----:B------:R-:W3:Y:S03]  /*1dfd0*/  LDL.LU R168, [R1+0x2b4] ;  /* 0x0002b40001a87983 */ /* 0x000ee60000300800 */
[----:B0-----:R-:W-:Y:S02]  /*1dfe0*/  F2FP.SATFINITE.E4M3.F32.PACK_AB_MERGE_C R19, RZ, R18, RZ ;  /* 0x00000012ff13723e */ /* 0x001fe400048070ff */
[----:B------:R-:W-:-:S03]  /*1dff0*/  PRMT R18, RZ, 0x7610, R18 ;  /* 0x00007610ff127816 */ /* 0x000fc60000000012 */
        /* <DEDUP_REMOVED lines=18> */
[----:B------:R-:W-:-:S05]  /*1e120*/  FFMA R18, R170, UR47, R18 ;  /* 0x0000002faa127c23 */ /* 0x000fca0008000012 */
[----:B------:R-:W-:Y:S02]  /*1e130*/  F2FP.SATFINITE.E4M3.F32.PACK_AB_MERGE_C R61, RZ, R18, RZ ;  /* 0x00000012ff3d723e */ /* 0x000fe400048070ff */
[----:B------:R-:W0:Y:S03]  /*1e140*/  @!P4 LDC.64 R18, c[0x0][0x5c0] ;  /* 0x00017000ff12cb82 */ /* 0x000e260000000a00 */
[----:B------:R1:W-:Y:S04]  /*1e150*/  @!P1 STG.E.U8 desc[UR54][R54.64+0x59], R61 ;  /* 0x0000593d36009986 */ /* 0x0003e8000c101136 */
[----:B------:R-:W4:Y:S01]  /*1e160*/  @!P4 LDG.E.U8 R56, desc[UR54][R8.64+0x58] ;  /* 0x000058360838c981 */ /* 0x000f22000c1e1100 */
[----:B------:R-:W-:-:S02]  /*1e170*/  LOP3.LUT P2, RZ, R12, 0x10, RZ, 0xc0, !PT ;  /* 0x000000100cff7812 */ /* 0x000fc4000784c0ff */
[----:B-1----:R-:W-:Y:S02]  /*1e180*/  PRMT R54, RZ, 0x7610, R54 ;  /* 0x00007610ff367816 */ /* 0x002fe40000000036 */
[----:B0-----:R-:W-:-:S05]  /*1e190*/  @!P4 IADD3 R18, P0, R99, R18, RZ ;  /* 0x000000126312c210 */ /* 0x001fca0007f1e0ff */
[----:B------:R-:W-:Y:S01]  /*1e1a0*/  @!P4 IMAD.X R19, R98, 0x1, R19, P0 ;  /* 0x000000016213c824 */ /* 0x000fe200000e0613 */
        /* <DEDUP_REMOVED lines=8> */
[----:B------:R-:W4:Y:S01]  /*1e230*/  LDL.LU R170, [R1+0x2c0] ;  /* 0x0002c00001aa7983 */ /* 0x000f220000300800 */
[----:B------:R-:W0:Y:S03]  /*1e240*/  @!P2 LDC.64 R56, c[0x0][0x5c0] ;  /* 0x00017000ff38ab82 */ /* 0x000e260000000a00 */
[----:B------:R1:W-:Y:S04]  /*1e250*/  @!P4 STG.E.U8 desc[UR54][R18.64+0x58], R55 ;  /* 0x000058371200c986 */ /* 0x0003e8000c101136 */
[----:B------:R-:W2:Y:S01]  /*1e260*/  @!P2 LDG.E.U8 R54, desc[UR54][R8.64+0x59] ;  /* 0x000059360836a981 */ /* 0x000ea2000c1e1100 */
[----:B0-----:R-:W-:-:S05]  /*1e270*/  @!P2 IADD3 R92, P0, R92, R56, RZ ;  /* 0x000000385c5ca210 */ /* 0x001fca0007f1e0ff */
[----:B------:R-:W-:Y:S01]  /*1e280*/  @!P2 IMAD.X R93, R91, 0x1, R57, P0 ;  /* 0x000000015b5da824 */ /* 0x000fe200000e0639 */
[----:B------:R-:W-:-:S13]  /*1e290*/  ISETP.LT.OR P0, PT, R30, 0x51, !P1 ;  /* 0x000000511e00780c */ /* 0x000fda0004f01670 */
[----:B------:R-:W0:Y:S01]  /*1e2a0*/  @!P0 LDC.64 R56, c[0x0][0x5c0] ;  /* 0x00017000ff388b82 */ /* 0x000e220000000a00 */
[----:B-1----:R-:W-:Y:S02]  /*1e2b0*/  @!P0 IMAD.MOV.U32 R18, RZ, RZ, R26 ;  /* 0x000000ffff128224 */ /* 0x002fe400078e001a */
[----:B------:R-:W-:Y:S02]  /*1e2c0*/  @!P0 IMAD.MOV.U32 R19, RZ, RZ, R32 ;  /* 0x000000ffff138224 */ /* 0x000fe400078e0020 */
[----:B------:R-:W-:-:S03]  /*1e2d0*/  @!P0 IMAD.WIDE.U32 R18, R24, 0x180, R18 ;  /* 0x0000018018128825 */ /* 0x000fc600078e0012 */
[----:B0-----:R-:W-:Y:S02]  /*1e2e0*/  @!P0 IADD3 R18, P1, R18, R56, RZ ;  /* 0x0000003812128210 */ /* 0x001fe40007f3e0ff */
[----:B--2---:R-:W-:-:S04]  /*1e2f0*/  LOP3.LUT R54, R54, 0xff, RZ, 0xc0, !PT ;  /* 0x000000ff36367812 */ /* 0x004fc800078ec0ff */
[----:B------:R-:W-:-:S05]  /*1e300*/  F2FP.F16.E4M3.UNPACK_B R54, R54 ;  /* 0x00000036ff36723e */ /* 0x000fca00020006ff */
[----:B------:R-:W-:-:S05]  /*1e310*/  HADD2.F32 R54, -RZ, R54.H0_H0 ;  /* 0x20000036ff367230 */ /* 0x000fca0000004100 */
[----:B------:R-:W-:-:S04]  /*1e320*/  FMUL R54, R54, UR46 ;  /* 0x0000002e36367c20 */ /* 0x000fc80008400000 */
[----:B------:R-:W-:Y:S01]  /*1e330*/  FFMA R54, R169, UR47, R54 ;  /* 0x0000002fa9367c23 */ /* 0x000fe20008000036 */
[----:B------:R-:W-:Y:S01]  /*1e340*/  LOP3.LUT P4, RZ, R0, 0x40, RZ, 0xc0, !PT ;  /* 0x0000004000ff7812 */ /* 0x000fe2000788c0ff */
[----:B------:R-:W2:Y:S03]  /*1e350*/  LDL.LU R169, [R1+0x2c4] ;  /* 0x0002c40001a97983 */ /* 0x000ea60000300800 */
[----:B------:R-:W-:Y:S01]  /*1e360*/  F2FP.SATFINITE.E4M3.F32.PACK_AB_MERGE_C R55, RZ, R54, RZ ;  /* 0x00000036ff37723e */ /* 0x000fe200048070ff */
[----:B------:R-:W-:-:S05]  /*1e370*/  @!P0 IMAD R54, R25, 0x180, RZ ;  /* 0x0000018019368824 */ /* 0x000fca00078e02ff */
[--C-:B------:R-:W-:Y:S02]  /*1e380*/  @!P0 IADD3.X R19, R57, R19, R54.reuse, P1, !PT ;  /* 0x0000001339138210 */ /* 0x100fe40000ffe436 */
[----:B------:R-:W-:Y:S01]  /*1e390*/  PRMT R54, RZ, 0x7610, R54 ;  /* 0x00007610ff367816 */ /* 0x000fe20000000036 */
[----:B------:R-:W-:Y:S05]  /*1e3a0*/  @!P2 STG.E.U8 desc[UR54][R92.64+0x59], R55 ;  /* 0x000059375c00a986 */ /* 0x000fea000c101136 */
[----:B------:R-:W3:Y:S01]  /*1e3b0*/  @!P0 LDG.E.U8 R54, desc[UR54][R14.64+0x50] ;  /* 0x000050360e368981 */ /* 0x000ee2000c1e1100 */
[----:B------:R-:W-:Y:S02]  /*1e3c0*/  ISETP.GE.AND P1, PT, R31, 0x181, PT ;  /* 0x000001811f00780c */ /* 0x000fe40003f26270 */
        /* <DEDUP_REMOVED lines=10> */
[----:B------:R-:W1:Y:S01]  /*1e470*/  @!P0 LDC.64 R58, c[0x0][0x5c0] ;  /* 0x00017000ff3a8b82 */ /* 0x000e620000000a00 */
[----:B0-----:R-:W-:Y:S02]  /*1e480*/  @!P0 IMAD.MOV.U32 R18, RZ, RZ, R26 ;  /* 0x000000ffff128224 */ /* 0x001fe400078e001a */
[----:B------:R-:W-:Y:S02]  /*1e490*/  @!P0 IMAD.MOV.U32 R19, RZ, RZ, R32 ;  /* 0x000000ffff138224 */ /* 0x000fe400078e0020 */
[----:B------:R-:W-:-:S04]  /*1e4a0*/  @!P0 IMAD.WIDE.U32 R54, R24, 0x180, R18 ;  /* 0x0000018018368825 */ /* 0x000fc800078e0012 */
[----:B------:R-:W-:Y:S01]  /*1e4b0*/  @!P0 IMAD R56, R25, 0x180, RZ ;  /* 0x0000018019388824 */ /* 0x000fe200078e02ff */
[----:B-1----:R-:W-:-:S04]  /*1e4c0*/  @!P0 IADD3 R54, P1, R54, R58, RZ ;  /* 0x0000003a36368210 */ /* 0x002fc80007f3e0ff */
[--C-:B------:R-:W-:Y:S02]  /*1e4d0*/  @!P0 IADD3.X R55, R59, R55, R56.reuse, P1, !PT ;  /* 0x000000373b378210 */ /* 0x100fe40000ffe438 */
[----:B------:R-:W-:-:S06]  /*1e4e0*/  PRMT R56, RZ, 0x7610, R56 ;  /* 0x00007610ff387816 */ /* 0x000fcc0000000038 */
[----:B------:R-:W4:Y:S01]  /*1e4f0*/  @!P0 LDG.E.U8 R56, desc[UR54][R14.64+0x51] ;  /* 0x000051360e388981 */ /* 0x000f22000c1e1100 */
[----:B------:R-:W-:Y:S02]  /*1e500*/  PRMT R18, RZ, 0x7610, R18 ;  /* 0x00007610ff127816 */ /* 0x000fe40000000012 */
[----:B----4-:R-:W-:-:S04]  /*1e510*/  LOP3.LUT R56, R56, 0xff, RZ, 0xc0, !PT ;  /* 0x000000ff38387812 */ /* 0x010fc800078ec0ff */
[----:B------:R-:W-:-:S05]  /*1e520*/  F2FP.F16.E4M3.UNPACK_B R56, R56 ;  /* 0x00000038ff38723e */ /* 0x000fca00020006ff */
[----:B------:R-:W-:-:S05]  /*1e530*/  HADD2.F32 R56, -RZ, R56.H0_H0 ;  /* 0x20000038ff387230 */ /* 0x000fca0000004100 */
[----:B------:R-:W-:-:S04]  /*1e540*/  FMUL R56, R56, UR46 ;  /* 0x0000002e38387c20 */ /* 0x000fc80008400000 */
[----:B------:R-:W-:-:S05]  /*1e550*/  FFMA R56, R170, UR47, R56 ;  /* 0x0000002faa387c23 */ /* 0x000fca0008000038 */
[----:B------:R-:W-:-:S05]  /*1e560*/  F2FP.SATFINITE.E4M3.F32.PACK_AB_MERGE_C R19, RZ, R56, RZ ;  /* 0x00000038ff13723e */ /* 0x000fca00048070ff */
[----:B------:R-:W-:Y:S04]  /*1e570*/  @!P0 STG.E.U8 desc[UR54][R54.64+0x51], R19 ;  /* 0x0000511336008986 */ /* 0x000fe8000c101136 */
[----:B------:R-:W4:Y:S02]  /*1e580*/  @!P4 LDG.E.U8 R18, desc[UR54][R16.64+0x50] ;  /* 0x000050361012c981 */ /* 0x000f24000c1e1100 */
[----:B----4-:R-:W-:-:S04]  /*1e590*/  LOP3.LUT R18, R18, 0xff, RZ, 0xc0, !PT ;  /* 0x000000ff12127812 */ /* 0x010fc800078ec0ff */
[----:B------:R-:W-:-:S05]  /*1e5a0*/  F2FP.F16.E4M3.UNPACK_B R18, R18 ;  /* 0x00000012ff12723e */ /* 0x000fca00020006ff */
[----:B------:R-:W-:-:S05]  /*1e5b0*/  HADD2.F32 R18, -RZ, R18.H0_H0 ;  /* 0x20000012ff127230 */ /* 0x000fca0000004100 */
[----:B------:R-:W-:-:S04]  /*1e5c0*/  FMUL R18, R18, UR46 ;  /* 0x0000002e12127c20 */ /* 0x000fc80008400000 */
[----:B--2---:R-:W-:Y:S01]  /*1e5d0*/  FFMA R18, R169, UR47, R18 ;  /* 0x0000002fa9127c23 */ /* 0x004fe20008000012 */
[----:B------:R-:W-:Y:S01]  /*1e5e0*/  ISETP.GE.AND P1, PT, R31, 0x181, PT ;  /* 0x000001811f00780c */ /* 0x000fe20003f26270 */
[----:B------:R-:W2:Y:S03]  /*1e5f0*/  LDL.LU R169, [R1+0x2cc] ;  /* 0x0002cc0001a97983 */ /* 0x000ea60000300800 */
[----:B------:R-:W-:Y:S02]  /*1e600*/  F2FP.SATFINITE.E4M3.F32.PACK_AB_MERGE_C R57, RZ, R18, RZ ;  /* 0x00000012ff39723e */ /* 0x000fe400048070ff */
[----:B------:R-:W-:-:S03]  /*1e610*/  PRMT R18, RZ, 0x7610, R18 ;  /* 0x00007610ff127816 */ /* 0x000fc60000000012 */
[----:B------:R0:W-:Y:S04]  /*1e620*/  @!P4 STG.E.U8 desc[UR54][R158.64+0x50], R57 ;  /* 0x000050399e00c986 */ /* 0x0001e8000c101136 */
        /* <DEDUP_REMOVED lines=11> */
[----:B------:R-:W-:Y:S01]  /*1e6e0*/  F2FP.SATFINITE.E4M3.F32.PACK_AB_MERGE_C R55, RZ, R18, RZ ;  /* 0x00000012ff37723e */ /* 0x000fe200048070ff */
[----:B------:R-:W-:Y:S01]  /*1e6f0*/  @!P0 IMAD.MOV.U32 R18, RZ, RZ, R26 ;  /* 0x000000ffff128224 */ /* 0x000fe200078e001a */
[----:B------:R-:W-:Y:S01]  /*1e700*/  LOP3.LUT P4, RZ, R0, 0x4, RZ, 0xc0, !PT ;  /* 0x0000000400ff7812 */ /* 0x000fe2000788c0ff */
[----:B------:R-:W4:Y:S02]  /*1e710*/  LDL.LU R170, [R1+0x2d4] ;  /* 0x0002d40001aa7983 */ /* 0x000f240000300800 */
[----:B------:R-:W-:-:S03]  /*1e720*/  @!P0 IMAD.WIDE.U32 R18, R24, 0x180, R18 ;  /* 0x0000018018128825 */ /* 0x000fc600078e0012 */
[----:B0-----:R-:W-:-:S04]  /*1e730*/  @!P0 IADD3 R18, P1, R18, R56, RZ ;  /* 0x0000003812128210 */ /* 0x001fc80007f3e0ff */
[--C-:B------:R-:W-:Y:S02]  /*1e740*/  @!P0 IADD3.X R19, R57, R19, R54.reuse, P1, !PT ;  /* 0x0000001339138210 */ /* 0x100fe40000ffe436 */
[----:B------:R-:W-:Y:S01]  /*1e750*/  PRMT R54, RZ, 0x7610, R54 ;  /* 0x00007610ff367816 */ /* 0x000fe20000000036 */
[----:B------:R-:W-:Y:S05]  /*1e760*/  @!P2 STG.E.U8 desc[UR54][R154.64+0x51], R55 ;  /* 0x000051379a00a986 */ /* 0x000fea000c101136 */
[----:B------:R-:W2:Y:S01]  /*1e770*/  @!P0 LDG.E.U8 R54, desc[UR54][R14.64+0x58] ;  /* 0x000058360e368981 */ /* 0x000ea2000c1e1100 */
[----:B------:R-:W-:Y:S02]  /*1e780*/  ISETP.GE.AND P1, PT, R31, 0x181, PT ;  /* 0x000001811f00780c */ /* 0x000fe40003f26270 */
        /* <DEDUP_REMOVED lines=18> */
[----:B------:R-:W3:Y:S01]  /*1e8b0*/  @!P0 LDG.E.U8 R56, desc[UR54][R14.64+0x59] ;  /* 0x000059360e388981 */ /* 0x000ee2000c1e1100 */
[----:B------:R-:W-:Y:S02]  /*1e8c0*/  PRMT R18, RZ, 0x7610, R18 ;  /* 0x00007610ff127816 */ /* 0x000fe40000000012 */
[----:B---3--:R-:W-:-:S04]  /*1e8d0*/  LOP3.LUT R56, R56, 0xff, RZ, 0xc0, !PT ;  /* 0x000000ff38387812 */ /* 0x008fc800078ec0ff */
[----:B------:R-:W-:-:S05]  /*1e8e0*/  F2FP.F16.E4M3.UNPACK_B R56, R56 ;  /* 0x00000038ff38723e */ /* 0x000fca00020006ff */
[----:B------:R-:W-:-:S05]  /*1e8f0*/  HADD2.F32 R56, -RZ, R56.H0_H0 ;  /* 0x20000038ff387230 */ /* 0x000fca0000004100 */
[----:B------:R-:W-:-:S04]  /*1e900*/  FMUL R56, R56, UR46 ;  /* 0x0000002e38387c20 */ /* 0x000fc80008400000 */
[----:B------:R-:W-:Y:S02]  /*1e910*/  FFMA R56, R168, UR47, R56 ;  /* 0x0000002fa8387c23 */ /* 0x000fe40008000038 */
[----:B------:R-:W3:Y:S03]  /*1e920*/  LDL.LU R168, [R1+0x2dc] ;  /* 0x0002dc0001a87983 */ /* 0x000ee60000300800 */
[----:B------:R-:W-:-:S05]  /*1e930*/  F2FP.SATFINITE.E4M3.F32.PACK_AB_MERGE_C R19, RZ, R56, RZ ;  /* 0x00000038ff13723e */ /* 0x000fca00048070ff */
[----:B------:R0:W-:Y:S04]  /*1e940*/  @!P0 STG.E.U8 desc[UR54][R54.64+0x59], R19 ;  /* 0x0000591336008986 */ /* 0x0001e8000c101136 */
[----:B------:R-:W4:Y:S02]  /*1e950*/  @!P4 LDG.E.U8 R18, desc[UR54][R16.64+0x58] ;  /* 0x000058361012c981 */ /* 0x000f24000c1e1100 */
[----:B----4-:R-:W-:-:S04]  /*1e960*/  LOP3.LUT R18, R18, 0xff, RZ, 0xc0, !PT ;  /* 0x000000ff12127812 */ /* 0x010fc800078ec0ff */
[----:B------:R-:W-:-:S05]  /*1e970*/  F2FP.F16.E4M3.UNPACK_B R18, R18 ;  /* 0x00000012ff12723e */ /* 0x000fca00020006ff */
[----:B------:R-:W-:-:S05]  /*1e980*/  HADD2.F32 R18, -RZ, R18.H0_H0 ;  /* 0x20000012ff127230 */ /* 0x000fca0000004100 */
[----:B------:R-:W-:-:S04]  /*1e990*/  FMUL R18, R18, UR46 ;  /* 0x0000002e12127c20 */ /* 0x000fc80008400000 */
[----:B------:R-:W-:Y:S01]  /*1e9a0*/  FFMA R18, R170, UR47, R18 ;  /* 0x0000002faa127c23 */ /* 0x000fe20008000012 */
[----:B------:R-:W-:Y:S01]  /*1e9b0*/  ISETP.LT.OR P0, PT, R30, 0x61, !P3 ;  /* 0x000000611e00780c */ /* 0x000fe20005f01670 */
[----:B------:R-:W4:Y:S03]  /*1e9c0*/  LDL.LU R170, [R1+0x2e0] ;  /* 0x0002e00001aa7983 */ /* 0x000f260000300800 */
[----:B------:R-:W-:Y:S02]  /*1e9d0*/  F2FP.SATFINITE.E4M3.F32.PACK_AB_MERGE_C R57, RZ, R18, RZ ;  /* 0x00000012ff39723e */ /* 0x000fe400048070ff */
[----:B------:R-:W-:-:S03]  /*1e9e0*/  PRMT R18, RZ, 0x7610, R18 ;  /* 0x00007610ff127816 */ /* 0x000fc60000000012 */
[----:B------:R1:W-:Y:S04]  /*1e9f0*/  @!P4 STG.E.U8 desc[UR54][R140.64+0x58], R57 ;  /* 0x000058398c00c986 */ /* 0x0003e8000c101136 */
[----:B------:R-:W2:Y:S01]  /*1ea00*/  @!P2 LDG.E.U8 R18, desc[UR54][R16.64+0x59] ;  /* 0x000059361012a981 */ /* 0x000ea2000c1e1100 */
[----:B0-----:R-:W-:Y:S02]  /*1ea10*/  PRMT R54, RZ, 0x7610, R54 ;  /* 0x00007610ff367816 */ /* 0x001fe40000000036 */
[----:B--2---:R-:W-:-:S04]  /*1ea20*/  LOP3.LUT R18, R18, 0xff, RZ, 0xc0, !PT ;  /* 0x000000ff12127812 */ /* 0x004fc800078ec0ff */
[----:B------:R-:W-:-:S05]  /*1ea30*/  F2FP.F16.E4M3.UNPACK_B R18, R18 ;  /* 0x00000012ff12723e */ /* 0x000fca00020006ff */
[----:B------:R-:W-:-:S05]  /*1ea40*/  HADD2.F32 R18, -RZ, R18.H0_H0 ;  /* 0x20000012ff127230 */ /* 0x000fca0000004100 */
[----:B------:R-:W-:-:S04]  /*1ea50*/  FMUL R18, R18, UR46 ;  /* 0x0000002e12127c20 */ /* 0x000fc80008400000 */
[----:B------:R-:W-:Y:S01]  /*1ea60*/  FFMA R18, R169, UR47, R18 ;  /* 0x0000002fa9127c23 */ /* 0x000fe20008000012 */
[----:B------:R-:W-:Y:S01]  /*1ea70*/  PRMT R56, RZ, 0x7610, R56 ;  /* 0x00007610ff387816 */ /* 0x000fe20000000038 */
[----:B------:R-:W2:Y:S03]  /*1ea80*/  LDL.LU R169, [R1+0x2e4] ;  /* 0x0002e40001a97983 */ /* 0x000ea60000300800 */
[----:B------:R-:W-:Y:S02]  /*1ea90*/  F2FP.SATFINITE.E4M3.F32.PACK_AB_MERGE_C R55, RZ, R18, RZ ;  /* 0x00000012ff37723e */ /* 0x000fe400048070ff */
[----:B------:R-:W0:Y:S03]  /*1eaa0*/  @!P0 LDC.64 R18, c[0x0][0x5c0] ;  /* 0x00017000ff128b82 */ /* 0x000e260000000a00 */
[----:B------:R4:W-:Y:S04]  /*1eab0*/  @!P2 STG.E.U8 desc[UR54][R138.64+0x59], R55 ;  /* 0x000059378a00a986 */ /* 0x0009e8000c101136 */
        /* <DEDUP_REMOVED lines=10> */
[----:B-1----:R-:W-:-:S05]  /*1eb60*/  F2FP.SATFINITE.E4M3.F32.PACK_AB_MERGE_C R57, RZ, R54, RZ ;  /* 0x00000036ff39723e */ /* 0x002fca00048070ff */
[----:B------:R0:W-:Y:S01]  /*1eb70*/  @!P0 STG.E.U8 desc[UR54][R18.64+0x60], R57 ;  /* 0x0000603912008986 */ /* 0x0001e2000c101136 */
[----:B------:R-:W-:-:S13]  /*1eb80*/  ISETP.LT.OR P0, PT, R30, 0x62, !P3 ;  /* 0x000000621e00780c */ /* 0x000fda0005f01670 */
[----:B------:R-:W2:Y:S01]  /*1eb90*/  @!P0 LDG.E.U8 R56, desc[UR54][R28.64+0x61] ;  /* 0x000061361c388981 */ /* 0x000ea2000c1e1100 */
[----:B----4-:R-:W1:Y:S01]  /*1eba0*/  @!P0 LDC.64 R54, c[0x0][0x5c0] ;  /* 0x00017000ff368b82 */ /* 0x010e620000000a00 */
[----:B0-----:R-:W-:Y:S02]  /*1ebb0*/  PRMT R18, RZ, 0x7610, R18 ;  /* 0x00007610ff127816 */ /* 0x001fe40000000012 */
[----:B-1----:R-:W-:-:S05]  /*1ebc0*/  @!P0 IADD3 R54, P1, R26, R54, RZ ;  /* 0x000000361a368210 */ /* 0x002fca0007f3e0ff */
        /* <DEDUP_REMOVED lines=21> */
[----:B0-----:R-:W-:Y:S02]  /*1ed20*/  PRMT R52, RZ, 0x7610, R52 ;  /* 0x00007610ff347816 */ /* 0x001fe40000000034 */
[----:B----4-:R-:W-:-:S04]  /*1ed30*/  LOP3.LUT R18, R18, 0xff, RZ, 0xc0, !PT ;  /* 0x000000ff12127812 */ /* 0x010fc800078ec0ff */
[----:B------:R-:W-:-:S05]  /*1ed40*/  F2FP.F16.E4M3.UNPACK_B R18, R18 ;  /* 0x00000012ff12723e */ /* 0x000fca00020006ff */
[----:B------:R-:W-:-:S05]  /*1ed50*/  HADD2.F32 R18, -RZ, R18.H0_H0 ;  /* 0x20000012ff127230 */ /* 0x000fca0000004100 */
[----:B------:R-:W-:-:S04]  /*1ed60*/  FMUL R18, R18, UR46 ;  /* 0x0000002e12127c20 */ /* 0x000fc80008400000 */
[----:B---3--:R-:W-:Y:S02]  /*1ed70*/  FFMA R18, R168, UR47, R18 ;  /* 0x0000002fa8127c23 */ /* 0x008fe40008000012 */
        /* <DEDUP_REMOVED lines=17> */
[----:B------:R-:W-:Y:S02]  /*1ee90*/  ISETP.LT.OR P0, PT, R30, 0x6a, !P3 ;  /* 0x0000006a1e00780c */ /* 0x000fe40005f01670 */
[----:B------:R-:W-:-:S11]  /*1eea0*/  PRMT R52, RZ, 0x7610, R52 ;  /* 0x00007610ff347816 */ /* 0x000fd60000000034 */
[----:B------:R-:W3:Y:S01]  /*1eeb0*/  @!P0 LDG.E.U8 R52, desc[UR54][R28.64+0x69] ;  /* 0x000069361c348981 */ /* 0x000ee2000c1e1100 */
[----:B-1----:R-:W1:Y:S01]  /*1eec0*/  @!P0 LDC.64 R50, c[0x0][0x5c0] ;  /* 0x00017000ff328b82 */ /* 0x002e620000000a00 */
[----:B0-----:R-:W-:Y:S02]  /*1eed0*/  PRMT R18, RZ, 0x7610, R18 ;  /* 0x00007610ff127816 */ /* 0x001fe40000000012 */
[----:B-1----:R-:W-:-:S05]  /*1eee0*/  @!P0 IADD3 R50, P1, R26, R50, RZ ;  /* 0x000000321a328210 */ /* 0x002fca0007f3e0ff */
        /* <DEDUP_REMOVED lines=32> */
[----:B------:R-:W3:Y:S01]  /*1f0f0*/  @!P0 LDG.E.U8 R18, desc[UR54][R4.64+0x60] ;  /* 0x0000603604128981 */ /* 0x000ee2000c1e1100 */
[----:B------:R-:W-:Y:S02]  /*1f100*/  PRMT R10, RZ, 0x7610, R10 ;  /* 0x00007610ff0a7816 */ /* 0x000fe4000000000a */
        /* <DEDUP_REMOVED lines=9> */
[----:B------:R-:W4:Y:S01]  /*1f1a0*/  @!P1 LDG.E.U8 R10, desc[UR54][R4.64+0x61] ;  /* 0x00006136040a9981 */ /* 0x000f22000c1e1100 */
[----:B-1----:R-:W1:Y:S01]  /*1f1b0*/  @!P3 LDC.64 R28, c[0x0][0x5c0] ;  /* 0x00017000ff1cbb82 */ /* 0x002e620000000a00 */
        /* <DEDUP_REMOVED lines=10> */
[----:B------:R-:W2:Y:S01]  /*1f260*/  @!P3 LDG.E.U8 R10, desc[UR54][R2.64+0x60] ;  /* 0x00006036020ab981 */ /* 0x000ea2000c1e1100 */
[----:B-1----:R-:W-:-:S05]  /*1f270*/  @!P3 IADD3 R90, P0, R90, R28, RZ ;  /* 0x0000001c5a5ab210 */ /* 0x002fca0007f1e0ff */
[----:B------:R-:W-:Y:S01]  /*1f280*/  @!P3 IMAD.X R91, R87, 0x1, R29, P0 ;  /* 0x00000001575bb824 */ /* 0x000fe200000e061d */
[----:B0-----:R-:W0:Y:S01]  /*1f290*/  @!P2 LDC.64 R18, c[0x0][0x5c0] ;  /* 0x00017000ff12ab82 */ /* 0x001e220000000a00 */
[----:B--2---:R-:W-:-:S04]  /*1f2a0*/  LOP3.LUT R10, R10, 0xff, RZ, 0xc0, !PT ;  /* 0x000000ff0a0a7812 */ /* 0x004fc800078ec0ff */
[----:B------:R-:W-:-:S05]  /*1f2b0*/  F2FP.F16.E4M3.UNPACK_B R10, R10 ;  /* 0x0000000aff0a723e */ /* 0x000fca00020006ff */
[----:B------:R-:W-:-:S05]  /*1f2c0*/  HADD2.F32 R10, -RZ, R10.H0_H0 ;  /* 0x2000000aff0a7230 */ /* 0x000fca0000004100 */
[----:B------:R-:W-:-:S04]  /*1f2d0*/  FMUL R10, R10, UR46 ;  /* 0x0000002e0a0a7c20 */ /* 0x000fc80008400000 */
[----:B------:R-:W-:Y:S01]  /*1f2e0*/  FFMA R10, R170, UR47, R10 ;  /* 0x0000002faa0a7c23 */ /* 0x000fe2000800000a */
[----:B0-----:R-:W-:Y:S01]  /*1f2f0*/  @!P2 IADD3 R86, P0, R86, R18, RZ ;  /* 0x000000125656a210 */ /* 0x001fe20007f1e0ff */
[----:B------:R-:W2:Y:S03]  /*1f300*/  LDL.LU R170, [R1+0x310] ;  /* 0x0003100001aa7983 */ /* 0x000ea60000300800 */
        /* <DEDUP_REMOVED lines=27> */
[----:B------:R1:W2:Y:S01]  /*1f4c0*/  @!P1 LDG.E.U8 R10, desc[UR54][R4.64+0x69] ;  /* 0x00006936040a9981 */ /* 0x0002a2000c1e1100 */
[----:B------:R-:W3:Y:S01]  /*1f4d0*/  @!P3 LDC.64 R28, c[0x0][0x5c0] ;  /* 0x00017000ff1cbb82 */ /* 0x000ee20000000a00 */
        /* <DEDUP_REMOVED lines=9> */
[----:B------:R0:W-:Y:S04]  /*1f570*/  @!P1 STG.E.U8 desc[UR54][R38.64+0x69], R11 ;  /* 0x0000690b26009986 */ /* 0x0001e8000c101136 */
[----:B------:R-:W4:Y:S01]  /*1f580*/  @!P3 LDG.E.U8 R4, desc[UR54][R2.64+0x68] ;  /* 0x000068360204b981 */ /* 0x000f22000c1e1100 */
[----:B---3--:R-:W-:-:S05]  /*1f590*/  @!P3 IADD3 R84, P0, R84, R28, RZ ;  /* 0x0000001c5454b210 */ /* 0x008fca0007f1e0ff */
[----:B------:R-:W-:Y:S01]  /*1f5a0*/  @!P3 IMAD.X R85, R83, 0x1, R29, P0 ;  /* 0x000000015355b824 */ /* 0x000fe200000e061d */
[----:B0-----:R-:W0:Y:S01]  /*1f5b0*/  @!P4 LDC.64 R10, c[0x0][0x5c0] ;  /* 0x00017000ff0acb82 */ /* 0x001e220000000a00 */
[----:B----4-:R-:W-:-:S04]  /*1f5c0*/  LOP3.LUT R4, R4, 0xff, RZ, 0xc0, !PT ;  /* 0x000000ff04047812 */ /* 0x010fc800078ec0ff */
        /* <DEDUP_REMOVED lines=9> */
[----:B------:R-:W4:Y:S01]  /*1f660*/  @!P4 LDG.E.U8 R4, desc[UR54][R2.64+0x69] ;  /* 0x000069360204c981 */ /* 0x000f22000c1e1100 */
        /* <DEDUP_REMOVED lines=9> */
[----:B-1----:R-:W-:Y:S02]  /*1f700*/  F2FP.SATFINITE.E4M3.F32.PACK_AB_MERGE_C R5, RZ, R4, RZ ;  /* 0x00000004ff05723e */ /* 0x002fe400048070ff */
[----:B------:R-:W-:-:S03]  /*1f710*/  PRMT R4, RZ, 0x7610, R4 ;  /* 0x00007610ff047816 */ /* 0x000fc60000000004 */
[----:B------:R0:W-:Y:S04]  /*1f720*/  @!P4 STG.E.U8 desc[UR54][R82.64+0x69], R5 ;  /* 0x000069055200c986 */ /* 0x0001e8000c101136 */
[----:B------:R-:W2:Y:S01]  /*1f730*/  @!P2 LDG.E.U8 R4, desc[UR54][R6.64+0x60] ;  /* 0x000060360604a981 */ /* 0x000ea2000c1e1100 */
[----:B------:R-:W-:Y:S02]  /*1f740*/  PRMT R2, RZ, 0x7610, R2 ;  /* 0x00007610ff027816 */ /* 0x000fe40000000002 */
        /* <DEDUP_REMOVED lines=9> */
[----:B------:R-:W3:Y:S01]  /*1f7e0*/  @!P1 LDG.E.U8 R2, desc[UR54][R6.64+0x61] ;  /* 0x0000613606029981 */ /* 0x000ee2000c1e1100 */
[----:B------:R-:W-:Y:S01]  /*1f7f0*/  PRMT R4, RZ, 0x7610, R4 ;  /* 0x00007610ff047816 */ /* 0x000fe20000000004 */
[----:B------:R-:W0:Y:S01]  /*1f800*/  @!P5 LDC.64 R10, c[0x0][0x5c0] ;  /* 0x00017000ff0adb82 */ /* 0x000e220000000a00 */
[----:B---3--:R-:W-:-:S04]  /*1f810*/  LOP3.LUT R2, R2, 0xff, RZ, 0xc0, !PT ;  /* 0x000000ff02027812 */ /* 0x008fc800078ec0ff */
[----:B------:R-:W-:-:S05]  /*1f820*/  F2FP.F16.E4M3.UNPACK_B R2, R2 ;  /* 0x00000002ff02723e */ /* 0x000fca00020006ff */
[----:B------:R-:W-:-:S05]  /*1f830*/  HADD2.F32 R2, -RZ, R2.H0_H0 ;  /* 0x20000002ff027230 */ /* 0x000fca0000004100 */
[----:B------:R-:W-:-:S04]  /*1f840*/  FMUL R2, R2, UR46 ;  /* 0x0000002e02027c20 */ /* 0x000fc80008400000 */
[----:B------:R-:W-:Y:S01]  /*1f850*/  FFMA R2, R168, UR47, R2 ;  /* 0x0000002fa8027c23 */ /* 0x000fe20008000002 */
[----:B0-----:R-:W-:Y:S01]  /*1f860*/  @!P5 IADD3 R20, P0, R20, R10, RZ ;  /* 0x0000000a1414d210 */ /* 0x001fe20007f1e0ff */
[----:B------:R-:W3:Y:S03]  /*1f870*/  LDL.LU R168, [R1+0x32c] ;  /* 0x00032c0001a87983 */ /* 0x000ee60000300800 */
[----:B------:R-:W-:Y:S01]  /*1f880*/  F2FP.SATFINITE.E4M3.F32.PACK_AB_MERGE_C R5, RZ, R2, RZ ;  /* 0x00000002ff05723e */ /* 0x000fe200048070ff */
[----:B------:R-:W-:Y:S01]  /*1f890*/  @!P5 IMAD.X R21, R21, 0x1, R11, P0 ;  /* 0x000000011515d824 */ /* 0x000fe200000e060b */
[----:B-1----:R-:W0:Y:S03]  /*1f8a0*/  @!P6 LDC.64 R2, c[0x0][0x5c0] ;  /* 0x00017000ff02eb82 */ /* 0x002e260000000a00 */
        /* <DEDUP_REMOVED lines=11> */
[----:B------:R-:W-:Y:S04]  /*1f960*/  @!P5 STG.E.U8 desc[UR54][R20.64+0x60], R5 ;  /* 0x000060051400d986 */ /* 0x000fe8000c101136 */
[----:B------:R-:W2:Y:S01]  /*1f970*/  @!P6 LDG.E.U8 R4, desc[UR54][R8.64+0x61] ;  /* 0x000061360804e981 */ /* 0x000ea2000c1e1100 */
[----:B0-----:R-:W-:-:S05]  /*1f980*/  @!P6 IADD3 R2, P0, R33, R2, RZ ;  /* 0x000000022102e210 */ /* 0x001fca0007f1e0ff */
[----:B------:R-:W-:Y:S01]  /*1f990*/  @!P6 IMAD.X R3, R80, 0x1, R3, P0 ;  /* 0x000000015003e824 */ /* 0x000fe200000e0603 */
[----:B--2---:R-:W-:-:S04]  /*1f9a0*/  LOP3.LUT R4, R4, 0xff, RZ, 0xc0, !PT ;  /* 0x000000ff04047812 */ /* 0x004fc800078ec0ff */
[----:B------:R-:W-:-:S05]  /*1f9b0*/  F2FP.F16.E4M3.UNPACK_B R4, R4 ;  /* 0x00000004ff04723e */ /* 0x000fca00020006ff */
[----:B------:R-:W-:-:S05]  /*1f9c0*/  HADD2.F32 R4, -RZ, R4.H0_H0 ;  /* 0x20000004ff047230 */ /* 0x000fca0000004100 */
[----:B------:R-:W-:-:S04]  /*1f9d0*/  FMUL R4, R4, UR46 ;  /* 0x0000002e04047c20 */ /* 0x000fc80008400000 */
[----:B------:R-:W-:-:S05]  /*1f9e0*/  FFMA R4, R170, UR47, R4 ;  /* 0x0000002faa047c23 */ /* 0x000fca0008000004 */
[----:B------:R-:W-:Y:S02]  /*1f9f0*/  F2FP.SATFINITE.E4M3.F32.PACK_AB_MERGE_C R11, RZ, R4, RZ ;  /* 0x00000004ff0b723e */ /* 0x000fe400048070ff */
[----:B------:R-:W-:-:S03]  /*1fa00*/  PRMT R4, RZ, 0x7610, R4 ;  /* 0x00007610ff047816 */ /* 0x000fc60000000004 */
[----:B------:R0:W-:Y:S04]  /*1fa10*/  @!P6 STG.E.U8 desc[UR54][R2.64+0x61], R11 ;  /* 0x0000610b0200e986 */ /* 0x0001e8000c101136 */
[----:B------:R-:W2:Y:S01]  /*1fa20*/  @!P2 LDG.E.U8 R4, desc[UR54][R6.64+0x68] ;  /* 0x000068360604a981 */ /* 0x000ea2000c1e1100 */
[----:B------:R-:W-:-:S04]  /*1fa30*/  ISETP.GE.AND P1, PT, R31, 0x101, PT ;  /* 0x000001011f00780c */ /* 0x000fc80003f26270 */
[----:B------:R-:W-:-:S13]  /*1fa40*/  ISETP.LT.OR P1, PT, R30, 0x6a, !P1 ;  /* 0x0000006a1e00780c */ /* 0x000fda0004f21670 */
[----:B0-----:R-:W0:Y:S01]  /*1fa50*/  @!P1 LDC.64 R2, c[0x0][0x5c0] ;  /* 0x00017000ff029b82 */ /* 0x001e220000000a00 */
[----:B--2---:R-:W-:-:S04]  /*1fa60*/  LOP3.LUT R4, R4, 0xff, RZ, 0xc0, !PT ;  /* 0x000000ff04047812 */ /* 0x004fc800078ec0ff */
[----:B------:R-:W-:-:S05]  /*1fa70*/  F2FP.F16.E4M3.UNPACK_B R4, R4 ;  /* 0x00000004ff04723e */ /* 0x000fca00020006ff */
[----:B------:R-:W-:-:S05]  /*1fa80*/  HADD2.F32 R4, -RZ, R4.H0_H0 ;  /* 0x20000004ff047230 */ /* 0x000fca0000004100 */
[----:B------:R-:W-:-:S04]  /*1fa90*/  FMUL R4, R4, UR46 ;  /* 0x0000002e04047c20 */ /* 0x000fc80008400000 */
[----:B---3--:R-:W-:Y:S01]  /*1faa0*/  FFMA R4, R168, UR47, R4 ;  /* 0x0000002fa8047c23 */ /* 0x008fe20008000004 */
[----:B------:R-:W-:Y:S01]  /*1fab0*/  ISETP.GE.AND P3, PT, R31, 0x109, PT ;  /* 0x000001091f00780c */ /* 0x000fe20003f66270 */
[----:B------:R-:W2:Y:S03]  /*1fac0*/  LDL.LU R168, [R1+0x334] ;  /* 0x0003340001a87983 */ /* 0x000ea60000300800 */
[----:B------:R-:W-:Y:S02]  /*1fad0*/  F2FP.SATFINITE.E4M3.F32.PACK_AB_MERGE_C R5, RZ, R4, RZ ;  /* 0x00000004ff05723e */ /* 0x000fe400048070ff */
[----:B------:R-:W-:-:S03]  /*1fae0*/  PRMT R4, RZ, 0x7610, R4 ;  /* 0x00007610ff047816 */ /* 0x000fc60000000004 */
[----:B------:R1:W-:Y:S04]  /*1faf0*/  @!P2 STG.E.U8 desc[UR54][R22.64+0x68], R5 ;  /* 0x000068051600a986 */ /* 0x0003e8000c101136 */
[----:B------:R-:W3:Y:S01]  /*1fb00*/  @!P1 LDG.E.U8 R4, desc[UR54][R6.64+0x69] ;  /* 0x0000693606049981 */ /* 0x000ee2000c1e1100 */
[----:B0-----:R-:W-:-:S04]  /*1fb10*/  @!P1 IADD3 R2, P0, P2, R26, UR11, R2 ;  /* 0x0000000b1a029c10 */ /* 0x001fc8000fa1e002 */
[----:B------:R-:W-:Y:S02]  /*1fb20*/  @!P1 IADD3.X R3, R32, UR10, R3, P0, P2 ;  /* 0x0000000a20039c10 */ /* 0x000fe400087e4403 */
[----:B------:R-:W-:-:S13]  /*1fb30*/  ISETP.LT.OR P0, PT, R30, 0x69, !P3 ;  /* 0x000000691e00780c */ /* 0x000fda0005f01670 */
[----:B------:R-:W0:Y:S01]  /*1fb40*/  @!P0 LDC.64 R10, c[0x0][0x5c0] ;  /* 0x00017000ff0a8b82 */ /* 0x000e220000000a00 */
[----:B---3--:R-:W-:-:S04]  /*1fb50*/  LOP3.LUT R4, R4, 0xff, RZ, 0xc0, !PT ;  /* 0x000000ff04047812 */ /* 0x008fc800078ec0ff */
[----:B------:R-:W-:-:S05]  /*1fb60*/  F2FP.F16.E4M3.UNPACK_B R4, R4 ;  /* 0x00000004ff04723e */ /* 0x000fca00020006ff */
[----:B------:R-:W-:-:S05]  /*1fb70*/  HADD2.F32 R4, -RZ, R4.H0_H0 ;  /* 0x20000004ff047230 */ /* 0x000fca0000004100 */
[----:B------:R-:W-:-:S04]  /*1fb80*/  FMUL R4, R4, UR46 ;  /* 0x0000002e04047c20 */ /* 0x000fc80008400000 */
[----:B----4-:R-:W-:Y:S01]  /*1fb90*/  FFMA R4, R169, UR47, R4 ;  /* 0x0000002fa9047c23 */ /* 0x010fe20008000004 */
[----:B------:R-:W-:Y:S02]  /*1fba0*/  IMAD.U32 R7, RZ, RZ, UR8 ;  /* 0x00000008ff077e24 */ /* 0x000fe4000f8e00ff */
[----:B------:R-:W-:Y:S01]  /*1fbb0*/  IMAD.U32 R19, RZ, RZ, UR7 ;  /* 0x00000007ff137e24 */ /* 0x000fe2000f8e00ff */
[----:B------:R-:W-:Y:S01]  /*1fbc0*/  ISETP.LT.OR P3, PT, R30, 0x6a, !P3 ;  /* 0x0000006a1e00780c */ /* 0x000fe20005f61670 */
[----:B------:R-:W3:Y:S01]  /*1fbd0*/  LDL.LU R169, [R1+0x338] ;  /* 0x0003380001a97983 */ /* 0x000ee20000300800 */
[----:B-1----:R-:W-:Y:S02]  /*1fbe0*/  F2FP.SATFINITE.E4M3.F32.PACK_AB_MERGE_C R5, RZ, R4, RZ ;  /* 0x00000004ff05723e */ /* 0x002fe400048070ff */
[----:B------:R-:W-:-:S03]  /*1fbf0*/  PRMT R4, RZ, 0x7610, R4 ;  /* 0x00007610ff047816 */ /* 0x000fc60000000004 */
[----:B------:R0:W-:Y:S04]  /*1fc00*/  @!P1 STG.E.U8 desc[UR54][R2.64+0x69], R5 ;  /* 0x0000690502009986 */ /* 0x0001e8000c101136 */
[----:B------:R-:W4:Y:S01]  /*1fc10*/  @!P0 LDG.E.U8 R4, desc[UR54][R8.64+0x68] ;  /* 0x0000683608048981 */ /* 0x000f22000c1e1100 */
[----:B------:R-:W-:-:S04]  /*1fc20*/  @!P0 IADD3 R7, P1, P2, R7, UR11, R26 ;  /* 0x0000000b07078c10 */ /* 0x000fc8000fa3e01a */
[----:B------:R-:W-:Y:S02]  /*1fc30*/  @!P0 IADD3.X R6, R19, UR10, R32, P1, P2 ;  /* 0x0000000a13068c10 */ /* 0x000fe40008fe4420 */
[----:B0-----:R-:W-:-:S05]  /*1fc40*/  @!P0 IADD3 R2, P1, R7, R10, RZ ;  /* 0x0000000a07028210 */ /* 0x001fca0007f3e0ff */
[----:B------:R-:W-:Y:S02]  /*1fc50*/  @!P0 IMAD.X R3, R6, 0x1, R11, P1 ;  /* 0x0000000106038824 */ /* 0x000fe400008e060b */
[----:B------:R-:W0:Y:S01]  /*1fc60*/  @!P3 LDC.64 R10, c[0x0][0x5c0] ;  /* 0x00017000ff0abb82 */ /* 0x000e220000000a00 */
[----:B----4-:R-:W-:-:S04]  /*1fc70*/  LOP3.LUT R4, R4, 0xff, RZ, 0xc0, !PT ;  /* 0x000000ff04047812 */ /* 0x010fc800078ec0ff */
[----:B------:R-:W-:-:S05]  /*1fc80*/  F2FP.F16.E4M3.UNPACK_B R4, R4 ;  /* 0x00000004ff04723e */ /* 0x000fca00020006ff */
[----:B------:R-:W-:-:S05]  /*1fc90*/  HADD2.F32 R4, -RZ, R4.H0_H0 ;  /* 0x20000004ff047230 */ /* 0x000fca0000004100 */
[----:B------:R-:W-:-:S04]  /*1fca0*/  FMUL R4, R4, UR46 ;  /* 0x0000002e04047c20 */ /* 0x000fc80008400000 */
[----:B--2---:R-:W-:Y:S01]  /*1fcb0*/  FFMA R4, R168, UR47, R4 ;  /* 0x0000002fa8047c23 */ /* 0x004fe20008000004 */
[----:B------:R-:W-:Y:S01]  /*1fcc0*/  IMAD.U32 R7, RZ, RZ, UR8 ;  /* 0x00000008ff077e24 */ /* 0x000fe2000f8e00ff */
[----:B------:R-:W-:Y:S01]  /*1fcd0*/  ISETP.GE.AND P5, PT, R31, 0x181, PT ;  /* 0x000001811f00780c */ /* 0x000fe20003fa6270 */
[----:B------:R-:W2:Y:S02]  /*1fce0*/  LDL.LU R168, [R1+0x33c] ;  /* 0x00033c0001a87983 */ /* 0x000ea40000300800 */
[----:B------:R-:W-:Y:S02]  /*1fcf0*/  F2FP.SATFINITE.E4M3.F32.PACK_AB_MERGE_C R5, RZ, R4, RZ ;  /* 0x00000004ff05723e */ /* 0x000fe400048070ff */
[----:B------:R-:W-:-:S03]  /*1fd00*/  PRMT R4, RZ, 0x7610, R4 ;  /* 0x00007610ff047816 */ /* 0x000fc60000000004 */
[----:B------:R0:W-:Y:S04]  /*1fd10*/  @!P0 STG.E.U8 desc[UR54][R2.64+0x68], R5 ;  /* 0x0000680502008986 */ /* 0x0001e8000c101136 */
[----:B------:R1:W4:Y:S01]  /*1fd20*/  @!P3 LDG.E.U8 R4, desc[UR54][R8.64+0x69] ;  /* 0x000069360804b981 */ /* 0x000322000c1e1100 */
[----:B------:R-:W-:Y:S02]  /*1fd30*/  @!P3 IADD3 R7, P1, P2, R7, UR11, R26 ;  /* 0x0000000b0707bc10 */ /* 0x000fe4000fa3e01a */
[----:B------:R-:W-:Y:S02]  /*1fd40*/  ISETP.LT.OR P0, PT, R30, 0x61, !P5 ;  /* 0x000000611e00780c */ /* 0x000fe40006f01670 */
[----:B------:R-:W-:Y:S02]  /*1fd50*/  @!P3 IADD3.X R6, R19, UR10, R32, P1, P2 ;  /* 0x0000000a1306bc10 */ /* 0x000fe40008fe4420 */
[----:B0-----:R-:W-:-:S05]  /*1fd60*/  @!P3 IADD3 R2, P1, R7, R10, RZ ;  /* 0x0000000a0702b210 */ /* 0x001fca0007f3e0ff */
[----:B------:R-:W-:-:S04]  /*1fd70*/  @!P3 IMAD.X R3, R6, 0x1, R11, P1 ;  /* 0x000000010603b824 */ /* 0x000fc800008e060b */
[----:B-1----:R-:W0:Y:S01]  /*1fd80*/  @!P0 LDC.64 R8, c[0x0][0x5c0] ;  /* 0x00017000ff088b82 */ /* 0x002e220000000a00 */
[----:B----4-:R-:W-:-:S04]  /*1fd90*/  LOP3.LUT R4, R4, 0xff, RZ, 0xc0, !PT ;  /* 0x000000ff04047812 */ /* 0x010fc800078ec0ff */
[----:B------:R-:W-:-:S05]  /*1fda0*/  F2FP.F16.E4M3.UNPACK_B R4, R4 ;  /* 0x00000004ff04723e */ /* 0x000fca00020006ff */
[----:B------:R-:W-:-:S05]  /*1fdb0*/  HADD2.F32 R4, -RZ, R4.H0_H0 ;  /* 0x20000004ff047230 */ /* 0x000fca0000004100 */
[----:B------:R-:W-:-:S04]  /*1fdc0*/  FMUL R4, R4, UR46 ;  /* 0x0000002e04047c20 */ /* 0x000fc80008400000 */
[----:B---3--:R-:W-:Y:S01]  /*1fdd0*/  FFMA R4, R169, UR47, R4 ;  /* 0x0000002fa9047c23 */ /* 0x008fe20008000004 */
[----:B------:R-:W-:Y:S01]  /*1fde0*/  ISETP.LT.OR P1, PT, R30, 0x62, !P5 ;  /* 0x000000621e00780c */ /* 0x000fe20006f21670 */
[----:B------:R-:W3:Y:S03]  /*1fdf0*/  LDL.LU R169, [R1+0x340] ;  /* 0x0003400001a97983 */ /* 0x000ee60000300800 */
[----:B------:R-:W-:Y:S02]  /*1fe00*/  F2FP.SATFINITE.E4M3.F32.PACK_AB_MERGE_C R7, RZ, R4, RZ ;  /* 0x00000004ff07723e */ /* 0x000fe400048070ff */
[----:B------:R-:W-:-:S03]  /*1fe10*/  PRMT R4, RZ, 0x7610, R4 ;  /* 0x00007610ff047816 */ /* 0x000fc60000000004 */
[----:B------:R1:W-:Y:S04]  /*1fe20*/  @!P3 STG.E.U8 desc[UR54][R2.64+0x69], R7 ;  /* 0x000069070200b986 */ /* 0x0003e8000c101136 */
[----:B------:R-:W4:Y:S01]  /*1fe30*/  @!P0 LDG.E.U8 R4, desc[UR54][R14.64+0x60] ;  /* 0x000060360e048981 */ /* 0x000f22000c1e1100 */
[----:B-1----:R-:W-:Y:S02]  /*1fe40*/  @!P0 IMAD.MOV.U32 R2, RZ, RZ, R26 ;  /* 0x000000ffff028224 */ /* 0x002fe400078e001a */
[----:B------:R-:W-:Y:S01]  /*1fe50*/  @!P0 IMAD.MOV.U32 R3, RZ, RZ, R32 ;  /* 0x000000ffff038224 */ /* 0x000fe200078e0020 */
[----:B----4-:R-:W-:-:S04]  /*1fe60*/  LOP3.LUT R4, R4, 0xff, RZ, 0xc0, !PT ;  /* 0x000000ff04047812 */ /* 0x010fc800078ec0ff */
[----:B------:R-:W-:-:S05]  /*1fe70*/  F2FP.F16.E4M3.UNPACK_B R4, R4 ;  /* 0x00000004ff04723e */ /* 0x000fca00020006ff */
[----:B------:R-:W-:-:S05]  /*1fe80*/  HADD2.F32 R4, -RZ, R4.H0_H0 ;  /* 0x20000004ff047230 */ /* 0x000fca0000004100 */
[----:B------:R-:W-:Y:S01]  /*1fe90*/  FMUL R6, R4, UR46 ;  /* 0x0000002e04067c20 */ /* 0x000fe20008400000 */
[----:B------:R-:W-:-:S04]  /*1fea0*/  @!P0 IMAD.WIDE.U32 R4, R24, 0x180, R2 ;  /* 0x0000018018048825 */ /* 0x000fc800078e0002 */
[----:B--2---:R-:W-:Y:S01]  /*1feb0*/  FFMA R6, R168, UR47, R6 ;  /* 0x0000002fa8067c23 */ /* 0x004fe20008000006 */
[----:B------:R-:W-:Y:S01]  /*1fec0*/  @!P0 IMAD R3, R25, 0x180, RZ ;  /* 0x0000018019038824 */ /* 0x000fe200078e02ff */
[----:B0-----:R-:W-:Y:S01]  /*1fed0*/  @!P0 IADD3 R2, P2, R4, R8, RZ ;  /* 0x0000000804028210 */ /* 0x001fe20007f5e0ff */
[----:B------:R-:W2:Y:S01]  /*1fee0*/  LDL.LU R168, [R1+0x344] ;  /* 0x0003440001a87983 */ /* 0x000ea20000300800 */
[----:B------:R-:W-:Y:S02]  /*1fef0*/  PRMT R4, RZ, 0x7610, R4 ;  /* 0x00007610ff047816 */ /* 0x000fe40000000004 */
[----:B------:R-:W-:Y:S01]  /*1ff00*/  @!P0 IADD3.X R3, R9, R5, R3, P2, !PT ;  /* 0x0000000509038210 */ /* 0x000fe200017fe403 */
[----:B------:R-:W4:Y:S01]  /*1ff10*/  LDL.LU R170, [R1+0x348] ;  /* 0x0003480001aa7983 */ /* 0x000f220000300800 */
[----:B------:R-:W-:Y:S01]  /*1ff20*/  F2FP.SATFINITE.E4M3.F32.PACK_AB_MERGE_C R7, RZ, R6, RZ ;  /* 0x00000006ff07723e */ /* 0x000fe200048070ff */
[----:B------:R-:W0:Y:S04]  /*1ff30*/  @!P1 LDC.64 R8, c[0x0][0x5c0] ;  /* 0x00017000ff089b82 */ /* 0x000e280000000a00 */
[----:B------:R1:W-:Y:S04]  /*1ff40*/  @!P0 STG.E.U8 desc[UR54][R2.64+0x60], R7 ;  /* 0x0000600702008986 */ /* 0x0003e8000c101136 */
[----:B------:R-:W3:Y:S01]  /*1ff50*/  @!P1 LDG.E.U8 R4, desc[UR54][R14.64+0x61] ;  /* 0x000061360e049981 */ /* 0x000ee2000c1e1100 */
[----:B------:R-:W-:Y:S01]  /*1ff60*/  ISETP.GE.AND P4, PT, R31, 0x189, PT ;  /* 0x000001891f00780c */ /* 0x000fe20003f86270 */
[----:B-1----:R-:W-:-:S02]  /*1ff70*/  @!P1 IMAD.MOV.U32 R2, RZ, RZ, R26 ;  /* 0x000000ffff029224 */ /* 0x002fc400078e001a */
[----:B------:R-:W-:Y:S01]  /*1ff80*/  @!P1 IMAD.MOV.U32 R3, RZ, RZ, R32 ;  /* 0x000000ffff039224 */ /* 0x000fe200078e0020 */
[----:B------:R-:W-:-:S13]  /*1ff90*/  ISETP.LT.OR P0, PT, R30, 0x61, !P4 ;  /* 0x000000611e00780c */ /* 0x000fda0006701670 */
[----:B------:R-:W1:Y:S01]  /*1ffa0*/  @!P0 LDC.64 R10, c[0x0][0x5c0] ;  /* 0x00017000ff0a8b82 */ /* 0x000e620000000a00 */
[----:B---3--:R-:W-:-:S04]  /*1ffb0*/  LOP3.LUT R4, R4, 0xff, RZ, 0xc0, !PT ;  /* 0x000000ff04047812 */ /* 0x008fc800078ec0ff */
[----:B------:R-:W-:-:S05]  /*1ffc0*/  F2FP.F16.E4M3.UNPACK_B R4, R4 ;  /* 0x00000004ff04723e */ /* 0x000fca00020006ff */
[----:B------:R-:W-:-:S05]  /*1ffd0*/  HADD2.F32 R4, -RZ, R4.H0_H0 ;  /* 0x20000004ff047230 */ /* 0x000fca0000004100 */
[----:B------:R-:W-:Y:S01]  /*1ffe0*/  FMUL R6, R4, UR46 ;  /* 0x0000002e04067c20 */ /* 0x000fe20008400000 */
[----:B------:R-:W-:-:S04]  /*1fff0*/  @!P1 IMAD.WIDE.U32 R4, R24, 0x180, R2 ;  /* 0x0000018018049825 */ /* 0x000fc800078e0002 */
[----:B------:R-:W-:Y:S01]  /*20000*/  FFMA R6, R169, UR47, R6 ;  /* 0x0000002fa9067c23 */ /* 0x000fe20008000006 */
[----:B------:R-:W-:Y:S01]  /*20010*/  @!P1 IMAD R3, R25, 0x180, RZ ;  /* 0x0000018019039824 */ /* 0x000fe200078e02ff */
[----:B0-----:R-:W-:Y:S02]  /*20020*/  @!P1 IADD3 R2, P2, R4, R8, RZ ;  /* 0x0000000804029210 */ /* 0x001fe40007f5e0ff */
[----:B------:R-:W-:Y:S02]  /*20030*/  PRMT R4, RZ, 0x7610, R4 ;  /* 0x00007610ff047816 */ /* 0x000fe40000000004 */
[----:B------:R-:W-:Y:S02]  /*20040*/  @!P1 IADD3.X R3, R9, R5, R3, P2, !PT ;  /* 0x0000000509039210 */ /* 0x000fe400017fe403 */
[----:B------:R-:W-:-:S05]  /*20050*/  F2FP.SATFINITE.E4M3.F32.PACK_AB_MERGE_C R7, RZ, R6, RZ ;  /* 0x00000006ff07723e */ /* 0x000fca00048070ff */
[----:B------:R0:W-:Y:S04]  /*20060*/  @!P1 STG.E.U8 desc[UR54][R2.64+0x61], R7 ;  /* 0x0000610702009986 */ /* 0x0001e8000c101136 */
[----:B------:R-:W3:Y:S01]  /*20070*/  @!P0 LDG.E.U8 R4, desc[UR54][R16.64+0x60] ;  /* 0x0000603610048981 */ /* 0x000ee2000c1e1100 */
[----:B------:R-:W-:Y:S02]  /*20080*/  @!P0 IMAD R9, R25, 0x180, RZ ;  /* 0x0000018019098824 */ /* 0x000fe400078e02ff */
[----:B0-----:R-:W-:Y:S02]  /*20090*/  @!P0 IMAD.MOV.U32 R2, RZ, RZ, R26 ;  /* 0x000000ffff028224 */ /* 0x001fe400078e001a */
[----:B------:R-:W-:Y:S01]  /*200a0*/  @!P0 IMAD.MOV.U32 R3, RZ, RZ, R32 ;  /* 0x000000ffff038224 */ /* 0x000fe200078e0020 */
[----:B------:R-:W-:-:S02]  /*200b0*/  ISETP.LT.OR P1, PT, R30, 0x62, !P4 ;  /* 0x000000621e00780c */ /* 0x000fc40006721670 */
[----:B---3--:R-:W-:-:S04]  /*200c0*/  LOP3.LUT R4, R4, 0xff, RZ, 0xc0, !PT ;  /* 0x000000ff04047812 */ /* 0x008fc800078ec0ff */
[----:B------:R-:W-:-:S05]  /*200d0*/  F2FP.F16.E4M3.UNPACK_B R4, R4 ;  /* 0x00000004ff04723e */ /* 0x000fca00020006ff */
[----:B------:R-:W-:Y:S02]  /*200e0*/  HADD2.F32 R6, -RZ, R4.H0_H0 ;  /* 0x20000004ff067230 */ /* 0x000fe40000004100 */
[----:B------:R-:W-:-:S04]  /*200f0*/  @!P0 IMAD.WIDE.U32 R4, R24, 0x180, R2 ;  /* 0x0000018018048825 */ /* 0x000fc800078e0002 */
[----:B------:R-:W-:Y:S01]  /*20100*/  FMUL R6, R6, UR46 ;  /* 0x0000002e06067c20 */ /* 0x000fe20008400000 */
[----:B------:R-:W-:Y:S01]  /*20110*/  @!P0 IMAD.IADD R2, R5, 0x1, R9 ;  /* 0x0000000105028824 */ /* 0x000fe200078e0209 */
[----:B-1----:R-:W-:Y:S02]  /*20120*/  @!P0 IADD3 R4, P2, P3, R4, UR8, R10 ;  /* 0x0000000804048c10 */ /* 0x002fe4000fb5e00a */
[----:B--2---:R-:W-:Y:S02]  /*20130*/  FFMA R6, R168, UR47, R6 ;  /* 0x0000002fa8067c23 */ /* 0x004fe40008000006 */
[----:B------:R-:W-:Y:S01]  /*20140*/  @!P0 IADD3.X R5, R2, UR7, R11, P2, P3 ;  /* 0x0000000702058c10 */ /* 0x000fe200097e640b */
[----:B------:R-:W-:Y:S01]  /*20150*/  @!P1 IMAD.MOV.U32 R3, RZ, RZ, R32 ;  /* 0x000000ffff039224 */ /* 0x000fe200078e0020 */
[----:B------:R-:W-:Y:S01]  /*20160*/  PRMT R2, RZ, 0x7610, R2 ;  /* 0x00007610ff027816 */ /* 0x000fe20000000002 */
[----:B------:R-:W0:Y:S01]  /*20170*/  @!P1 LDC.64 R10, c[0x0][0x5c0] ;  /* 0x00017000ff0a9b82 */ /* 0x000e220000000a00 */
[----:B------:R-:W-:Y:S01]  /*20180*/  F2FP.SATFINITE.E4M3.F32.PACK_AB_MERGE_C R7, RZ, R6, RZ ;  /* 0x00000006ff07723e */ /* 0x000fe200048070ff */
[----:B------:R-:W-:Y:S01]  /*20190*/  @!P1 IMAD R9, R25, 0x180, RZ ;  /* 0x0000018019099824 */ /* 0x000fe200078e02ff */
[----:B------:R-:W2:Y:S04]  /*201a0*/  LDL.LU R168, [R1+0x34c] ;  /* 0x00034c0001a87983 */ /* 0x000ea80000300800 */
[----:B------:R1:W-:Y:S04]  /*201b0*/  @!P0 STG.E.U8 desc[UR54][R4.64+0x60], R7 ;  /* 0x0000600704008986 */ /* 0x0003e8000c101136 */
[----:B------:R-:W3:Y:S01]  /*201c0*/  @!P1 LDG.E.U8 R2, desc[UR54][R16.64+0x61] ;  /* 0x0000613610029981 */ /* 0x000ee2000c1e1100 */
[----:B------:R-:W-:-:S03]  /*201d0*/  ISETP.LT.OR P2, PT, R30, 0x69, !P5 ;  /* 0x000000691e00780c */ /* 0x000fc60006f41670 */
[----:B------:R-:W2:Y:S01]  /*201e0*/  LDL.LU R169, [R1+0x350] ;  /* 0x0003500001a97983 */ /* 0x000ea20000300800 */
[----:B---3--:R-:W-:-:S04]  /*201f0*/  LOP3.LUT R2, R2, 0xff, RZ, 0xc0, !PT ;  /* 0x000000ff02027812 */ /* 0x008fc800078ec0ff */
[----:B------:R-:W-:-:S05]  /*20200*/  F2FP.F16.E4M3.UNPACK_B R2, R2 ;  /* 0x00000002ff02723e */ /* 0x000fca00020006ff */
[----:B------:R-:W-:Y:S02]  /*20210*/  HADD2.F32 R6, -RZ, R2.H0_H0 ;  /* 0x20000002ff067230 */ /* 0x000fe40000004100 */
[----:B------:R-:W-:-:S03]  /*20220*/  @!P1 IMAD.MOV.U32 R2, RZ, RZ, R26 ;  /* 0x000000ffff029224 */ /* 0x000fc600078e001a */
[----:B------:R-:W-:Y:S01]  /*20230*/  FMUL R6, R6, UR46 ;  /* 0x0000002e06067c20 */ /* 0x000fe20008400000 */
[----:B------:R-:W-:-:S04]  /*20240*/  @!P1 IMAD.WIDE.U32 R2, R24, 0x180, R2 ;  /* 0x0000018018029825 */ /* 0x000fc800078e0002 */
[----:B----4-:R-:W-:Y:S01]  /*20250*/  FFMA R6, R170, UR47, R6 ;  /* 0x0000002faa067c23 */ /* 0x010fe20008000006 */
[----:B-1----:R-:W-:Y:S01]  /*20260*/  @!P1 IMAD.IADD R4, R3, 0x1, R9 ;  /* 0x0000000103049824 */ /* 0x002fe200078e0209 */
[----:B0-----:R-:W-:Y:S01]  /*20270*/  @!P1 IADD3 R2, P0, P3, R2, UR8, R10 ;  /* 0x0000000802029c10 */ /* 0x001fe2000fb1e00a */
[----:B------:R-:W0:Y:S02]  /*20280*/  @!P2 LDC.64 R8, c[0x0][0x5c0] ;  /* 0x00017000ff08ab82 */ /* 0x000e240000000a00 */
[----:B------:R-:W-:Y:S02]  /*20290*/  F2FP.SATFINITE.E4M3.F32.PACK_AB_MERGE_C R7, RZ, R6, RZ ;  /* 0x00000006ff07723e */ /* 0x000fe400048070ff */
[----:B------:R-:W-:Y:S02]  /*202a0*/  @!P1 IADD3.X R3, R4, UR7, R11, P0, P3 ;  /* 0x0000000704039c10 */ /* 0x000fe400087e640b */
[----:B------:R-:W-:-:S03]  /*202b0*/  PRMT R4, RZ, 0x7610, R4 ;  /* 0x00007610ff047816 */ /* 0x000fc60000000004 */
[----:B------:R1:W-:Y:S04]  /*202c0*/  @!P1 STG.E.U8 desc[UR54][R2.64+0x61], R7 ;  /* 0x0000610702009986 */ /* 0x0003e8000c101136 */
[----:B------:R-:W3:Y:S01]  /*202d0*/  @!P2 LDG.E.U8 R4, desc[UR54][R14.64+0x68] ;  /* 0x000068360e04a981 */ /* 0x000ee2000c1e1100 */
[----:B------:R-:W-:Y:S01]  /*202e0*/  ISETP.LT.OR P0, PT, R30, 0x6a, !P5 ;  /* 0x0000006a1e00780c */ /* 0x000fe20006f01670 */
[----:B-1----:R-:W-:Y:S02]  /*202f0*/  @!P2 IMAD.MOV.U32 R2, RZ, RZ, R26 ;  /* 0x000000ffff02a224 */ /* 0x002fe400078e001a */
[----:B------:R-:W-:Y:S01]  /*20300*/  @!P2 IMAD.MOV.U32 R3, RZ, RZ, R32 ;  /* 0x000000ffff03a224 */ /* 0x000fe200078e0020 */
[----:B---3--:R-:W-:-:S04]  /*20310*/  LOP3.LUT R4, R4, 0xff, RZ, 0xc0, !PT ;  /* 0x000000ff04047812 */ /* 0x008fc800078ec0ff */
        /* <DEDUP_REMOVED lines=9> */
[----:B------:R-:W-:Y:S02]  /*203b0*/  @!P2 IADD3.X R3, R9, R5, R3, P1, !PT ;  /* 0x000000050903a210 */ /* 0x000fe40000ffe403 */
[----:B------:R-:W-:Y:S01]  /*203c0*/  F2FP.SATFINITE.E4M3.F32.PACK_AB_MERGE_C R7, RZ, R6, RZ ;  /* 0x00000006ff07723e */ /* 0x000fe200048070ff */
[----:B------:R-:W0:Y:S04]  /*203d0*/  @!P0 LDC.64 R8, c[0x0][0x5c0] ;  /* 0x00017000ff088b82 */ /* 0x000e280000000a00 */
[----:B------:R1:W-:Y:S04]  /*203e0*/  @!P2 STG.E.U8 desc[UR54][R2.64+0x68], R7 ;  /* 0x000068070200a986 */ /* 0x0003e8000c101136 */
[----:B------:R-:W3:Y:S01]  /*203f0*/  @!P0 LDG.E.U8 R4, desc[UR54][R14.64+0x69] ;  /* 0x000069360e048981 */ /* 0x000ee2000c1e1100 */
[----:B------:R-:W-:Y:S01]  /*20400*/  ISETP.LT.OR P1, PT, R30, 0x69, !P4 ;  /* 0x000000691e00780c */ /* 0x000fe20006721670 */
[----:B-1----:R-:W-:-:S02]  /*20410*/  @!P0 IMAD.MOV.U32 R2, RZ, RZ, R26 ;  /* 0x000000ffff028224 */ /* 0x002fc400078e001a */
[----:B------:R-:W-:-:S10]  /*20420*/  @!P0 IMAD.MOV.U32 R3, RZ, RZ, R32 ;  /* 0x000000ffff038224 */ /* 0x000fd400078e0020 */
        /* <DEDUP_REMOVED lines=17> */
[----:B------:R-:W-:Y:S01]  /*20540*/  BSSY B1, `(.L_x_33) ;  /* 0x0000010000017945 */ /* 0x000fe20003800000 */
        /* <DEDUP_REMOVED lines=8> */
[----:B------:R-:W-:-:S03]  /*205d0*/  @!P1 IADD3.X R5, R8, UR7, R11, P0, P2 ;  /* 0x0000000708059c10 */ /* 0x000fc600087e440b */
[----:B------:R-:W-:-:S05]  /*205e0*/  F2FP.SATFINITE.E4M3.F32.PACK_AB_MERGE_C R3, RZ, R6, RZ ;  /* 0x00000006ff03723e */ /* 0x000fca00048070ff */
[----:B------:R0:W-:Y:S01]  /*205f0*/  @!P1 STG.E.U8 desc[UR54][R4.64+0x68], R3 ;  /* 0x0000680304009986 */ /* 0x0001e2000c101136 */
[----:B------:R-:W-:Y:S02]  /*20600*/  ISETP.LT.OR P0, PT, R30, 0x6a, !P4 ;  /* 0x0000006a1e00780c */ /* 0x000fe40006701670 */
[----:B------:R-:W-:-:S11]  /*20610*/  PRMT R2, RZ, 0x7610, R2 ;  /* 0x00007610ff027816 */ /* 0x000fd60000000002 */
[----:B0-----:R-:W-:Y:S05]  /*20620*/  @P0 BRA `(.L_x_34) ;  /* 0x0000000000040947 */ /* 0x001fea0003800000 */
[----:B------:R0:W5:Y:S02]  /*20630*/  LDG.E.U8 R2, desc[UR54][R16.64+0x69] ;  /* 0x0000693610027981 */ /* 0x000164000c1e1100 */
.L_x_34:
[----:B------:R-:W-:Y:S05]  /*20640*/  BSYNC B1 ;  /* 0x0000000000017941 */ /* 0x000fea0003800000 */
.L_x_33:
[----:B------:R-:W-:Y:S05]  /*20650*/  @P0 BRA `(.L_x_35) ;  /* 0x000000ac00d80947 */ /* 0x000fea0003800000 */
[----:B------:R-:W2:Y:S01]  /*20660*/  LDL.LU R4, [R1+0x358] ;  /* 0x0003580001047983 */ /* 0x000ea20000300800 */
[----:B-----5:R-:W-:Y:S01]  /*20670*/  LOP3.LUT R2, R2, 0xff, RZ, 0xc0, !PT ;  /* 0x000000ff02027812 */ /* 0x020fe200078ec0ff */
[----:B------:R-:W-:Y:S01]  /*20680*/  IMAD.MOV.U32 R27, RZ, RZ, R32 ;  /* 0x000000ffff1b7224 */ /* 0x000fe200078e0020 */
[----:B------:R-:W-:Y:S01]  /*20690*/  ULDC.64 UR12, c[0x0][0x5c0] ;  /* 0x00017000000c7ab9 */ /* 0x000fe20000000a00 */
[----:B------:R-:W-:Y:S01]  /*206a0*/  IMAD R25, R25, 0x180, RZ ;  /* 0x0000018019197824 */ /* 0x000fe200078e02ff */
[----:B------:R-:W-:Y:S01]  /*206b0*/  F2FP.F16.E4M3.UNPACK_B R2, R2 ;  /* 0x00000002ff02723e */ /* 0x000fe200020006ff */
[----:B------:R-:W-:-:S04]  /*206c0*/  IMAD.WIDE.U32 R26, R24, 0x180, R26 ;  /* 0x00000180181a7825 */ /* 0x000fc800078e001a */
[----:B------:R-:W-:Y:S02]  /*206d0*/  HADD2.F32 R2, -RZ, R2.H0_H0 ;  /* 0x20000002ff027230 */ /* 0x000fe40000004100 */
[----:B------:R-:W-:Y:S02]  /*206e0*/  IMAD.U32 R3, RZ, RZ, UR12 ;  /* 0x0000000cff037e24 */ /* 0x000fe4000f8e00ff */
[----:B------:R-:W-:Y:S02]  /*206f0*/  IMAD.IADD R25, R27, 0x1, R25 ;  /* 0x000000011b197824 */ /* 0x000fe400078e0219 */
[----:B------:R-:W-:Y:S01]  /*20700*/  FMUL R2, R2, UR46 ;  /* 0x0000002e02027c20 */ /* 0x000fe20008400000 */
[----:B------:R-:W-:-:S03]  /*20710*/  IADD3 R26, P0, P1, R26, UR8, R3 ;  /* 0x000000081a1a7c10 */ /* 0x000fc6000f91e003 */
[----:B--2---:R-:W-:Y:S01]  /*20720*/  FFMA R2, R4, UR47, R2 ;  /* 0x0000002f04027c23 */ /* 0x004fe20008000002 */
[----:B------:R-:W-:-:S04]  /*20730*/  IMAD.U32 R4, RZ, RZ, UR13 ;  /* 0x0000000dff047e24 */ /* 0x000fc8000f8e00ff */
[----:B------:R-:W-:Y:S02]  /*20740*/  F2FP.SATFINITE.E4M3.F32.PACK_AB_MERGE_C R3, RZ, R2, RZ ;  /* 0x00000002ff03723e */ /* 0x000fe400048070ff */
[----:B------:R-:W-:-:S05]  /*20750*/  IADD3.X R27, R25, UR7, R4, P0, P1 ;  /* 0x00000007191b7c10 */ /* 0x000fca00087e2404 */
[----:B------:R1:W-:Y:S01]  /*20760*/  STG.E.U8 desc[UR54][R26.64+0x69], R3 ;  /* 0x000069031a007986 */ /* 0x0003e2000c101136 */
[----:B------:R-:W-:Y:S05]  /*20770*/  BRA `(.L_x_35) ;  /* 0x000000ac00907947 */ /* 0x000fea0003800000 */
.L_x_32:
[----:B------:R-:W-:Y:S01]  /*20780*/  ISETP.GE.AND P5, PT, R31, 0x1, PT ;  /* 0x000000011f00780c */ /* 0x000fe20003fa6270 */
[----:B------:R-:W2:Y:S03]  /*20790*/  LDL.LU R38, [R1+0x40] ;  /* 0x0000400001267983 */ /* 0x000ea60000300800 */
[----:B------:R-:W-:Y:S01]  /*207a0*/  ISETP.LT.OR P0, PT, R30, 0x1, !P5 ;  /* 0x000000011e00780c */ /* 0x000fe20006f01670 */
[----:B------:R-:W-:Y:S01]  /*207b0*/  FMUL R33, R10, UR47 ;  /* 0x0000002f0a217c20 */ /* 0x000fe20008400000 */
[----:B------:R-:W-:Y:S01]  /*207c0*/  FMUL R9, R9, UR47 ;  /* 0x0000002f09097c20 */ /* 0x000fe20008400000 */
[----:B-----5:R-:W-:Y:S01]  /*207d0*/  FMUL R7, R7, UR47 ;  /* 0x0000002f07077c20 */ /* 0x020fe20008400000 */
[----:B------:R-:W-:Y:S01]  /*207e0*/  FMUL R5, R5, UR47 ;  /* 0x0000002f05057c20 */ /* 0x000fe20008400000 */
[----:B------:R-:W-:Y:S01]  /*207f0*/  FMUL R4, R4, UR47 ;  /* 0x0000002f04047c20 */ /* 0x000fe20008400000 */
[----:B------:R-:W-:Y:S01]  /*20800*/  LOP3.LUT R12, R12, 0xfffeffff, RZ, 0xc0, !PT ;  /* 0xfffeffff0c0c7812 */ /* 0x000fe200078ec0ff */
[----:B------:R-:W-:Y:S01]  /*20810*/  FMUL R3, R3, UR47 ;  /* 0x0000002f03037c20 */ /* 0x000fe20008400000 */
[----:B------:R-:W-:Y:S01]  /*20820*/  FMUL R2, R2, UR47 ;  /* 0x0000002f02027c20 */ /* 0x000fe20008400000 */
[----:B------:R-:W-:Y:S01]  /*20830*/  LOP3.LUT R0, R0, 0xfffffbff, RZ, 0xc0, !PT ;  /* 0xfffffbff00007812 */ /* 0x000fe200078ec0ff */
[----:B------:R-:W-:Y:S01]  /*20840*/  FMUL R14, R14, UR47 ;  /* 0x0000002f0e0e7c20 */ /* 0x000fe20008400000 */
[----:B------:R-:W-:Y:S01]  /*20850*/  FMUL R15, R15, UR47 ;  /* 0x0000002f0f0f7c20 */ /* 0x000fe20008400000 */
[----:B------:R-:W-:Y:S01]  /*20860*/  FMUL R16, R16, UR47 ;  /* 0x0000002f10107c20 */ /* 0x000fe20008400000 */
[----:B------:R-:W0:Y:S01]  /*20870*/  @!P0 LDC.64 R28, c[0x0][0x5c0] ;  /* 0x00017000ff1c8b82 */ /* 0x000e220000000a00 */
[----:B------:R-:W-:Y:S01]  /*20880*/  F2FP.SATFINITE.E4M3.F32.PACK_AB_MERGE_C R33, RZ, R33, RZ ;  /* 0x00000021ff21723e */ /* 0x000fe200048070ff */
[----:B------:R-:W-:Y:S01]  /*20890*/  FMUL R17, R17, UR47 ;  /* 0x0000002f11117c20 */ /* 0x000fe20008400000 */
[----:B------:R-:W-:Y:S01]  /*208a0*/  FMUL R18, R18, UR47 ;  /* 0x0000002f12127c20 */ /* 0x000fe20008400000 */
[----:B------:R-:W-:Y:S01]  /*208b0*/  FMUL R19, R19, UR47 ;  /* 0x0000002f13137c20 */ /* 0x000fe20008400000 */
[----:B------:R-:W4:Y:S01]  /*208c0*/  LDL.LU R37, [R1+0x44] ;  /* 0x0000440001257983 */ /* 0x000f220000300800 */
[----:B0-----:R-:W-:-:S03]  /*208d0*/  @!P0 IADD3 R10, P1, R26, R28, RZ ;  /* 0x0000001c1a0a8210 */ /* 0x001fc60007f3e0ff */
[----:B------:R-:W3:Y:S01]  /*208e0*/  LDL.LU R36, [R1+0x48] ;  /* 0x0000480001247983 */ /* 0x000ee20000300800 */
[----:B------:R-:W-:Y:S01]  /*208f0*/  F2FP.SATFINITE.E4M3.F32.PACK_AB_MERGE_C R9, RZ, R9, RZ ;  /* 0x00000009ff09723e */ /* 0x000fe200048070ff */
[----:B------:R-:W-:Y:S01]  /*20900*/  FMUL R28, R8, UR47 ;  /* 0x0000002f081c7c20 */ /* 0x000fe20008400000 */
[----:B------:R-:W-:Y:S01]  /*20910*/  F2FP.SATFINITE.E4M3.F32.PACK_AB_MERGE_C R7, RZ, R7, RZ ;  /* 0x00000007ff07723e */ /* 0x000fe200048070ff */
[----:B------:R-:W-:Y:S01]  /*20920*/  @!P0 IMAD.X R11, R32, 0x1, R29, P1 ;  /* 0x00000001200b8824 */ /* 0x000fe200008e061d */
[----:B------:R-:W-:Y:S01]  /*20930*/  F2FP.SATFINITE.E4M3.F32.PACK_AB_MERGE_C R5, RZ, R5, RZ ;  /* 0x00000005ff05723e */ /* 0x000fe200048070ff */
[----:B------:R-:W-:Y:S01]  /*20940*/  FMUL R20, R20, UR47 ;  /* 0x0000002f14147c20 */ /* 0x000fe20008400000 */
[----:B------:R-:W-:Y:S01]  /*20950*/  F2FP.SATFINITE.E4M3.F32.PACK_AB_MERGE_C R28, RZ, R28, RZ ;  /* 0x0000001cff1c723e */ /* 0x000fe200048070ff */
[----:B------:R-:W-:Y:S01]  /*20960*/  FMUL R21, R21, UR47 ;  /* 0x0000002f15157c20 */ /* 0x000fe20008400000 */
[----:B------:R0:W-:Y:S01]  /*20970*/  @!P0 STG.E.U8 desc[UR54][R10.64], R33 ;  /* 0x000000210a008986 */ /* 0x0001e2000c101136 */
[----:B------:R-:W-:Y:S01]  /*20980*/  ISETP.LT.OR P0, PT, R30, 0x2, !P5 ;  /* 0x000000021e00780c */ /* 0x000fe20006f01670 */
[----:B------:R-:W-:Y:S01]  /*20990*/  FMUL R22, R22, UR47 ;  /* 0x0000002f16167c20 */ /* 0x000fe20008400000 */
[----:B------:R-:W-:Y:S01]  /*209a0*/  F2FP.SATFINITE.E4M3.F32.PACK_AB_MERGE_C R4, RZ, R4, RZ ;  /* 0x00000004ff04723e */ /* 0x000fe200048070ff */
[----:B------:R-:W-:Y:S01]  /*209b0*/  FMUL R23, R23, UR47 ;  /* 0x0000002f17177c20 */ /* 0x000fe20008400000 */
[----:B------:R-:W-:Y:S01]  /*209c0*/  @P5 LOP3.LUT R12, R12, 0x10000, RZ, 0xfc, !PT ;  /* 0x000100000c0c5812 */ /* 0x000fe200078efcff */
[----:B------:R-:W-:Y:S01]  /*209d0*/  FMUL R232, R232, UR47 ;  /* 0x0000002fe8e87c20 */ /* 0x000fe20008400000 */
[----:B------:R-:W-:Y:S01]  /*209e0*/  F2FP.SATFINITE.E4M3.F32.PACK_AB_MERGE_C R3, RZ, R3, RZ ;  /* 0x00000003ff03723e */ /* 0x000fe200048070ff */
[----:B------:R-:W-:Y:S01]  /*209f0*/  FMUL R233, R233, UR47 ;  /* 0x0000002fe9e97c20 */ /* 0x000fe20008400000 */
[----:B------:R-:W-:Y:S01]  /*20a00*/  F2FP.SATFINITE.E4M3.F32.PACK_AB_MERGE_C R2, RZ, R2, RZ ;  /* 0x00000002ff02723e */ /* 0x000fe200048070ff */
[----:B------:R-:W-:Y:S01]  /*20a10*/  FMUL R234, R234, UR47 ;  /* 0x0000002feaea7c20 */ /* 0x000fe20008400000 */
[----:B------:R-:W-:Y:S01]  /*20a20*/  F2FP.SATFINITE.E4M3.F32.PACK_AB_MERGE_C R14, RZ, R14, RZ ;  /* 0x0000000eff0e723e */ /* 0x000fe200048070ff */
[----:B0-----:R-:W-:Y:S01]  /*20a30*/  IMAD.U32 R33, RZ, RZ, UR8 ;  /* 0x00000008ff217e24 */ /* 0x001fe2000f8e00ff */
[----:B------:R-:W-:Y:S01]  /*20a40*/  F2FP.SATFINITE.E4M3.F32.PACK_AB_MERGE_C R15, RZ, R15, RZ ;  /* 0x0000000fff0f723e */ /* 0x000fe200048070ff */
[----:B------:R-:W0:Y:S01]  /*20a50*/  @!P0 LDC.64 R10, c[0x0][0x5c0] ;  /* 0x00017000ff0a8b82 */ /* 0x000e220000000a00 */
[----:B------:R-:W-:Y:S01]  /*20a60*/  LOP3.LUT R12, R12, 0xfffff7ff, RZ, 0xc0, !PT ;  /* 0xfffff7ff0c0c7812 */ /* 0x000fe200078ec0ff */
[----:B------:R-:W-:Y:S01]  /*20a70*/  FMUL R235, R235, UR47 ;  /* 0x0000002febeb7c20 */ /* 0x000fe20008400000 */
[----:B------:R-:W-:Y:S01]  /*20a80*/  F2FP.SATFINITE.E4M3.F32.PACK_AB_MERGE_C R16, RZ, R16, RZ ;  /* 0x00000010ff10723e */ /* 0x000fe200048070ff */
[----:B------:R-:W-:Y:S01]  /*20a90*/  FMUL R236, R236, UR47 ;  /* 0x0000002fecec7c20 */ /* 0x000fe20008400000 */
[----:B------:R-:W-:Y:S01]  /*20aa0*/  F2FP.SATFINITE.E4M3.F32.PACK_AB_MERGE_C R17, RZ, R17, RZ ;  /* 0x00000011ff11723e */ /* 0x000fe200048070ff */
[----:B------:R-:W-:Y:S01]  /*20ab0*/  FMUL R237, R237, UR47 ;  /* 0x0000002feded7c20 */ /* 0x000fe20008400000 */
[----:B------:R-:W-:Y:S01]  /*20ac0*/  F2FP.SATFINITE.E4M3.F32.PACK_AB_MERGE_C R18, RZ, R18, RZ ;  /* 0x00000012ff12723e */ /* 0x000fe200048070ff */
[----:B------:R-:W-:Y:S01]  /*20ad0*/  BSSY B1, `(.L_x_36) ;  /* 0x00000e6000017945 */ /* 0x000fe20003800000 */
[----:B------:R-:W-:-:S02]  /*20ae0*/  F2FP.SATFINITE.E4M3.F32.PACK_AB_MERGE_C R19, RZ, R19, RZ ;  /* 0x00000013ff13723e */ /* 0x000fc400048070ff */
[----:B------:R-:W-:Y:S02]  /*20af0*/  F2FP.SATFINITE.E4M3.F32.PACK_AB_MERGE_C R20, RZ, R20, RZ ;  /* 0x00000014ff14723e */ /* 0x000fe400048070ff */
[----:B------:R-:W-:Y:S02]  /*20b00*/  F2FP.SATFINITE.E4M3.F32.PACK_AB_MERGE_C R21, RZ, R21, RZ ;  /* 0x00000015ff15723e */ /* 0x000fe400048070ff */
[----:B------:R-:W-:Y:S02]  /*20b10*/  F2FP.SATFINITE.E4M3.F32.PACK_AB_MERGE_C R23, RZ, R23, RZ ;  /* 0x00000017ff17723e */ /* 0x000fe400048070ff */
[----:B------:R-:W-:Y:S02]  /*20b20*/  F2FP.SATFINITE.E4M3.F32.PACK_AB_MERGE_C R233, RZ, R233, RZ ;  /* 0x000000e9ffe9723e */ /* 0x000fe400048070ff */
[----:B------:R-:W-:Y:S02]  /*20b30*/  F2FP.SATFINITE.E4M3.F32.PACK_AB_MERGE_C R235, RZ, R235, RZ ;  /* 0x000000ebffeb723e */ /* 0x000fe400048070ff */
[----:B------:R-:W-:-:S02]  /*20b40*/  F2FP.SATFINITE.E4M3.F32.PACK_AB_MERGE_C R237, RZ, R237, RZ ;  /* 0x000000edffed723e */ /* 0x000fc400048070ff */
[----:B0-----:R-:W-:-:S05]  /*20b50*/  @!P0 IADD3 R10, P1, R26, R10, RZ ;  /* 0x0000000a1a0a8210 */ /* 0x001fca0007f3e0ff */
[----:B------:R-:W-:-:S05]  /*20b60*/  @!P0 IMAD.X R11, R32, 0x1, R11, P1 ;  /* 0x00000001200b8824 */ /* 0x000fca00008e060b */
[----:B------:R0:W-:Y:S01]  /*20b70*/  @!P0 STG.E.U8 desc[UR54][R10.64+0x1], R9 ;  /* 0x000001090a008986 */ /* 0x0001e2000c101136 */
[----:B------:R-:W-:-:S04]  /*20b80*/  ISETP.GE.AND P0, PT, R31, 0x9, PT ;  /* 0x000000091f00780c */ /* 0x000fc80003f06270 */
[----:B------:R-:W-:-:S09]  /*20b90*/  ISETP.LT.OR P1, PT, R30, 0x1, !P0 ;  /* 0x000000011e00780c */ /* 0x000fd20004721670 */
[----:B------:R-:W-:-:S04]  /*20ba0*/  @P0 LOP3.LUT R0, R0, 0x400, RZ, 0xfc, !PT ;  /* 0x0000040000000812 */ /* 0x000fc800078efcff */
[----:B0-----:R-:W0:Y:S01]  /*20bb0*/  @!P1 LDC.64 R10, c[0x0][0x5c0] ;  /* 0x00017000ff0a9b82 */ /* 0x001e220000000a00 */
[----:B------:R-:W-:Y:S02]  /*20bc0*/  LOP3.LUT R0, R0, 0xffff7fff, RZ, 0xc0, !PT ;  /* 0xffff7fff00007812 */ /* 0x000fe400078ec0ff */
[----:B0-----:R-:W-:Y:S01]  /*20bd0*/  @!P1 IADD3 R8, P2, P3, R26, UR8, R10 ;  /* 0x000000081a089c10 */ /* 0x001fe2000fb5e00a */
[----:B------:R-:W-:-:S03]  /*20be0*/  FMUL R10, R6, UR47 ;  /* 0x0000002f060a7c20 */ /* 0x000fc60008400000 */
[----:B------:R-:W-:Y:S02]  /*20bf0*/  @!P1 IADD3.X R9, R32, UR7, R11, P2, P3 ;  /* 0x0000000720099c10 */ /* 0x000fe400097e640b */
[C---:B------:R-:W-:Y:S02]  /*20c00*/  ISETP.LT.OR P2, PT, R30.reuse, 0x2, !P0 ;  /* 0x000000021e00780c */ /* 0x040fe40004741670 */
[----:B------:R-:W-:Y:S01]  /*20c10*/  F2FP.SATFINITE.E4M3.F32.PACK_AB_MERGE_C R10, RZ, R10, RZ ;  /* 0x0000000aff0a723e */ /* 0x000fe200048070ff */
[----:B------:R0:W-:Y:S01]  /*20c20*/  @!P1 STG.E.U8 desc[UR54][R8.64], R28 ;  /* 0x0000001c08009986 */ /* 0x0001e2000c101136 */
[----:B------:R-:W-:-:S09]  /*20c30*/  ISETP.LT.OR P1, PT, R30, 0x9, !P5 ;  /* 0x000000091e00780c */ /* 0x000fd20006f21670 */
[----:B0-----:R-:W0:Y:S02]  /*20c40*/  @!P2 LDC.64 R8, c[0x0][0x5c0] ;  /* 0x00017000ff08ab82 */ /* 0x001e240000000a00 */
[----:B0-----:R-:W-:-:S04]  /*20c50*/  @!P2 IADD3 R8, P3, P4, R26, UR8, R8 ;  /* 0x000000081a08ac10 */ /* 0x001fc8000fc7e008 */
[----:B------:R-:W-:Y:S02]  /*20c60*/  @!P2 IADD3.X R9, R32, UR7, R9, P3, P4 ;  /* 0x000000072009ac10 */ /* 0x000fe40009fe8409 */
[----:B------:R-:W-:-:S03]  /*20c70*/  ISETP.LT.OR P4, PT, R30, 0x9, !P0 ;  /* 0x000000091e00780c */ /* 0x000fc60004781670 */
[----:B------:R0:W-:Y:S01]  /*20c80*/  @!P2 STG.E.U8 desc[UR54][R8.64+0x1], R7 ;  /* 0x000001070800a986 */ /* 0x0001e2000c101136 */
[----:B------:R-:W-:Y:S01]  /*20c90*/  ISETP.LT.OR P2, PT, R30, 0xa, !P5 ;  /* 0x0000000a1e00780c */ /* 0x000fe20006f41670 */
[----:B0-----:R-:W0:Y:S02]  /*20ca0*/  @!P1 LDC.64 R8, c[0x0][0x5c0] ;  /* 0x00017000ff089b82 */ /* 0x001e240000000a00 */
[----:B0-----:R-:W-:-:S05]  /*20cb0*/  @!P1 IADD3 R6, P3, R26, R8, RZ ;  /* 0x000000081a069210 */ /* 0x001fca0007f7e0ff */
[----:B------:R-:W-:Y:S01]  /*20cc0*/  @!P1 IMAD.X R7, R32, 0x1, R9, P3 ;  /* 0x0000000120079824 */ /* 0x000fe200018e0609 */
[----:B------:R-:W-:Y:S01]  /*20cd0*/  ISETP.LT.OR P3, PT, R30, 0xa, !P0 ;  /* 0x0000000a1e00780c */ /* 0x000fe20004761670 */
[----:B------:R-:W0:Y:S03]  /*20ce0*/  @!P4 LDC.64 R8, c[0x0][0x5c0] ;  /* 0x00017000ff08cb82 */ /* 0x000e260000000a00 */
[----:B------:R1:W-:Y:S05]  /*20cf0*/  @!P1 STG.E.U8 desc[UR54][R6.64+0x8], R10 ;  /* 0x0000080a06009986 */ /* 0x0003ea000c101136 */
[----:B-1----:R-:W1:Y:S02]  /*20d00*/  @!P2 LDC.64 R6, c[0x0][0x5c0] ;  /* 0x00017000ff06ab82 */ /* 0x002e640000000a00 */
[----:B-1----:R-:W-:-:S05]  /*20d10*/  @!P2 IADD3 R6, P1, R26, R6, RZ ;  /* 0x000000061a06a210 */ /* 0x002fca0007f3e0ff */
[----:B------:R-:W-:-:S05]  /*20d20*/  @!P2 IMAD.X R7, R32, 0x1, R7, P1 ;  /* 0x000000012007a824 */ /* 0x000fca00008e0607 */
[----:B------:R1:W-:Y:S01]  /*20d30*/  @!P2 STG.E.U8 desc[UR54][R6.64+0x9], R5 ;  /* 0x000009050600a986 */ /* 0x0003e2000c101136 */
[----:B0-----:R-:W-:-:S04]  /*20d40*/  @!P4 IADD3 R8, P1, P2, R26, UR8, R8 ;  /* 0x000000081a08cc10 */ /* 0x001fc8000fa3e008 */
[----:B------:R-:W-:-:S05]  /*20d50*/  @!P4 IADD3.X R9, R32, UR7, R9, P1, P2 ;  /* 0x000000072009cc10 */ /* 0x000fca0008fe4409 */
[----:B------:R0:W-:Y:S01]  /*20d60*/  @!P4 STG.E.U8 desc[UR54][R8.64+0x8], R4 ;  /* 0x000008040800c986 */ /* 0x0001e2000c101136 */
[----:B-1----:R-:W1:Y:S02]  /*20d70*/  @!P3 LDC.64 R6, c[0x0][0x5c0] ;  /* 0x00017000ff06bb82 */ /* 0x002e640000000a00 */
[----:B-1----:R-:W-:-:S04]  /*20d80*/  @!P3 IADD3 R10, P1, P2, R26, UR8, R6 ;  /* 0x000000081a0abc10 */ /* 0x002fc8000fa3e006 */
[----:B------:R-:W-:Y:S02]  /*20d90*/  @!P3 IADD3.X R11, R32, UR7, R7, P1, P2 ;  /* 0x00000007200bbc10 */ /* 0x000fe40008fe4407 */
[----:B------:R-:W-:-:S03]  /*20da0*/  ISETP.GE.AND P1, PT, R31, 0x81, PT ;  /* 0x000000811f00780c */ /* 0x000fc60003f26270 */
[----:B------:R-:W-:Y:S01]  /*20db0*/  @!P3 STG.E.U8 desc[UR54][R10.64+0x9], R3 ;  /* 0x000009030a00b986 */ /* 0x000fe2000c101136 */
[C---:B------:R-:W-:Y:S02]  /*20dc0*/  ISETP.LT.OR P2, PT, R30.reuse, 0x1, !P1 ;  /* 0x000000011e00780c */ /* 0x040fe40004f41670 */
[----:B------:R-:W-:-:S11]  /*20dd0*/  ISETP.LT.OR P6, PT, R30, 0x2, !P1 ;  /* 0x000000021e00780c */ /* 0x000fd60004fc1670 */
[----:B0-----:R-:W0:Y:S02]  /*20de0*/  @!P2 LDC.64 R4, c[0x0][0x5c0] ;  /* 0x00017000ff04ab82 */ /* 0x001e240000000a00 */
[----:B0-----:R-:W-:-:S04]  /*20df0*/  @!P2 IADD3 R8, P4, P5, R26, UR6, R4 ;  /* 0x000000061a08ac10 */ /* 0x001fc8000fd9e004 */
[----:B------:R-:W-:Y:S02]  /*20e00*/  @!P2 IADD3.X R9, R32, UR5, R5, P4, P5 ;  /* 0x000000052009ac10 */ /* 0x000fe4000a7ea405 */
[----:B------:R-:W0:Y:S03]  /*20e10*/  @!P6 LDC.64 R4, c[0x0][0x5c0] ;  /* 0x00017000ff04eb82 */ /* 0x000e260000000a00 */
[----:B------:R1:W-:Y:S02]  /*20e20*/  @!P2 STG.E.U8 desc[UR54][R8.64], R2 ;  /* 0x000000020800a986 */ /* 0x0003e4000c101136 */
[----:B-1----:R-:W-:Y:S01]  /*20e30*/  IMAD.U32 R8, RZ, RZ, UR7 ;  /* 0x00000007ff087e24 */ /* 0x002fe2000f8e00ff */
[----:B0-----:R-:W-:-:S04]  /*20e40*/  @!P6 IADD3 R6, P4, P5, R26, UR6, R4 ;  /* 0x000000061a06ec10 */ /* 0x001fc8000fd9e004 */
[----:B------:R-:W-:Y:S02]  /*20e50*/  @!P6 IADD3.X R7, R32, UR5, R5, P4, P5 ;  /* 0x000000052007ec10 */ /* 0x000fe4000a7ea405 */
[----:B------:R-:W-:-:S03]  /*20e60*/  ISETP.LT.OR P4, PT, R30, 0x9, !P1 ;  /* 0x000000091e00780c */ /* 0x000fc60004f81670 */
[----:B------:R0:W-:Y:S10]  /*20e70*/  @!P6 STG.E.U8 desc[UR54][R6.64+0x1], R14 ;  /* 0x0000010e0600e986 */ /* 0x0001f4000c101136 */
[----:B------:R-:W1:Y:S01]  /*20e80*/  @!P4 LDC.64 R4, c[0x0][0x5c0] ;  /* 0x00017000ff04cb82 */ /* 0x000e620000000a00 */
[----:B------:R-:W-:Y:S01]  /*20e90*/  @P4 LOP3.LUT R0, R0, 0x8000, RZ, 0xfc, !PT ;  /* 0x0000800000004812 */ /* 0x000fe200078efcff */
[----:B0-----:R-:W-:-:S02]  /*20ea0*/  IMAD.U32 R7, RZ, RZ, UR8 ;  /* 0x00000008ff077e24 */ /* 0x001fc4000f8e00ff */
[----:B------:R-:W-:Y:S01]  /*20eb0*/  IMAD.U32 R14, RZ, RZ, UR7 ;  /* 0x00000007ff0e7e24 */ /* 0x000fe2000f8e00ff */
[----:B------:R-:W-:-:S04]  /*20ec0*/  LOP3.LUT R0, R0, 0xfffff7ff, RZ, 0xc0, !PT ;  /* 0xfffff7ff00007812 */ /* 0x000fc800078ec0ff */
[----:B------:R-:W-:-:S04]  /*20ed0*/  @P1 LOP3.LUT R0, R0, 0x800, RZ, 0xfc, !PT ;  /* 0x0000080000001812 */ /* 0x000fc800078efcff */
[----:B------:R-:W-:Y:S02]  /*20ee0*/  LOP3.LUT R0, R0, 0xfffeffff, RZ, 0xc0, !PT ;  /* 0xfffeffff00007812 */ /* 0x000fe400078ec0ff */
[----:B-1----:R-:W-:-:S04]  /*20ef0*/  @!P4 IADD3 R34, P3, P5, R26, UR6, R4 ;  /* 0x000000061a22cc10 */ /* 0x002fc8000fd7e004 */
[----:B------:R-:W-:Y:S02]  /*20f00*/  @!P4 IADD3.X R35, R32, UR5, R5, P3, P5 ;  /* 0x000000052023cc10 */ /* 0x000fe40009fea405 */
[----:B------:R-:W-:Y:S02]  /*20f10*/  ISETP.LT.OR P3, PT, R30, 0xa, !P1 ;  /* 0x0000000a1e00780c */ /* 0x000fe40004f61670 */
[----:B------:R-:W-:-:S11]  /*20f20*/  ISETP.GE.AND P1, PT, R31, 0x101, PT ;  /* 0x000001011f00780c */ /* 0x000fd60003f26270 */
[----:B------:R-:W0:Y:S01]  /*20f30*/  @!P3 LDC.64 R2, c[0x0][0x5c0] ;  /* 0x00017000ff02bb82 */ /* 0x000e220000000a00 */
[----:B------:R-:W-:Y:S02]  /*20f40*/  @P3 LOP3.LUT R0, R0, 0x10000, RZ, 0xfc, !PT ;  /* 0x0001000000003812 */ /* 0x000fe400078efcff */
[----:B------:R-:W-:-:S04]  /*20f50*/  @P1 LOP3.LUT R12, R12, 0x800, RZ, 0xfc, !PT ;  /* 0x000008000c0c1812 */ /* 0x000fc800078efcff */
[----:B------:R-:W-:Y:S02]  /*20f60*/  LOP3.LUT R12, R12, 0xffffffdf, RZ, 0xc0, !PT ;  /* 0xffffffdf0c0c7812 */ /* 0x000fe400078ec0ff */
[----:B0-----:R-:W-:Y:S01]  /*20f70*/  @!P3 IADD3 R10, P2, P5, R26, UR6, R2 ;  /* 0x000000061a0abc10 */ /* 0x001fe2000fd5e002 */
[----:B------:R-:W-:-:S03]  /*20f80*/  IMAD.U32 R2, RZ, RZ, UR8 ;  /* 0x00000008ff027e24 */ /* 0x000fc6000f8e00ff */
[----:B------:R-:W-:Y:S02]  /*20f90*/  @!P3 IADD3.X R11, R32, UR5, R3, P2, P5 ;  /* 0x00000005200bbc10 */ /* 0x000fe400097ea403 */
[----:B------:R-:W-:-:S04]  /*20fa0*/  ISETP.GE.AND P2, PT, R31, 0x89, PT ;  /* 0x000000891f00780c */ /* 0x000fc80003f46270 */
[----:B------:R-:W-:-:S13]  /*20fb0*/  ISETP.LT.OR P5, PT, R30, 0x1, !P2 ;  /* 0x000000011e00780c */ /* 0x000fda00057a1670 */
[----:B------:R-:W0:Y:S01]  /*20fc0*/  @!P5 LDC.64 R4, c[0x0][0x5c0] ;  /* 0x00017000ff04db82 */ /* 0x000e220000000a00 */
[----:B------:R-:W-:-:S04]  /*20fd0*/  @!P5 IADD3 R2, P0, P4, R2, UR6, R26 ;  /* 0x000000060202dc10 */ /* 0x000fc8000fc1e01a */
[----:B------:R-:W-:Y:S02]  /*20fe0*/  @!P5 IADD3.X R8, R8, UR5, R32, P0, P4 ;  /* 0x000000050808dc10 */ /* 0x000fe400087e8420 */
[----:B------:R-:W-:Y:S02]  /*20ff0*/  ISETP.LT.OR P0, PT, R30, 0x1, !P1 ;  /* 0x000000011e00780c */ /* 0x000fe40004f01670 */
[----:B0-----:R-:W-:-:S11]  /*21000*/  @!P5 IADD3 R4, P3, R2, R4, RZ ;  /* 0x000000040204d210 */ /* 0x001fd60007f7e0ff */
[----:B------:R-:W0:Y:S01]  /*21010*/  @!P0 LDC.64 R2, c[0x0][0x5c0] ;  /* 0x00017000ff028b82 */ /* 0x000e220000000a00 */
[----:B------:R-:W-:-:S05]  /*21020*/  @!P5 IMAD.X R5, R8, 0x1, R5, P3 ;  /* 0x000000010805d824 */ /* 0x000fca00018e0605 */
[----:B------:R1:W-:Y:S01]  /*21030*/  @!P5 STG.E.U8 desc[UR54][R4.64], R15 ;  /* 0x0000000f0400d986 */ /* 0x0003e2000c101136 */
[----:B------:R-:W-:Y:S01]  /*21040*/  ISETP.LT.OR P5, PT, R30, 0x2, !P2 ;  /* 0x000000021e00780c */ /* 0x000fe200057a1670 */
[----:B-1----:R-:W-:Y:S01]  /*21050*/  IMAD.U32 R15, RZ, RZ, UR8 ;  /* 0x00000008ff0f7e24 */ /* 0x002fe2000f8e00ff */
[----:B0-----:R-:W-:-:S04]  /*21060*/  @!P0 IADD3 R28, P4, P6, R26, UR11, R2 ;  /* 0x0000000b1a1c8c10 */ /* 0x001fc8000fe9e002 */
[----:B------:R-:W-:Y:S01]  /*21070*/  @!P0 IADD3.X R29, R32, UR10, R3, P4, P6 ;  /* 0x0000000a201d8c10 */ /* 0x000fe2000a7ec403 */
[----:B------:R-:W-:-:S06]  /*21080*/  IMAD.U32 R3, RZ, RZ, UR7 ;  /* 0x00000007ff037e24 */ /* 0x000fcc000f8e00ff */
[----:B------:R-:W-:-:S04]  /*21090*/  @!P5 IADD3 R4, P3, P6, R7, UR6, R26 ;  /* 0x000000060704dc10 */ /* 0x000fc8000fe7e01a */
[----:B------:R-:W-:Y:S02]  /*210a0*/  @!P5 IADD3.X R5, R3, UR5, R32, P3, P6 ;  /* 0x000000050305dc10 */ /* 0x000fe40009fec420 */
[----:B------:R-:W0:Y:S01]  /*210b0*/  @!P5 LDC.64 R2, c[0x0][0x5c0] ;  /* 0x00017000ff02db82 */ /* 0x000e220000000a00 */
[----:B------:R-:W-:-:S13]  /*210c0*/  ISETP.LT.OR P3, PT, R30, 0x2, !P1 ;  /* 0x000000021e00780c */ /* 0x000fda0004f61670 */
[----:B------:R-:W-:-:S04]  /*210d0*/  @P3 LOP3.LUT R12, R12, 0x20, RZ, 0xfc, !PT ;  /* 0x000000200c0c3812 */ /* 0x000fc800078efcff */
[----:B------:R-:W-:Y:S02]  /*210e0*/  LOP3.LUT R12, R12, 0xffffffef, RZ, 0xc0, !PT ;  /* 0xffffffef0c0c7812 */ /* 0x000fe400078ec0ff */
[----:B0-----:R-:W-:-:S05]  /*210f0*/  @!P5 IADD3 R4, P6, R4, R2, RZ ;  /* 0x000000020404d210 */ /* 0x001fca0007fde0ff */
[----:B------:R-:W-:Y:S02]  /*21100*/  @!P5 IMAD.X R5, R5, 0x1, R3, P6 ;  /* 0x000000010505d824 */ /* 0x000fe400030e0603 */
[----:B------:R-:W0:Y:S03]  /*21110*/  @!P3 LDC.64 R2, c[0x0][0x5c0] ;  /* 0x00017000ff02bb82 */ /* 0x000e260000000a00 */
[----:B------:R1:W-:Y:S01]  /*21120*/  @!P5 STG.E.U8 desc[UR54][R4.64+0x1], R16 ;  /* 0x000001100400d986 */ /* 0x0003e2000c101136 */
[----:B0-----:R-:W-:-:S04]  /*21130*/  @!P3 IADD3 R6, P4, P6, R26, UR11, R2 ;  /* 0x0000000b1a06bc10 */ /* 0x001fc8000fe9e002 */
[----:B------:R-:W-:Y:S02]  /*21140*/  @!P3 IADD3.X R7, R32, UR10, R3, P4, P6 ;  /* 0x0000000a2007bc10 */ /* 0x000fe4000a7ec403 */
[C---:B------:R-:W-:Y:S02]  /*21150*/  ISETP.LT.OR P4, PT, R30.reuse, 0x9, !P1 ;  /* 0x000000091e00780c */ /* 0x040fe40004f81670 */
[----:B------:R-:W-:Y:S02]  /*21160*/  ISETP.LT.OR P1, PT, R30, 0xa, !P1 ;  /* 0x0000000a1e00780c */ /* 0x000fe40004f21670 */
[----:B------:R-:W-:-:S09]  /*21170*/  LOP3.LUT P3, RZ, R0, 0x10000, RZ, 0xc0, !PT ;  /* 0x0001000000ff7812 */ /* 0x000fd2000786c0ff */
[----:B------:R-:W0:Y:S01]  /*21180*/  @!P4 LDC.64 R2, c[0x0][0x5c0] ;  /* 0x00017000ff02cb82 */ /* 0x000e220000000a00 */
[----:B------:R-:W-:Y:S02]  /*21190*/  @P4 LOP3.LUT R12, R12, 0x10, RZ, 0xfc, !PT ;  /* 0x000000100c0c4812 */ /* 0x000fe400078efcff */
[----:B0-----:R-:W-:-:S04]  /*211a0*/  @!P4 IADD3 R8, P5, P6, R26, UR11, R2 ;  /* 0x0000000b1a08cc10 */ /* 0x001fc8000febe002 */
[----:B------:R-:W-:Y:S02]  /*211b0*/  @!P4 IADD3.X R9, R32, UR10, R3, P5, P6 ;  /* 0x0000000a2009cc10 */ /* 0x000fe4000afec403 */
[----:B------:R-:W1:Y:S01]  /*211c0*/  @!P1 LDC.64 R2, c[0x0][0x5c0] ;  /* 0x00017000ff029b82 */ /* 0x000e620000000a00 */
[C---:B------:R-:W-:Y:S02]  /*211d0*/  LOP3.LUT P4, RZ, R0.reuse, 0x8000, RZ, 0xc0, !PT ;  /* 0x0000800000ff7812 */ /* 0x040fe4000788c0ff */
[----:B------:R-:W-:-:S04]  /*211e0*/  LOP3.LUT R0, R0, 0xffffefff, RZ, 0xc0, !PT ;  /* 0xffffefff00007812 */ /* 0x000fc800078ec0ff */
[----:B------:R-:W-:-:S04]  /*211f0*/  @P1 LOP3.LUT R0, R0, 0x1000, RZ, 0xfc, !PT ;  /* 0x0000100000001812 */ /* 0x000fc800078efcff */
[----:B------:R-:W-:-:S03]  /*21200*/  LOP3.LUT R0, R0, 0xffffdfff, RZ, 0xc0, !PT ;  /* 0xffffdfff00007812 */ /* 0x000fc600078ec0ff */
[----:B------:R0:W-:Y:S01]  /*21210*/  @!P4 STG.E.U8 desc[UR54][R34.64+0x8], R17 ;  /* 0x000008112200c986 */ /* 0x0001e2000c101136 */
[----:B------:R-:W-:-:S03]  /*21220*/  @P2 LOP3.LUT R0, R0, 0x2000, RZ, 0xfc, !PT ;  /* 0x0000200000002812 */ /* 0x000fc600078efcff */
[----:B------:R2:W-:Y:S01]  /*21230*/  @!P3 STG.E.U8 desc[UR54][R10.64+0x9], R18 ;  /* 0x000009120a00b986 */ /* 0x0005e2000c101136 */
[----:B------:R-:W-:Y:S02]  /*21240*/  LOP3.LUT R0, R0, 0xffffbfff, RZ, 0xc0, !PT ;  /* 0xffffbfff00007812 */ /* 0x000fe400078ec0ff */
[----:B-1----:R-:W-:Y:S01]  /*21250*/  @!P1 IADD3 R4, P4, P5, R26, UR11, R2 ;  /* 0x0000000b1a049c10 */ /* 0x002fe2000fd9e002 */
[----:B0-----:R-:W-:-:S03]  /*21260*/  IMAD.U32 R17, RZ, RZ, UR7 ;  /* 0x00000007ff117e24 */ /* 0x001fc6000f8e00ff */
[----:B------:R-:W-:Y:S02]  /*21270*/  @!P1 IADD3.X R5, R32, UR10, R3, P4, P5 ;  /* 0x0000000a20059c10 */ /* 0x000fe4000a7ea403 */
[----:B------:R-:W-:Y:S01]  /*21280*/  ISETP.LT.OR P4, PT, R30, 0x9, !P2 ;  /* 0x000000091e00780c */ /* 0x000fe20005781670 */
[----:B--2---:R-:W-:Y:S02]  /*21290*/  IMAD.U32 R10, RZ, RZ, UR8 ;  /* 0x00000008ff0a7e24 */ /* 0x004fe4000f8e00ff */
[----:B------:R-:W-:-:S10]  /*212a0*/  IMAD.U32 R11, RZ, RZ, UR8 ;  /* 0x00000008ff0b7e24 */ /* 0x000fd4000f8e00ff */
[----:B------:R-:W0:Y:S01]  /*212b0*/  @!P4 LDC.64 R2, c[0x0][0x5c0] ;  /* 0x00017000ff02cb82 */ /* 0x000e220000000a00 */
[----:B------:R-:W-:-:S04]  /*212c0*/  @!P4 IADD3 R15, P5, P6, R15, UR6, R26 ;  /* 0x000000060f0fcc10 */ /* 0x000fc8000febe01a */
[----:B------:R-:W-:Y:S02]  /*212d0*/  @!P4 IADD3.X R14, R14, UR5, R32, P5, P6 ;  /* 0x000000050e0ecc10 */ /* 0x000fe4000afec420 */
[----:B------:R-:W-:-:S13]  /*212e0*/  ISETP.LT.OR P5, PT, R30, 0xa, !P2 ;  /* 0x0000000a1e00780c */ /* 0x000fda00057a1670 */
[----:B------:R-:W-:Y:S02]  /*212f0*/  @!P5 IADD3 R10, P3, P6, R10, UR6, R26 ;  /* 0x000000060a0adc10 */ /* 0x000fe4000fe7e01a */
[----:B0-----:R-:W-:Y:S01]  /*21300*/  @!P4 IADD3 R2, P1, R15, R2, RZ ;  /* 0x000000020f02c210 */ /* 0x001fe20007f3e0ff */
[----:B------:R-:W-:-:S04]  /*21310*/  IMAD.U32 R15, RZ, RZ, UR7 ;  /* 0x00000007ff0f7e24 */ /* 0x000fc8000f8e00ff */
[----:B------:R-:W-:Y:S01]  /*21320*/  @!P4 IMAD.X R3, R14, 0x1, R3, P1 ;  /* 0x000000010e03c824 */ /* 0x000fe200008e0603 */
[----:B------:R-:W-:Y:S01]  /*21330*/  @!P5 IADD3.X R15, R15, UR5, R32, P3, P6 ;  /* 0x000000050f0fdc10 */ /* 0x000fe20009fec420 */
[----:B------:R-:W-:Y:S01]  /*21340*/  IMAD.U32 R14, RZ, RZ, UR7 ;  /* 0x00000007ff0e7e24 */ /* 0x000fe2000f8e00ff */
[----:B------:R-:W-:Y:S02]  /*21350*/  ISETP.GE.AND P3, PT, R31, 0x109, PT ;  /* 0x000001091f00780c */ /* 0x000fe40003f66270 */
[----:B------:R0:W-:Y:S01]  /*21360*/  @!P4 STG.E.U8 desc[UR54][R2.64+0x8], R19 ;  /* 0x000008130200c986 */ /* 0x0001e2000c101136 */
[----:B------:R-:W-:Y:S02]  /*21370*/  LOP3.LUT P1, RZ, R12, 0x20, RZ, 0xc0, !PT ;  /* 0x000000200cff7812 */ /* 0x000fe4000782c0ff */
[----:B------:R-:W-:Y:S01]  /*21380*/  ISETP.LT.OR P6, PT, R30, 0x1, !P3 ;  /* 0x000000011e00780c */ /* 0x000fe20005fc1670 */
[----:B0-----:R-:W0:Y:S01]  /*21390*/  @!P5 LDC.64 R2, c[0x0][0x5c0] ;  /* 0x00017000ff02db82 */ /* 0x001e220000000a00 */
[----:B------:R-:W-:-:S09]  /*213a0*/  IMAD.U32 R19, RZ, RZ, UR7 ;  /* 0x00000007ff137e24 */ /* 0x000fd2000f8e00ff */
[----:B------:R-:W-:Y:S02]  /*213b0*/  @P1 LOP3.LUT R0, R0, 0x4000, RZ, 0xfc, !PT ;  /* 0x0000400000001812 */ /* 0x000fe400078efcff */
[----:B------:R-:W-:-:S04]  /*213c0*/  @!P6 IADD3 R11, P2, P4, R11, UR11, R26 ;  /* 0x0000000b0b0bec10 */ /* 0x000fc8000fc5e01a */
[----:B------:R-:W-:Y:S02]  /*213d0*/  @!P6 IADD3.X R16, R17, UR10, R32, P2, P4 ;  /* 0x0000000a1110ec10 */ /* 0x000fe400097e8420 */
[----:B0-----:R-:W-:Y:S01]  /*213e0*/  @!P5 IADD3 R2, P4, R10, R2, RZ ;  /* 0x000000020a02d210 */ /* 0x001fe20007f9e0ff */
[----:B------:R-:W-:-:S04]  /*213f0*/  IMAD.U32 R10, RZ, RZ, UR8 ;  /* 0x00000008ff0a7e24 */ /* 0x000fc8000f8e00ff */
[----:B------:R-:W-:Y:S01]  /*21400*/  @!P5 IMAD.X R3, R15, 0x1, R3, P4 ;  /* 0x000000010f03d824 */ /* 0x000fe200020e0603 */
[----:B------:R-:W-:Y:S01]  /*21410*/  ISETP.LT.OR P4, PT, R30, 0x2, !P3 ;  /* 0x000000021e00780c */ /* 0x000fe20005f81670 */
[----:B------:R-:W-:-:S03]  /*21420*/  IMAD.U32 R15, RZ, RZ, UR8 ;  /* 0x00000008ff0f7e24 */ /* 0x000fc6000f8e00ff */
[----:B------:R0:W-:Y:S01]  /*21430*/  @!P5 STG.E.U8 desc[UR54][R2.64+0x9], R20 ;  /* 0x000009140200d986 */ /* 0x0001e2000c101136 */
[----:B------:R-:W-:-:S03]  /*21440*/  ISETP.LT.OR P5, PT, R30, 0x9, !P3 ;  /* 0x000000091e00780c */ /* 0x000fc60005fa1670 */
[----:B------:R-:W-:Y:S01]  /*21450*/  @!P0 STG.E.U8 desc[UR54][R28.64], R21 ;  /* 0x000000151c008986 */ /* 0x000fe2000c101136 */
[----:B------:R-:W-:-:S04]  /*21460*/  ISETP.LT.OR P0, PT, R30, 0xa, !P3 ;  /* 0x0000000a1e00780c */ /* 0x000fc80005f01670 */
[----:B------:R-:W-:Y:S01]  /*21470*/  @!P4 IADD3 R10, P1, P2, R10, UR11, R26 ;  /* 0x0000000b0a0acc10 */ /* 0x000fe2000fa3e01a */
[----:B0-----:R-:W0:Y:S03]  /*21480*/  @!P6 LDC.64 R2, c[0x0][0x5c0] ;  /* 0x00017000ff02eb82 */ /* 0x001e260000000a00 */
[----:B------:R-:W-:Y:S02]  /*21490*/  @!P4 IADD3.X R14, R14, UR10, R32, P1, P2 ;  /* 0x0000000a0e0ecc10 */ /* 0x000fe40008fe4420 */
[----:B------:R-:W-:-:S04]  /*214a0*/  @!P5 IADD3 R15, P1, P2, R15, UR11, R26 ;  /* 0x0000000b0f0fdc10 */ /* 0x000fc8000fa3e01a */
[----:B------:R-:W-:Y:S02]  /*214b0*/  @!P5 IADD3.X R17, R17, UR10, R32, P1, P2 ;  /* 0x0000000a1111dc10 */ /* 0x000fe40008fe4420 */
[----:B------:R-:W-:Y:S02]  /*214c0*/  @!P0 IADD3 R18, P2, P1, R33, UR11, R26 ;  /* 0x0000000b21128c10 */ /* 0x000fe4000f95e01a */
[----:B------:R-:W-:Y:S02]  /*214d0*/  F2FP.SATFINITE.E4M3.F32.PACK_AB_MERGE_C R33, RZ, R22, RZ ;  /* 0x00000016ff21723e */ /* 0x000fe400048070ff */
[----:B------:R-:W-:Y:S02]  /*214e0*/  @!P0 IADD3.X R19, R19, UR10, R32, P2, P1 ;  /* 0x0000000a13138c10 */ /* 0x000fe400097e2420 */
[C---:B------:R-:W-:Y:S02]  /*214f0*/  LOP3.LUT P1, RZ, R0.reuse, 0x4000, RZ, 0xc0, !PT ;  /* 0x0000400000ff7812 */ /* 0x040fe4000782c0ff */
[----:B------:R-:W-:-:S11]  /*21500*/  LOP3.LUT P2, RZ, R0, 0x2000, RZ, 0xc0, !PT ;  /* 0x0000200000ff7812 */ /* 0x000fd6000784c0ff */
[----:B------:R1:W-:Y:S01]  /*21510*/  @!P1 STG.E.U8 desc[UR54][R6.64+0x1], R33 ;  /* 0x0000012106009986 */ /* 0x0003e2000c101136 */
[----:B0-----:R-:W-:Y:S02]  /*21520*/  @!P6 IADD3 R2, P1, R11, R2, RZ ;  /* 0x000000020b02e210 */ /* 0x001fe40007f3e0ff */
[----:B------:R-:W-:-:S03]  /*21530*/  F2FP.SATFINITE.E4M3.F32.PACK_AB_MERGE_C R11, RZ, R234, RZ ;  /* 0x000000eaff0b723e */ /* 0x000fc600048070ff */
[----:B------:R-:W-:Y:S01]  /*21540*/  @!P6 IMAD.X R3, R16, 0x1, R3, P1 ;  /* 0x000000011003e824 */ /* 0x000fe200008e0603 */
[----:B------:R-:W-:-:S04]  /*21550*/  LOP3.LUT P1, RZ, R0, 0x1000, RZ, 0xc0, !PT ;  /* 0x0000100000ff7812 */ /* 0x000fc8000782c0ff */
[----:B------:R0:W-:Y:S01]  /*21560*/  @!P6 STG.E.U8 desc[UR54][R2.64], R23 ;  /* 0x000000170200e986 */ /* 0x0001e2000c101136 */
[----:B-1----:R-:W-:Y:S01]  /*21570*/  F2FP.SATFINITE.E4M3.F32.PACK_AB_MERGE_C R7, RZ, R232, RZ ;  /* 0x000000e8ff07723e */ /* 0x002fe200048070ff */
[----:B0-----:R-:W0:Y:S02]  /*21580*/  @!P4 LDC.64 R2, c[0x0][0x5c0] ;  /* 0x00017000ff02cb82 */ /* 0x001e240000000a00 */
[----:B0-----:R-:W-:-:S05]  /*21590*/  @!P4 IADD3 R2, P6, R10, R2, RZ ;  /* 0x000000020a02c210 */ /* 0x001fca0007fde0ff */
[----:B------:R-:W-:Y:S01]  /*215a0*/  @!P4 IMAD.X R3, R14, 0x1, R3, P6 ;  /* 0x000000010e03c824 */ /* 0x000fe200030e0603 */
[C---:B------:R-:W-:Y:S02]  /*215b0*/  LOP3.LUT P6, RZ, R12.reuse, 0x10, RZ, 0xc0, !PT ;  /* 0x000000100cff7812 */ /* 0x040fe400078cc0ff */
[----:B------:R-:W-:Y:S02]  /*215c0*/  LOP3.LUT R12, R12, 0xffbfffff, RZ, 0xc0, !PT ;  /* 0xffbfffff0c0c7812 */ /* 0x000fe400078ec0ff */
[----:B------:R-:W-:Y:S01]  /*215d0*/  @!P4 STG.E.U8 desc[UR54][R2.64+0x1], R7 ;  /* 0x000001070200c986 */ /* 0x000fe2000c101136 */
[----:B------:R-:W-:-:S08]  /*215e0*/  ISETP.GE.AND P4, PT, R31, 0x181, PT ;  /* 0x000001811f00780c */ /* 0x000fd00003f86270 */
[----:B------:R3:W-:Y:S01]  /*215f0*/  @!P6 STG.E.U8 desc[UR54][R8.64+0x8], R233 ;  /* 0x000008e90800e986 */ /* 0x0007e2000c101136 */
[----:B------:R-:W-:-:S03]  /*21600*/  ISETP.LT.OR P6, PT, R30, 0x1, !P4 ;  /* 0x000000011e00780c */ /* 0x000fc600067c1670 */
[----:B------:R0:W-:Y:S01]  /*21610*/  @!P1 STG.E.U8 desc[UR54][R4.64+0x9], R11 ;  /* 0x0000090b04009986 */ /* 0x0001e2000c101136 */
[----:B---3--:R-:W-:-:S09]  /*21620*/  FMUL R9, R36, UR47 ;  /* 0x0000002f24097c20 */ /* 0x008fd20008400000 */
[----:B------:R-:W1:Y:S01]  /*21630*/  @!P6 LDC.64 R2, c[0x0][0x5c0] ;  /* 0x00017000ff02eb82 */ /* 0x000e620000000a00 */
[----:B------:R-:W-:Y:S01]  /*21640*/  @!P6 IMAD R7, R25, 0x180, RZ ;  /* 0x000001801907e824 */ /* 0x000fe200078e02ff */
[----:B0-----:R-:W-:Y:S01]  /*21650*/  F2FP.SATFINITE.E4M3.F32.PACK_AB_MERGE_C R11, RZ, R236, RZ ;  /* 0x000000ecff0b723e */ /* 0x001fe200048070ff */
[----:B------:R-:W-:Y:S01]  /*21660*/  @!P6 IMAD.MOV.U32 R4, RZ, RZ, R26 ;  /* 0x000000ffff04e224 */ /* 0x000fe200078e001a */
[----:B------:R-:W-:Y:S01]  /*21670*/  F2FP.SATFINITE.E4M3.F32.PACK_AB_MERGE_C R9, RZ, R9, RZ ;  /* 0x00000009ff09723e */ /* 0x000fe200048070ff */
[----:B------:R-:W-:Y:S02]  /*21680*/  @!P6 IMAD.MOV.U32 R5, RZ, RZ, R32 ;  /* 0x000000ffff05e224 */ /* 0x000fe400078e0020 */
[----:B------:R-:W-:-:S03]  /*21690*/  @!P6 IMAD.WIDE.U32 R4, R24, 0x180, R4 ;  /* 0x000001801804e825 */ /* 0x000fc600078e0004 */
[----:B-1----:R-:W-:-:S04]  /*216a0*/  @!P6 IADD3 R6, P1, R4, R2, RZ ;  /* 0x000000020406e210 */ /* 0x002fc80007f3e0ff */
[----:B------:R-:W-:Y:S02]  /*216b0*/  @!P6 IADD3.X R7, R3, R5, R7, P1, !PT ;  /* 0x000000050307e210 */ /* 0x000fe40000ffe407 */
[----:B------:R-:W0:Y:S02]  /*216c0*/  @!P5 LDC.64 R2, c[0x0][0x5c0] ;  /* 0x00017000ff02db82 */ /* 0x000e240000000a00 */
[----:B0-----:R-:W-:-:S05]  /*216d0*/  @!P5 IADD3 R2, P1, R15, R2, RZ ;  /* 0x000000020f02d210 */ /* 0x001fca0007f3e0ff */
[----:B------:R-:W-:-:S05]  /*216e0*/  @!P5 IMAD.X R3, R17, 0x1, R3, P1 ;  /* 0x000000011103d824 */ /* 0x000fca00008e0603 */
[----:B------:R0:W-:Y:S01]  /*216f0*/  @!P5 STG.E.U8 desc[UR54][R2.64+0x8], R235 ;  /* 0x000008eb0200d986 */ /* 0x0001e2000c101136 */
[----:B------:R-:W-:-:S13]  /*21700*/  ISETP.LT.OR P5, PT, R30, 0x2, !P4 ;  /* 0x000000021e00780c */ /* 0x000fda00067a1670 */
[----:B0-----:R-:W0:Y:S01]  /*21710*/  @!P5 LDC.64 R2, c[0x0][0x5c0] ;  /* 0x00017000ff02db82 */ /* 0x001e220000000a00 */
[----:B------:R-:W-:Y:S02]  /*21720*/  @!P5 IMAD.MOV.U32 R4, RZ, RZ, R26 ;  /* 0x000000ffff04d224 */ /* 0x000fe400078e001a */
[----:B------:R-:W-:Y:S02]  /*21730*/  @!P5 IMAD.MOV.U32 R5, RZ, RZ, R32 ;  /* 0x000000ffff05d224 */ /* 0x000fe400078e0020 */
[----:B------:R-:W-:Y:S02]  /*21740*/  @!P5 IMAD R8, R25, 0x180, RZ ;  /* 0x000001801908d824 */ /* 0x000fe400078e02ff */
[----:B------:R-:W-:-:S03]  /*21750*/  @!P5 IMAD.WIDE.U32 R4, R24, 0x180, R4 ;  /* 0x000001801804d825 */ /* 0x000fc600078e0004 */
[----:B0-----:R-:W-:-:S04]  /*21760*/  @!P5 IADD3 R4, P1, R4, R2, RZ ;  /* 0x000000020404d210 */ /* 0x001fc80007f3e0ff */
[----:B------:R-:W-:Y:S01]  /*21770*/  @!P5 IADD3.X R5, R3, R5, R8, P1, !PT ;  /* 0x000000050305d210 */ /* 0x000fe20000ffe408 */
[----:B------:R-:W-:Y:S01]  /*21780*/  FMUL R8, R38, UR47 ;  /* 0x0000002f26087c20 */ /* 0x000fe20008400000 */
[----:B------:R-:W0:Y:S04]  /*21790*/  @!P0 LDC.64 R2, c[0x0][0x5c0] ;  /* 0x00017000ff028b82 */ /* 0x000e280000000a00 */
[----:B------:R-:W-:Y:S01]  /*217a0*/  F2FP.SATFINITE.E4M3.F32.PACK_AB_MERGE_C R15, RZ, R8, RZ ;  /* 0x00000008ff0f723e */ /* 0x000fe200048070ff */
[----:B----4-:R-:W-:-:S05]  /*217b0*/  FMUL R8, R37, UR47 ;  /* 0x0000002f25087c20 */ /* 0x010fca0008400000 */
[----:B------:R-:W-:Y:S02]  /*217c0*/  F2FP.SATFINITE.E4M3.F32.PACK_AB_MERGE_C R17, RZ, R8, RZ ;  /* 0x00000008ff11723e */ /* 0x000fe400048070ff */
[----:B0-----:R-:W-:-:S05]  /*217d0*/  @!P0 IADD3 R2, P1, R18, R2, RZ ;  /* 0x0000000212028210 */ /* 0x001fca0007f3e0ff */
[----:B------:R-:W-:Y:S01]  /*217e0*/  @!P0 IMAD.X R3, R19, 0x1, R3, P1 ;  /* 0x0000000113038824 */ /* 0x000fe200008e0603 */
[----:B------:R-:W-:-:S04]  /*217f0*/  LOP3.LUT P1, RZ, R0, 0x800, RZ, 0xc0, !PT ;  /* 0x0000080000ff7812 */ /* 0x000fc8000782c0ff */
[----:B------:R0:W-:Y:S01]  /*21800*/  @!P0 STG.E.U8 desc[UR54][R2.64+0x9], R11 ;  /* 0x0000090b02008986 */ /* 0x0001e2000c101136 */
[----:B------:R-:W-:-:S03]  /*21810*/  LOP3.LUT P0, RZ, R0, 0x400, RZ, 0xc0, !PT ;  /* 0x0000040000ff7812 */ /* 0x000fc6000780c0ff */
[----:B------:R0:W-:Y:S01]  /*21820*/  @!P6 STG.E.U8 desc[UR54][R6.64], R237 ;  /* 0x000000ed0600e986 */ /* 0x0001e2000c101136 */
[----:B------:R-:W-:-:S03]  /*21830*/  ISETP.GE.AND P6, PT, R31, 0x189, PT ;  /* 0x000001891f00780c */ /* 0x000fc60003fc6270 */
[----:B------:R0:W-:Y:S01]  /*21840*/  @!P5 STG.E.U8 desc[UR54][R4.64+0x1], R15 ;  /* 0x0000010f0400d986 */ /* 0x0001e2000c101136 */
[----:B------:R-:W-:-:S09]  /*21850*/  ISETP.LT.OR P5, PT, R30, 0x1, !P6 ;  /* 0x000000011e00780c */ /* 0x000fd200077a1670 */
[----:B------:R-:W-:-:S04]  /*21860*/  @P6 LOP3.LUT R12, R12, 0x400000, RZ, 0xfc, !PT ;  /* 0x004000000c0c6812 */ /* 0x000fc800078efcff */
[----:B0-----:R-:W-:Y:S05]  /*21870*/  @P5 BRA `(.L_x_37) ;  /* 0x00000000002c5947 */ /* 0x001fea0003800000 */
[----:B------:R-:W-:Y:S01]  /*21880*/  IMAD.MOV.U32 R2, RZ, RZ, R26 ;  /* 0x000000ffff027224 */ /* 0x000fe200078e001a */
[----:B------:R-:W-:Y:S01]  /*21890*/  ULDC.64 UR12, c[0x0][0x5c0] ;  /* 0x00017000000c7ab9 */ /* 0x000fe20000000a00 */
[----:B------:R-:W-:Y:S02]  /*218a0*/  IMAD.MOV.U32 R3, RZ, RZ, R32 ;  /* 0x000000ffff037224 */ /* 0x000fe400078e0020 */
[----:B------:R-:W-:Y:S02]  /*218b0*/  IMAD R5, R25, 0x180, RZ ;  /* 0x0000018019057824 */ /* 0x000fe400078e02ff */
[----:B------:R-:W-:-:S04]  /*218c0*/  IMAD.WIDE.U32 R2, R24, 0x180, R2 ;  /* 0x0000018018027825 */ /* 0x000fc800078e0002 */
[----:B------:R-:W-:Y:S02]  /*218d0*/  IMAD.U32 R7, RZ, RZ, UR12 ;  /* 0x0000000cff077e24 */ /* 0x000fe4000f8e00ff */
[----:B------:R-:W-:Y:S02]  /*218e0*/  IMAD.U32 R4, RZ, RZ, UR13 ;  /* 0x0000000dff047e24 */ /* 0x000fe4000f8e00ff */
[----:B------:R-:W-:Y:S01]  /*218f0*/  IMAD.IADD R5, R3, 0x1, R5 ;  /* 0x0000000103057824 */ /* 0x000fe200078e0205 */
[----:B------:R-:W-:-:S04]  /*21900*/  IADD3 R2, P5, P6, R2, UR8, R7 ;  /* 0x0000000802027c10 */ /* 0x000fc8000febe007 */
[----:B------:R-:W-:-:S05]  /*21910*/  IADD3.X R3, R5, UR7, R4, P5, P6 ;  /* 0x0000000705037c10 */ /* 0x000fca000afec404 */
[----:B------:R0:W-:Y:S04]  /*21920*/  STG.E.U8 desc[UR54][R2.64], R17 ;  /* 0x0000001102007986 */ /* 0x0001e8000c101136 */
.L_x_37:
[----:B------:R-:W-:Y:S05]  /*21930*/  BSYNC B1 ;  /* 0x0000000000017941 */ /* 0x000fea0003800000 */
.L_x_36:
[----:B------:R-:W-:Y:S01]  /*21940*/  LOP3.LUT P5, RZ, R12, 0x400000, RZ, 0xc0, !PT ;  /* 0x004000000cff7812 */ /* 0x000fe200078ac0ff */
[----:B------:R-:W-:Y:S03]  /*21950*/  BSSY B1, `(.L_x_38) ;  /* 0x000000e000017945 */ /* 0x000fe60003800000 */
[----:B------:R-:W-:-:S13]  /*21960*/  ISETP.LT.OR P5, PT, R30, 0x2, !P5 ;  /* 0x000000021e00780c */ /* 0x000fda0006fa1670 */
[----:B------:R-:W-:Y:S05]  /*21970*/  @P5 BRA `(.L_x_39) ;  /* 0x00000000002c5947 */ /* 0x000fea0003800000 */
[----:B0-----:R-:W-:Y:S01]  /*21980*/  IMAD.MOV.U32 R2, RZ, RZ, R26 ;  /* 0x000000ffff027224 */ /* 0x001fe200078e001a */
        /* <DEDUP_REMOVED lines=10> */
.L_x_39:
[----:B------:R-:W-:Y:S05]  /*21a30*/  BSYNC B1 ;  /* 0x0000000000017941 */ /* 0x000fea0003800000 */
.L_x_38:
[----:B------:R-:W2:Y:S04]  /*21a40*/  LDL.LU R15, [R1+0x4c] ;  /* 0x00004c00010f7983 */ /* 0x000ea80000300800 */
[----:B------:R-:W3:Y:S04]  /*21a50*/  LDL.LU R11, [R1+0x50] ;  /* 0x00005000010b7983 */ /* 0x000ee80000300800 */
[----:B------:R-:W4:Y:S04]  /*21a60*/  LDL.LU R14, [R1+0x54] ;  /* 0x00005400010e7983 */ /* 0x000f280000300800 */
[----:B------:R-:W5:Y:S01]  /*21a70*/  LDL.LU R10, [R1+0x58] ;  /* 0x00005800010a7983 */ /* 0x000f620000300800 */
[----:B------:R-:W-:Y:S01]  /*21a80*/  ISETP.LT.OR P6, PT, R30, 0x9, !P4 ;  /* 0x000000091e00780c */ /* 0x000fe200067c1670 */
[----:B------:R-:W-:Y:S01]  /*21a90*/  BSSY B1, `(.L_x_40) ;  /* 0x000002a000017945 */ /* 0x000fe20003800000 */
[----:B-1----:R-:W-:-:S11]  /*21aa0*/  P2R R9, PR, RZ, 0x1 ;  /* 0x00000001ff097803 */ /* 0x002fd60000000000 */
[----:B0-----:R-:W0:Y:S01]  /*21ab0*/  @!P6 LDC.64 R2, c[0x0][0x5c0] ;  /* 0x00017000ff02eb82 */ /* 0x001e220000000a00 */
[----:B------:R-:W-:Y:S02]  /*21ac0*/  @!P6 IMAD.MOV.U32 R4, RZ, RZ, R26 ;  /* 0x000000ffff04e224 */ /* 0x000fe400078e001a */
[----:B------:R-:W-:Y:S02]  /*21ad0*/  @!P6 IMAD.MOV.U32 R5, RZ, RZ, R32 ;  /* 0x000000ffff05e224 */ /* 0x000fe400078e0020 */
[----:B------:R-:W-:Y:S02]  /*21ae0*/  @!P6 IMAD R7, R25, 0x180, RZ ;  /* 0x000001801907e824 */ /* 0x000fe400078e02ff */
[----:B------:R-:W-:-:S03]  /*21af0*/  @!P6 IMAD.WIDE.U32 R4, R24, 0x180, R4 ;  /* 0x000001801804e825 */ /* 0x000fc600078e0004 */
[----:B0-----:R-:W-:-:S04]  /*21b00*/  @!P6 IADD3 R6, P5, R4, R2, RZ ;  /* 0x000000020406e210 */ /* 0x001fc80007fbe0ff */
[----:B------:R-:W-:Y:S02]  /*21b10*/  @!P6 IADD3.X R7, R3, R5, R7, P5, !PT ;  /* 0x000000050307e210 */ /* 0x000fe40002ffe407 */
[----:B------:R-:W-:-:S13]  /*21b20*/  ISETP.LT.OR P5, PT, R30, 0xa, !P4 ;  /* 0x0000000a1e00780c */ /* 0x000fda00067a1670 */
[----:B------:R-:W0:Y:S01]  /*21b30*/  @!P5 LDC.64 R4, c[0x0][0x5c0] ;  /* 0x00017000ff04db82 */ /* 0x000e220000000a00 */
[----:B------:R-:W-:Y:S02]  /*21b40*/  @!P5 IMAD.MOV.U32 R2, RZ, RZ, R26 ;  /* 0x000000ffff02d224 */ /* 0x000fe400078e001a */
[----:B------:R-:W-:Y:S02]  /*21b50*/  @!P5 IMAD.MOV.U32 R3, RZ, RZ, R32 ;  /* 0x000000ffff03d224 */ /* 0x000fe400078e0020 */
[----:B------:R-:W-:Y:S02]  /*21b60*/  @!P5 IMAD R8, R25, 0x180, RZ ;  /* 0x000001801908d824 */ /* 0x000fe400078e02ff */
[----:B------:R-:W-:-:S03]  /*21b70*/  @!P5 IMAD.WIDE.U32 R2, R24, 0x180, R2 ;  /* 0x000001801802d825 */ /* 0x000fc600078e0002 */
[----:B0-----:R-:W-:-:S04]  /*21b80*/  @!P5 IADD3 R2, P0, R2, R4, RZ ;  /* 0x000000040202d210 */ /* 0x001fc80007f1e0ff */
[----:B------:R-:W-:Y:S02]  /*21b90*/  @!P5 IADD3.X R3, R5, R3, R8, P0, !PT ;  /* 0x000000030503d210 */ /* 0x000fe400007fe408 */
[----:B------:R-:W-:Y:S01]  /*21ba0*/  ISETP.NE.AND P0, PT, R9, RZ, PT ;  /* 0x000000ff0900720c */ /* 0x000fe20003f05270 */
[----:B--2---:R-:W-:-:S05]  /*21bb0*/  FMUL R4, R15, UR47 ;  /* 0x0000002f0f047c20 */ /* 0x004fca0008400000 */
[----:B------:R-:W-:Y:S01]  /*21bc0*/  F2FP.SATFINITE.E4M3.F32.PACK_AB_MERGE_C R9, RZ, R4, RZ ;  /* 0x00000004ff09723e */ /* 0x000fe200048070ff */
[----:B---3--:R-:W-:-:S04]  /*21bd0*/  FMUL R4, R11, UR47 ;  /* 0x0000002f0b047c20 */ /* 0x008fc80008400000 */
[----:B------:R0:W-:Y:S01]  /*21be0*/  @!P6 STG.E.U8 desc[UR54][R6.64+0x8], R9 ;  /* 0x000008090600e986 */ /* 0x0001e2000c101136 */
[----:B------:R-:W-:Y:S01]  /*21bf0*/  F2FP.SATFINITE.E4M3.F32.PACK_AB_MERGE_C R11, RZ, R4, RZ ;  /* 0x00000004ff0b723e */ /* 0x000fe200048070ff */
[----:B----4-:R-:W-:Y:S01]  /*21c00*/  FMUL R4, R14, UR47 ;  /* 0x0000002f0e047c20 */ /* 0x010fe20008400000 */
[----:B------:R-:W-:Y:S01]  /*21c10*/  LOP3.LUT P6, RZ, R12, 0x400000, RZ, 0xc0, !PT ;  /* 0x004000000cff7812 */ /* 0x000fe200078cc0ff */
[----:B-----5:R-:W-:Y:S02]  /*21c20*/  FMUL R5, R10, UR47 ;  /* 0x0000002f0a057c20 */ /* 0x020fe40008400000 */
[----:B------:R0:W-:Y:S01]  /*21c30*/  @!P5 STG.E.U8 desc[UR54][R2.64+0x9], R11 ;  /* 0x0000090b0200d986 */ /* 0x0001e2000c101136 */
[----:B------:R-:W-:Y:S02]  /*21c40*/  ISETP.LT.OR P5, PT, R30, 0x9, !P6 ;  /* 0x000000091e00780c */ /* 0x000fe400077a1670 */
[----:B------:R-:W-:Y:S02]  /*21c50*/  F2FP.SATFINITE.E4M3.F32.PACK_AB_MERGE_C R15, RZ, R4, RZ ;  /* 0x00000004ff0f723e */ /* 0x000fe400048070ff */
[----:B------:R-:W-:-:S09]  /*21c60*/  F2FP.SATFINITE.E4M3.F32.PACK_AB_MERGE_C R5, RZ, R5, RZ ;  /* 0x00000005ff05723e */ /* 0x000fd200048070ff */
        /* <DEDUP_REMOVED lines=12> */
.L_x_41:
[----:B------:R-:W-:Y:S05]  /*21d30*/  BSYNC B1 ;  /* 0x0000000000017941 */ /* 0x000fea0003800000 */
.L_x_40:
        /* <DEDUP_REMOVED lines=15> */
.L_x_43:
[----:B------:R-:W-:Y:S05]  /*21e30*/  BSYNC B1 ;  /* 0x0000000000017941 */ /* 0x000fea0003800000 */
.L_x_42:
[----:B------:R-:W-:Y:S01]  /*21e40*/  P2R R4, PR, RZ, 0x8 ;  /* 0x00000008ff047803 */ /* 0x000fe20000000000 */
[----:B------:R-:W2:Y:S01]  /*21e50*/  LDL.LU R41, [R1+0x5c] ;  /* 0x00005c0001297983 */ /* 0x000ea20000300800 */
[----:B------:R-:W-:Y:S02]  /*21e60*/  ISETP.LT.OR P3, PT, R30, 0x11, !P0 ;  /* 0x000000111e00780c */ /* 0x000fe40004761670 */
[----:B------:R-:W-:Y:S01]  /*21e70*/  LOP3.LUT R12, R12, 0xfffffff7, RZ, 0xc0, !PT ;  /* 0xfffffff70c0c7812 */ /* 0x000fe200078ec0ff */
[----:B------:R-:W3:Y:S01]  /*21e80*/  LDL.LU R39, [R1+0x60] ;  /* 0x0000600001277983 */ /* 0x000ee20000300800 */
[----:B------:R-:W-:-:S03]  /*21e90*/  LOP3.LUT R0, R0, 0xffffefff, RZ, 0xc0, !PT ;  /* 0xffffefff00007812 */ /* 0x000fc600078ec0ff */
[----:B------:R-:W4:Y:S01]  /*21ea0*/  LDL.LU R43, [R1+0x64] ;  /* 0x00006400012b7983 */ /* 0x000f220000300800 */
[----:B------:R-:W-:Y:S01]  /*21eb0*/  @P4 LOP3.LUT R0, R0, 0x1000, RZ, 0xfc, !PT ;  /* 0x0000100000004812 */ /* 0x000fe200078efcff */
[----:B------:R-:W-:Y:S02]  /*21ec0*/  IMAD.U32 R31, RZ, RZ, UR8 ;  /* 0x00000008ff1f7e24 */ /* 0x000fe4000f8e00ff */
[----:B------:R-:W-:Y:S01]  /*21ed0*/  IMAD.U32 R33, RZ, RZ, UR7 ;  /* 0x00000007ff217e24 */ /* 0x000fe2000f8e00ff */
[----:B------:R-:W-:Y:S01]  /*21ee0*/  LOP3.LUT R0, R0, 0xfffffbff, RZ, 0xc0, !PT ;  /* 0xfffffbff00007812 */ /* 0x000fe200078ec0ff */
[----:B01----:R-:W0:Y:S01]  /*21ef0*/  @!P3 LDC.64 R2, c[0x0][0x5c0] ;  /* 0x00017000ff02bb82 */ /* 0x003e220000000a00 */
[----:B------:R-:W-:Y:S01]  /*21f00*/  @P3 LOP3.LUT R12, R12, 0x8, RZ, 0xfc, !PT ;  /* 0x000000080c0c3812 */ /* 0x000fe200078efcff */
[----:B------:R-:W-:Y:S01]  /*21f10*/  IMAD.U32 R47, RZ, RZ, UR8 ;  /* 0x00000008ff2f7e24 */ /* 0x000fe2000f8e00ff */
[----:B------:R-:W-:Y:S01]  /*21f20*/  @P0 LOP3.LUT R0, R0, 0x400, RZ, 0xfc, !PT ;  /* 0x0000040000000812 */ /* 0x000fe200078efcff */
[----:B------:R-:W5:Y:S01]  /*21f30*/  LDL.LU R45, [R1+0x68] ;  /* 0x00006800012d7983 */ /* 0x000f620000300800 */
[----:B------:R-:W-:-:S02]  /*21f40*/  LOP3.LUT P4, RZ, R12, 0x800, RZ, 0xc0, !PT ;  /* 0x000008000cff7812 */ /* 0x000fc4000788c0ff */
[----:B------:R-:W-:Y:S01]  /*21f50*/  LOP3.LUT R12, R12, 0xffffffbf, RZ, 0xc0, !PT ;  /* 0xffffffbf0c0c7812 */ /* 0x000fe200078ec0ff */
[----:B------:R-:W5:Y:S01]  /*21f60*/  LDL.LU R44, [R1+0x6c] ;  /* 0x00006c00012c7983 */ /* 0x000f620000300800 */
[----:B------:R-:W-:-:S04]  /*21f70*/  LOP3.LUT R0, R0, 0xfffff7ff, RZ, 0xc0, !PT ;  /* 0xfffff7ff00007812 */ /* 0x000fc800078ec0ff */
[----:B------:R-:W-:-:S04]  /*21f80*/  @P1 LOP3.LUT R0, R0, 0x800, RZ, 0xfc, !PT ;  /* 0x0000080000001812 */ /* 0x000fc800078efcff */
[----:B------:R-:W-:Y:S02]  /*21f90*/  LOP3.LUT R0, R0, 0xffffdfff, RZ, 0xc0, !PT ;  /* 0xffffdfff00007812 */ /* 0x000fe400078ec0ff */
[----:B0-----:R-:W-:-:S04]  /*21fa0*/  @!P3 IADD3 R10, P5, P6, R26, UR8, R2 ;  /* 0x000000081a0abc10 */ /* 0x001fc8000febe002 */
[----:B------:R-:W-:Y:S02]  /*21fb0*/  @!P3 IADD3.X R11, R32, UR7, R3, P5, P6 ;  /* 0x00000007200bbc10 */ /* 0x000fe4000afec403 */
[----:B------:R-:W-:-:S13]  /*21fc0*/  ISETP.LT.OR P3, PT, R30, 0x12, !P0 ;  /* 0x000000121e00780c */ /* 0x000fda0004761670 */
[----:B------:R-:W0:Y:S01]  /*21fd0*/  @!P3 LDC.64 R2, c[0x0][0x5c0] ;  /* 0x00017000ff02bb82 */ /* 0x000e220000000a00 */
        /* <DEDUP_REMOVED lines=10> */
[C---:B------:R-:W-:Y:S02]  /*22080*/  ISETP.LT.OR P3, PT, R30.reuse, 0x1a, !P0 ;  /* 0x0000001a1e00780c */ /* 0x040fe40004761670 */
[----:B------:R-:W-:-:S11]  /*22090*/  ISETP.LT.OR P0, PT, R30, 0x11, !P1 ;  /* 0x000000111e00780c */ /* 0x000fd60004f01670 */
[----:B------:R-:W0:Y:S01]  /*220a0*/  @!P3 LDC.64 R2, c[0x0][0x5c0] ;  /* 0x00017000ff02bb82 */ /* 0x000e220000000a00 */
[----:B------:R-:W-:-:S04]  /*220b0*/  @P3 LOP3.LUT R12, R12, 0x40000, RZ, 0xfc, !PT ;  /* 0x000400000c0c3812 */ /* 0x000fc800078efcff */
[----:B------:R-:W-:-:S04]  /*220c0*/  LOP3.LUT R12, R12, 0xfffdffff, RZ, 0xc0, !PT ;  /* 0xfffdffff0c0c7812 */ /* 0x000fc800078ec0ff */
[----:B------:R-:W-:-:S04]  /*220d0*/  @P0 LOP3.LUT R12, R12, 0x20000, RZ, 0xfc, !PT ;  /* 0x000200000c0c0812 */ /* 0x000fc800078efcff */
[----:B------:R-:W-:Y:S02]  /*220e0*/  LOP3.LUT R12, R12, 0xffff7fff, RZ, 0xc0, !PT ;  /* 0xffff7fff0c0c7812 */ /* 0x000fe400078ec0ff */
[----:B0-----:R-:W-:-:S04]  /*220f0*/  @!P3 IADD3 R16, P5, P6, R26, UR8, R2 ;  /* 0x000000081a10bc10 */ /* 0x001fc8000febe002 */
[----:B------:R-:W-:Y:S02]  /*22100*/  @!P3 IADD3.X R17, R32, UR7, R3, P5, P6 ;  /* 0x000000072011bc10 */ /* 0x000fe4000afec403 */
[----:B------:R-:W0:Y:S01]  /*22110*/  @!P0 LDC.64 R2, c[0x0][0x5c0] ;  /* 0x00017000ff028b82 */ /* 0x000e220000000a00 */
[----:B------:R-:W-:Y:S02]  /*22120*/  ISETP.NE.AND P3, PT, R4, RZ, PT ;  /* 0x000000ff0400720c */ /* 0x000fe40003f65270 */
        /* <DEDUP_REMOVED lines=17> */
[----:B------:R-:W-:Y:S02]  /*22240*/  @P0 LOP3.LUT R12, R12, 0x2000, RZ, 0xfc, !PT ;  /* 0x000020000c0c0812 */ /* 0x000fe400078efcff */
[----:B0-----:R-:W-:-:S04]  /*22250*/  @!P0 IADD3 R14, P5, P6, R26, UR6, R2 ;  /* 0x000000061a0e8c10 */ /* 0x001fc8000febe002 */
[----:B------:R-:W-:Y:S02]  /*22260*/  @!P0 IADD3.X R15, R32, UR5, R3, P5, P6 ;  /* 0x00000005200f8c10 */ /* 0x000fe4000afec403 */
[----:B------:R-:W0:Y:S01]  /*22270*/  @!P1 LDC.64 R2, c[0x0][0x5c0] ;  /* 0x00017000ff029b82 */ /* 0x000e220000000a00 */
[C---:B------:R-:W-:Y:S02]  /*22280*/  LOP3.LUT P0, RZ, R12.reuse, 0x10000, RZ, 0xc0, !PT ;  /* 0x000100000cff7812 */ /* 0x040fe4000780c0ff */
        /* <DEDUP_REMOVED lines=21> */
[----:B------:R-:W-:-:S04]  /*223e0*/  @P4 LOP3.LUT R12, R12, 0x20, RZ, 0xfc, !PT ;  /* 0x000000200c0c4812 */ /* 0x000fc800078efcff */
[----:B------:R-:W-:Y:S02]  /*223f0*/  LOP3.LUT R12, R12, 0xffffffef, RZ, 0xc0, !PT ;  /* 0xffffffef0c0c7812 */ /* 0x000fe400078ec0ff */
[----:B0-----:R-:W-:-:S04]  /*22400*/  @!P1 IADD3 R36, P5, P6, R26, UR11, R2 ;  /* 0x0000000b1a249c10 */ /* 0x001fc8000febe002 */
[----:B------:R-:W-:Y:S01]  /*22410*/  @!P1 IADD3.X R37, R32, UR10, R3, P5, P6 ;  /* 0x0000000a20259c10 */ /* 0x000fe2000afec403 */
[----:B------:R-:W-:Y:S01]  /*22420*/  IMAD.U32 R3, RZ, RZ, UR7 ;  /* 0x00000007ff037e24 */ /* 0x000fe2000f8e00ff */
[----:B------:R-:W-:Y:S02]  /*22430*/  ISETP.LT.OR P1, PT, R30, 0x12, !P2 ;  /* 0x000000121e00780c */ /* 0x000fe40005721670 */
[----:B------:R-:W-:-:S04]  /*22440*/  @!P4 IADD3 R31, P6, P5, R31, UR6, R26 ;  /* 0x000000061f1fcc10 */ /* 0x000fc8000fdde01a */
[----:B------:R-:W-:Y:S01]  /*22450*/  @!P4 IADD3.X R38, R3, UR5, R32, P6, P5 ;  /* 0x000000050326cc10 */ /* 0x000fe2000b7ea420 */
[----:B------:R-:W-:-:S06]  /*22460*/  IMAD.U32 R3, RZ, RZ, UR8 ;  /* 0x00000008ff037e24 */ /* 0x000fcc000f8e00ff */
[----:B------:R-:W-:Y:S01]  /*22470*/  @!P1 IADD3 R40, P6, P5, R3, UR6, R26 ;  /* 0x0000000603289c10 */ /* 0x000fe2000fdde01a */
[----:B------:R-:W-:Y:S01]  /*22480*/  IMAD.U32 R3, RZ, RZ, UR7 ;  /* 0x00000007ff037e24 */ /* 0x000fe2000f8e00ff */
[----:B------:R-:W-:Y:S02]  /*22490*/  @P1 LOP3.LUT R12, R12, 0x10, RZ, 0xfc, !PT ;  /* 0x000000100c0c1812 */ /* 0x000fe400078efcff */
[----:B------:R-:W-:Y:S01]  /*224a0*/  @!P1 IADD3.X R42, R33, UR5, R32, P6, P5 ;  /* 0x00000005212a9c10 */ /* 0x000fe2000b7ea420 */
[----:B--2---:R-:W-:Y:S01]  /*224b0*/  FMUL R33, R41, UR47 ;  /* 0x0000002f29217c20 */ /* 0x004fe20008400000 */
[C---:B------:R-:W-:Y:S02]  /*224c0*/  ISETP.LT.OR P1, PT, R30.reuse, 0x19, !P2 ;  /* 0x000000191e00780c */ /* 0x040fe40005721670 */
[----:B------:R-:W-:Y:S02]  /*224d0*/  ISETP.LT.OR P4, PT, R30, 0x1a, !P2 ;  /* 0x0000001a1e00780c */ /* 0x000fe40005781670 */
[----:B------:R-:W-:-:S02]  /*224e0*/  F2FP.SATFINITE.E4M3.F32.PACK_AB_MERGE_C R33, RZ, R33, RZ ;  /* 0x00000021ff21723e */ /* 0x000fc400048070ff */
[----:B------:R-:W-:-:S07]  /*224f0*/  LOP3.LUT R12, R12, 0xfffffffb, RZ, 0xc0, !PT ;  /* 0xfffffffb0c0c7812 */ /* 0x000fce00078ec0ff */
[----:B------:R-:W-:Y:S01]  /*22500*/  @!P1 IADD3 R47, P6, P5, R47, UR6, R26 ;  /* 0x000000062f2f9c10 */ /* 0x000fe2000fdde01a */
[----:B------:R-:W-:Y:S01]  /*22510*/  IMAD.U32 R41, RZ, RZ, UR8 ;  /* 0x00000008ff297e24 */ /* 0x000fe2000f8e00ff */
[----:B------:R-:W-:Y:S02]  /*22520*/  LOP3.LUT R0, R0, 0xffffbfff, RZ, 0xc0, !PT ;  /* 0xffffbfff00007812 */ /* 0x000fe400078ec0ff */
[----:B------:R-:W-:Y:S02]  /*22530*/  @!P1 IADD3.X R50, R3, UR5, R32, P6, P5 ;  /* 0x0000000503329c10 */ /* 0x000fe4000b7ea420 */
[----:B------:R-:W-:Y:S02]  /*22540*/  ISETP.LT.OR P5, PT, R30, 0x11, !P0 ;  /* 0x000000111e00780c */ /* 0x000fe400047a1670 */
[----:B------:R-:W-:Y:S02]  /*22550*/  @P1 LOP3.LUT R12, R12, 0x4, RZ, 0xfc, !PT ;  /* 0x000000040c0c1812 */ /* 0x000fe400078efcff */
[----:B------:R-:W-:-:S02]  /*22560*/  @P2 LOP3.LUT R0, R0, 0x4000, RZ, 0xfc, !PT ;  /* 0x0000400000002812 */ /* 0x000fc400078efcff */
[----:B------:R-:W-:-:S07]  /*22570*/  LOP3.LUT P1, RZ, R12, 0x40, RZ, 0xc0, !PT ;  /* 0x000000400cff7812 */ /* 0x000fce000782c0ff */
[----:B------:R-:W0:Y:S02]  /*22580*/  @!P5 LDC.64 R2, c[0x0][0x5c0] ;  /* 0x00017000ff02db82 */ /* 0x000e240000000a00 */
[----:B0-----:R-:W-:-:S05]  /*22590*/  @!P5 IADD3 R2, P6, R26, R2, RZ ;  /* 0x000000021a02d210 */ /* 0x001fca0007fde0ff */
[----:B------:R-:W-:-:S05]  /*225a0*/  @!P5 IMAD.X R3, R32, 0x1, R3, P6 ;  /* 0x000000012003d824 */ /* 0x000fca00030e0603 */
[----:B------:R3:W-:Y:S01]  /*225b0*/  @!P5 STG.E.U8 desc[UR54][R2.64+0x10], R33 ;  /* 0x000010210200d986 */ /* 0x0007e2000c101136 */
[----:B------:R-:W-:Y:S01]  /*225c0*/  ISETP.LT.OR P5, PT, R30, 0x12, !P0 ;  /* 0x000000121e00780c */ /* 0x000fe200047a1670 */
[----:B---3--:R-:W-:-:S12]  /*225d0*/  FMUL R33, R39, UR47 ;  /* 0x0000002f27217c20 */ /* 0x008fd80008400000 */
[----:B------:R-:W0:Y:S01]  /*225e0*/  @!P5 LDC.64 R2, c[0x0][0x5c0] ;  /* 0x00017000ff02db82 */ /* 0x000e220000000a00 */
[----:B------:R-:W-:Y:S02]  /*225f0*/  F2FP.SATFINITE.E4M3.F32.PACK_AB_MERGE_C R33, RZ, R33, RZ ;  /* 0x00000021ff21723e */ /* 0x000fe400048070ff */
[----:B0-----:R-:W-:-:S05]  /*22600*/  @!P5 IADD3 R2, P6, R26, R2, RZ ;  /* 0x000000021a02d210 */ /* 0x001fca0007fde0ff */
[----:B------:R-:W-:-:S05]  /*22610*/  @!P5 IMAD.X R3, R32, 0x1, R3, P6 ;  /* 0x000000012003d824 */ /* 0x000fca00030e0603 */
[----:B------:R4:W-:Y:S02]  /*22620*/  @!P5 STG.E.U8 desc[UR54][R2.64+0x11], R33 ;  /* 0x000011210200d986 */ /* 0x0009e4000c101136 */
[----:B----4-:R-:W-:Y:S02]  /*22630*/  FMUL R2, R43, UR47 ;  /* 0x0000002f2b027c20 */ /* 0x010fe40008400000 */
[----:B------:R-:W2:Y:S04]  /*22640*/  LDL.LU R43, [R1+0x70] ;  /* 0x00007000012b7983 */ /* 0x000ea80000300800 */
[----:B------:R-:W3:Y:S04]  /*22650*/  LDL.LU R55, [R1+0x74] ;  /* 0x0000740001377983 */ /* 0x000ee80000300800 */
[----:B------:R-:W4:Y:S04]  /*22660*/  LDL.LU R51, [R1+0x78] ;  /* 0x0000780001337983 */ /* 0x000f280000300800 */
[----:B------:R-:W3:Y:S04]  /*22670*/  LDL.LU R53, [R1+0x7c] ;  /* 0x00007c0001357983 */ /* 0x000ee80000300800 */
[----:B------:R-:W4:Y:S04]  /*22680*/  LDL.LU R54, [R1+0x80] ;  /* 0x0000800001367983 */ /* 0x000f280000300800 */
[----:B------:R-:W4:Y:S01]  /*22690*/  LDL.LU R52, [R1+0x84] ;  /* 0x0000840001347983 */ /* 0x000f220000300800 */
[----:B------:R-:W-:Y:S01]  /*226a0*/  IMAD.U32 R39, RZ, RZ, UR7 ;  /* 0x00000007ff277e24 */ /* 0x000fe2000f8e00ff */
[----:B------:R-:W-:-:S02]  /*226b0*/  LOP3.LUT P2, RZ, R12, 0x8, RZ, 0xc0, !PT ;  /* 0x000000080cff7812 */ /* 0x000fc4000784c0ff */
[----:B------:R-:W-:Y:S01]  /*226c0*/  LOP3.LUT R12, R12, 0xfffffffd, RZ, 0xc0, !PT ;  /* 0xfffffffd0c0c7812 */ /* 0x000fe200078ec0ff */
[----:B------:R-:W-:Y:S01]  /*226d0*/  IMAD.U32 R46, RZ, RZ, UR7 ;  /* 0x00000007ff2e7e24 */ /* 0x000fe2000f8e00ff */
[----:B------:R-:W-:Y:S01]  /*226e0*/  @!P4 IADD3 R33, P6, P5, R41, UR6, R26 ;  /* 0x000000062921cc10 */ /* 0x000fe2000fdde01a */
[----:B------:R-:W-:Y:S01]  /*226f0*/  IMAD.U32 R48, RZ, RZ, UR7 ;  /* 0x00000007ff307e24 */ /* 0x000fe2000f8e00ff */
[----:B------:R-:W-:Y:S01]  /*22700*/  @P4 LOP3.LUT R12, R12, 0x2, RZ, 0xfc, !PT ;  /* 0x000000020c0c4812 */ /* 0x000fe200078efcff */
[----:B------:R-:W-:Y:S01]  /*22710*/  IMAD.U32 R49, RZ, RZ, UR7 ;  /* 0x00000007ff317e24 */ /* 0x000fe2000f8e00ff */
[----:B------:R-:W-:Y:S01]  /*22720*/  @!P4 IADD3.X R39, R39, UR5, R32, P6, P5 ;  /* 0x000000052727cc10 */ /* 0x000fe2000b7ea420 */
[----:B------:R-:W4:Y:S01]  /*22730*/  LDL.LU R58, [R1+0x88] ;  /* 0x00008800013a7983 */ /* 0x000f220000300800 */
[----:B------:R-:W-:Y:S02]  /*22740*/  ISETP.LT.OR P4, PT, R30, 0x11, !P3 ;  /* 0x000000111e00780c */ /* 0x000fe40005f81670 */
[----:B------:R-:W-:Y:S01]  /*22750*/  F2FP.SATFINITE.E4M3.F32.PACK_AB_MERGE_C R2, RZ, R2, RZ ;  /* 0x00000002ff02723e */ /* 0x000fe200048070ff */
[----:B------:R-:W4:Y:S10]  /*22760*/  LDL.LU R57, [R1+0x8c] ;  /* 0x00008c0001397983 */ /* 0x000f340000300800 */
[----:B------:R-:W-:Y:S01]  /*22770*/  @!P4 IADD3 R41, P6, P5, R41, UR11, R26 ;  /* 0x0000000b2929cc10 */ /* 0x000fe2000fdde01a */
[----:B------:R0:W-:Y:S03]  /*22780*/  @!P2 STG.E.U8 desc[UR54][R10.64+0x10], R2 ;  /* 0x000010020a00a986 */ /* 0x0001e6000c101136 */
[----:B------:R-:W-:Y:S01]  /*22790*/  @!P4 IADD3.X R46, R46, UR10, R32, P6, P5 ;  /* 0x0000000a2e2ecc10 */ /* 0x000fe2000b7ea420 */
[----:B------:R-:W4:Y:S01]  /*227a0*/  LDL.LU R56, [R1+0x90] ;  /* 0x0000900001387983 */ /* 0x000f220000300800 */
[----:B------:R-:W-:Y:S01]  /*227b0*/  ISETP.LT.OR P5, PT, R30, 0x12, !P3 ;  /* 0x000000121e00780c */ /* 0x000fe20005fa1670 */
[----:B0-----:R-:W-:-:S12]  /*227c0*/  IMAD.U32 R11, RZ, RZ, UR8 ;  /* 0x00000008ff0b7e24 */ /* 0x001fd8000f8e00ff */
[----:B------:R-:W-:Y:S01]  /*227d0*/  @!P5 IADD3 R11, P2, P6, R11, UR11, R26 ;  /* 0x0000000b0b0bdc10 */ /* 0x000fe2000fe5e01a */
[----:B-----5:R-:W-:-:S03]  /*227e0*/  FMUL R2, R45, UR47 ;  /* 0x0000002f2d027c20 */ /* 0x020fc60008400000 */
[----:B------:R-:W-:Y:S02]  /*227f0*/  @!P5 IADD3.X R48, R48, UR10, R32, P2, P6 ;  /* 0x0000000a3030dc10 */ /* 0x000fe400097ec420 */
[----:B------:R-:W-:Y:S01]  /*22800*/  ISETP.LT.OR P6, PT, R30, 0x19, !P3 ;  /* 0x000000191e00780c */ /* 0x000fe20005fc1670 */
[----:B------:R-:W-:Y:S01]  /*22810*/  IMAD.U32 R45, RZ, RZ, UR8 ;  /* 0x00000008ff2d7e24 */ /* 0x000fe2000f8e00ff */
[----:B------:R-:W-:-:S05]  /*22820*/  F2FP.SATFINITE.E4M3.F32.PACK_AB_MERGE_C R2, RZ, R2, RZ ;  /* 0x00000002ff02723e */ /* 0x000fca00048070ff */
[----:B------:R0:W-:Y:S06]  /*22830*/  @!P1 STG.E.U8 desc[UR54][R6.64+0x11], R2 ;  /* 0x0000110206009986 */ /* 0x0001ec000c101136 */
[----:B------:R-:W-:-:S04]  /*22840*/  @!P6 IADD3 R45, P1, P2, R45, UR11, R26 ;  /* 0x0000000b2d2dec10 */ /* 0x000fc8000fa3e01a */
[----:B------:R-:W-:Y:S02]  /*22850*/  @!P6 IADD3.X R49, R49, UR10, R32, P1, P2 ;  /* 0x0000000a3131ec10 */ /* 0x000fe40008fe4420 */
[----:B------:R-:W-:-:S13]  /*22860*/  ISETP.LT.OR P1, PT, R30, 0x19, !P0 ;  /* 0x000000191e00780c */ /* 0x000fda0004721670 */
[----:B0-----:R-:W0:Y:S01]  /*22870*/  @!P1 LDC.64 R2, c[0x0][0x5c0] ;  /* 0x00017000ff029b82 */ /* 0x001e220000000a00 */
[----:B------:R-:W-:Y:S01]  /*22880*/  ISETP.LT.OR P0, PT, R30, 0x1a, !P0 ;  /* 0x0000001a1e00780c */ /* 0x000fe20004701670 */
[----:B------:R-:W-:-:S05]  /*22890*/  FMUL R6, R44, UR47 ;  /* 0x0000002f2c067c20 */ /* 0x000fca0008400000 */
[----:B------:R-:W-:Y:S02]  /*228a0*/  F2FP.SATFINITE.E4M3.F32.PACK_AB_MERGE_C R6, RZ, R6, RZ ;  /* 0x00000006ff06723e */ /* 0x000fe400048070ff */
[----:B------:R-:W-:Y:S02]  /*228b0*/  LOP3.LUT R0, R0, 0xffff7fff, RZ, 0xc0, !PT ;  /* 0xffff7fff00007812 */ /* 0x000fe400078ec0ff */
[----:B0-----:R-:W-:-:S05]  /*228c0*/  @!P1 IADD3 R2, P2, R26, R2, RZ ;  /* 0x000000021a029210 */ /* 0x001fca0007f5e0ff */
[----:B------:R-:W-:-:S05]  /*228d0*/  @!P1 IMAD.X R3, R32, 0x1, R3, P2 ;  /* 0x0000000120039824 */ /* 0x000fca00010e0603 */
[----:B------:R0:W-:Y:S01]  /*228e0*/  @!P1 STG.E.U8 desc[UR54][R2.64+0x18], R6 ;  /* 0x0000180602009986 */ /* 0x0001e2000c101136 */
[----:B------:R-:W-:Y:S01]  /*228f0*/  @P4 LOP3.LUT R0, R0, 0x8000, RZ, 0xfc, !PT ;  /* 0x0000800000004812 */ /* 0x000fe200078efcff */
[----:B0-----:R-:W0:Y:S03]  /*22900*/  @!P0 LDC.64 R2, c[0x0][0x5c0] ;  /* 0x00017000ff028b82 */ /* 0x001e260000000a00 */
[----:B------:R-:W-:-:S04]  /*22910*/  LOP3.LUT R0, R0, 0xfffeffff, RZ, 0xc0, !PT ;  /* 0xfffeffff00007812 */ /* 0x000fc800078ec0ff */
[----:B------:R-:W-:-:S04]  /*22920*/  @P5 LOP3.LUT R0, R0, 0x10000, RZ, 0xfc, !PT ;  /* 0x0001000000005812 */ /* 0x000fc800078efcff */
[----:B------:R-:W-:-:S04]  /*22930*/  LOP3.LUT R0, R0, 0xfffdffff, RZ, 0xc0, !PT ;  /* 0xfffdffff00007812 */ /* 0x000fc800078ec0ff */
[----:B------:R-:W-:Y:S02]  /*22940*/  @P6 LOP3.LUT R0, R0, 0x20000, RZ, 0xfc, !PT ;  /* 0x0002000000006812 */ /* 0x000fe400078efcff */
[----:B0-----:R-:W-:-:S05]  /*22950*/  @!P0 IADD3 R2, P6, R26, R2, RZ ;  /* 0x000000021a028210 */ /* 0x001fca0007fde0ff */
[----:B------:R-:W-:Y:S01]  /*22960*/  @!P0 IMAD.X R3, R32, 0x1, R3, P6 ;  /* 0x0000000120038824 */ /* 0x000fe200030e0603 */
[----:B------:R-:W-:Y:S01]  /*22970*/  LOP3.LUT P5, RZ, R12, 0x80000, RZ, 0xc0, !PT ;  /* 0x000800000cff7812 */ /* 0x000fe200078ac0ff */
[----:B--2---:R-:W-:-:S05]  /*22980*/  FMUL R6, R43, UR47 ;  /* 0x0000002f2b067c20 */ /* 0x004fca0008400000 */
[----:B------:R-:W-:-:S05]  /*22990*/  F2FP.SATFINITE.E4M3.F32.PACK_AB_MERGE_C R6, RZ, R6, RZ ;  /* 0x00000006ff06723e */ /* 0x000fca00048070ff */
[----:B------:R3:W-:Y:S02]  /*229a0*/  @!P0 STG.E.U8 desc[UR54][R2.64+0x19], R6 ;  /* 0x0000190602008986 */ /* 0x0007e4000c101136 */
[----:B---3--:R-:W-:Y:S01]  /*229b0*/  FMUL R3, R53, UR47 ;  /* 0x0000002f35037c20 */ /* 0x008fe20008400000 */
[----:B------:R-:W-:-:S04]  /*229c0*/  FMUL R2, R55, UR47 ;  /* 0x0000002f37027c20 */ /* 0x000fc80008400000 */
[----:B------:R-:W-:Y:S01]  /*229d0*/  F2FP.SATFINITE.E4M3.F32.PACK_AB_MERGE_C R53, RZ, R3, RZ ;  /* 0x00000003ff35723e */ /* 0x000fe200048070ff */
[----:B----4-:R-:W-:Y:S02]  /*229e0*/  FMUL R3, R54, UR47 ;  /* 0x0000002f36037c20 */ /* 0x010fe40008400000 */
[----:B------:R-:W2:Y:S01]  /*229f0*/  LDL.LU R54, [R1+0x94] ;  /* 0x0000940001367983 */ /* 0x000ea20000300800 */
[----:B------:R-:W-:-:S03]  /*22a00*/  F2FP.SATFINITE.E4M3.F32.PACK_AB_MERGE_C R2, RZ, R2, RZ ;  /* 0x00000002ff02723e */ /* 0x000fc600048070ff */
[----:B------:R-:W3:Y:S04]  /*22a10*/  LDL.LU R59, [R1+0x98] ;  /* 0x00009800013b7983 */ /* 0x000ee80000300800 */
[----:B------:R0:W-:Y:S02]  /*22a20*/  @!P5 STG.E.U8 desc[UR54][R20.64+0x18], R2 ;  /* 0x000018021400d986 */ /* 0x0001e4000c101136 */
[----:B0-----:R-:W-:Y:S02]  /*22a30*/  FMUL R20, R52, UR47 ;  /* 0x0000002f34147c20 */ /* 0x001fe40008400000 */
[----:B------:R-:W4:Y:S01]  /*22a40*/  LDL.LU R52, [R1+0x9c] ;  /* 0x00009c0001347983 */ /* 0x000f220000300800 */
[----:B------:R-:W-:Y:S01]  /*22a50*/  ISETP.LT.OR P0, PT, R30, 0x1a, !P3 ;  /* 0x0000001a1e00780c */ /* 0x000fe20005f01670 */
[----:B------:R-:W-:Y:S01]  /*22a60*/  IMAD.U32 R10, RZ, RZ, UR8 ;  /* 0x00000008ff0a7e24 */ /* 0x000fe2000f8e00ff */
[----:B------:R-:W-:Y:S01]  /*22a70*/  P2R R7, PR, RZ, 0x8 ;  /* 0x00000008ff077803 */ /* 0x000fe20000000000 */
[----:B------:R-:W-:-:S10]  /*22a80*/  IMAD.U32 R6, RZ, RZ, UR7 ;  /* 0x00000007ff067e24 */ /* 0x000fd4000f8e00ff */
[----:B------:R-:W-:-:S04]  /*22a90*/  @!P0 IADD3 R10, P6, P3, R10, UR11, R26 ;  /* 0x0000000b0a0a8c10 */ /* 0x000fc8000fbde01a */
[----:B------:R-:W-:Y:S02]  /*22aa0*/  @!P0 IADD3.X R6, R6, UR10, R32, P6, P3 ;  /* 0x0000000a06068c10 */ /* 0x000fe4000b7e6420 */
[----:B------:R-:W-:-:S04]  /*22ab0*/  LOP3.LUT P3, RZ, R12, 0x4000, RZ, 0xc0, !PT ;  /* 0x000040000cff7812 */ /* 0x000fc8000786c0ff */
[----:B------:R-:W-:Y:S02]  /*22ac0*/  P2R R44, PR, RZ, 0x8 ;  /* 0x00000008ff2c7803 */ /* 0x000fe40000000000 */
[C---:B------:R-:W-:Y:S02]  /*22ad0*/  LOP3.LUT P3, RZ, R12.reuse, 0x20, RZ, 0xc0, !PT ;  /* 0x000000200cff7812 */ /* 0x040fe4000786c0ff */
[----:B------:R-:W-:Y:S02]  /*22ae0*/  F2FP.SATFINITE.E4M3.F32.PACK_AB_MERGE_C R55, RZ, R3, RZ ;  /* 0x00000003ff37723e */ /* 0x000fe400048070ff */
[----:B------:R-:W-:-:S09]  /*22af0*/  LOP3.LUT P4, RZ, R12, 0x40000, RZ, 0xc0, !PT ;  /* 0x000400000cff7812 */ /* 0x000fd2000788c0ff */
[----:B------:R-:W0:Y:S01]  /*22b00*/  @!P3 LDC.64 R2, c[0x0][0x5c0] ;  /* 0x00017000ff02bb82 */ /* 0x000e220000000a00 */
[C---:B------:R-:W-:Y:S01]  /*22b10*/  LOP3.LUT P2, RZ, R12.reuse, 0x20000, RZ, 0xc0, !PT ;  /* 0x000200000cff7812 */ /* 0x040fe2000784c0ff */
[----:B------:R-:W-:Y:S01]  /*22b20*/  FMUL R51, R51, UR47 ;  /* 0x0000002f33337c20 */ /* 0x000fe20008400000 */
[----:B------:R-:W-:-:S04]  /*22b30*/  LOP3.LUT P1, RZ, R12, 0x8000, RZ, 0xc0, !PT ;  /* 0x000080000cff7812 */ /* 0x000fc8000782c0ff */
[----:B------:R-:W-:Y:S02]  /*22b40*/  F2FP.SATFINITE.E4M3.F32.PACK_AB_MERGE_C R51, RZ, R51, RZ ;  /* 0x00000033ff33723e */ /* 0x000fe400048070ff */
[----:B------:R-:W-:Y:S02]  /*22b50*/  P2R R43, PR, RZ, 0x1 ;  /* 0x00000001ff2b7803 */ /* 0x000fe40000000000 */
[----:B------:R-:W-:Y:S01]  /*22b60*/  LOP3.LUT P0, RZ, R12, 0x10, RZ, 0xc0, !PT ;  /* 0x000000100cff7812 */ /* 0x000fe2000780c0ff */
[----:B------:R1:W-:Y:S04]  /*22b70*/  @!P4 STG.E.U8 desc[UR54][R16.64+0x19], R51 ;  /* 0x000019331000c986 */ /* 0x0003e8000c101136 */
[----:B------:R-:W-:Y:S04]  /*22b80*/  @!P2 STG.E.U8 desc[UR54][R8.64+0x10], R53 ;  /* 0x000010350800a986 */ /* 0x000fe8000c101136 */
[----:B------:R-:W-:Y:S01]  /*22b90*/  @!P1 STG.E.U8 desc[UR54][R4.64+0x11], R55 ;  /* 0x0000113704009986 */ /* 0x000fe2000c101136 */
[----:B0-----:R-:W-:-:S02]  /*22ba0*/  @!P3 IADD3 R2, P1, R31, R2, RZ ;  /* 0x000000021f02b210 */ /* 0x001fc40007f3e0ff */
[----:B-1----:R-:W-:-:S03]  /*22bb0*/  F2FP.SATFINITE.E4M3.F32.PACK_AB_MERGE_C R17, RZ, R20, RZ ;  /* 0x00000014ff11723e */ /* 0x002fc600048070ff */
[----:B------:R-:W-:-:S05]  /*22bc0*/  @!P3 IMAD.X R3, R38, 0x1, R3, P1 ;  /* 0x000000012603b824 */ /* 0x000fca00008e0603 */
[----:B------:R0:W-:Y:S02]  /*22bd0*/  @!P3 STG.E.U8 desc[UR54][R2.64+0x10], R17 ;  /* 0x000010110200b986 */ /* 0x0001e4000c101136 */
[----:B0-----:R-:W0:Y:S01]  /*22be0*/  @!P0 LDC.64 R2, c[0x0][0x5c0] ;  /* 0x00017000ff028b82 */ /* 0x001e220000000a00 */
[----:B------:R-:W-:Y:S02]  /*22bf0*/  FMUL R8, R58, UR47 ;  /* 0x0000002f3a087c20 */ /* 0x000fe40008400000 */
[----:B------:R-:W5:Y:S01]  /*22c00*/  LDL.LU R58, [R1+0xa0] ;  /* 0x0000a000013a7983 */ /* 0x000f620000300800 */
[----:B------:R-:W-:-:S03]  /*22c10*/  FMUL R4, R57, UR47 ;  /* 0x0000002f39047c20 */ /* 0x000fc60008400000 */
[----:B------:R-:W5:Y:S02]  /*22c20*/  LDL.LU R57, [R1+0xa4] ;  /* 0x0000a40001397983 */ /* 0x000f640000300800 */
[----:B------:R-:W-:Y:S01]  /*22c30*/  F2FP.SATFINITE.E4M3.F32.PACK_AB_MERGE_C R9, RZ, R4, RZ ;  /* 0x00000004ff09723e */ /* 0x000fe200048070ff */
[----:B------:R-:W-:Y:S02]  /*22c40*/  FMUL R4, R56, UR47 ;  /* 0x0000002f38047c20 */ /* 0x000fe40008400000 */
[----:B------:R-:W5:Y:S01]  /*22c50*/  LDL.LU R56, [R1+0xa8] ;  /* 0x0000a80001387983 */ /* 0x000f620000300800 */
[----:B0-----:R-:W-:-:S05]  /*22c60*/  @!P0 IADD3 R2, P3, R40, R2, RZ ;  /* 0x0000000228028210 */ /* 0x001fca0007f7e0ff */
[----:B------:R-:W-:Y:S01]  /*22c70*/  @!P0 IMAD.X R3, R42, 0x1, R3, P3 ;  /* 0x000000012a038824 */ /* 0x000fe200018e0603 */
[----:B------:R-:W-:Y:S02]  /*22c80*/  ISETP.NE.AND P3, PT, R44, RZ, PT ;  /* 0x000000ff2c00720c */ /* 0x000fe40003f65270 */
[----:B------:R-:W-:Y:S02]  /*22c90*/  F2FP.SATFINITE.E4M3.F32.PACK_AB_MERGE_C R5, RZ, R8, RZ ;  /* 0x00000008ff05723e */ /* 0x000fe400048070ff */
[----:B------:R-:W-:-:S03]  /*22ca0*/  LOP3.LUT P6, RZ, R12, 0x2000, RZ, 0xc0, !PT ;  /* 0x000020000cff7812 */ /* 0x000fc600078cc0ff */
[----:B------:R0:W-:Y:S06]  /*22cb0*/  @!P0 STG.E.U8 desc[UR54][R2.64+0x11], R5 ;  /* 0x0000110502008986 */ /* 0x0001ec000c101136 */
[----:B------:R-:W-:Y:S01]  /*22cc0*/  @!P3 STG.E.U8 desc[UR54][R18.64+0x18], R9 ;  /* 0x000018091200b986 */ /* 0x000fe2000c101136 */
[----:B------:R-:W-:Y:S02]  /*22cd0*/  ISETP.NE.AND P3, PT, R7, RZ, PT ;  /* 0x000000ff0700720c */ /* 0x000fe40003f65270 */
[----:B------:R-:W-:-:S05]  /*22ce0*/  F2FP.SATFINITE.E4M3.F32.PACK_AB_MERGE_C R7, RZ, R4, RZ ;  /* 0x00000004ff07723e */ /* 0x000fca00048070ff */
[----:B------:R1:W-:Y:S01]  /*22cf0*/  @!P6 STG.E.U8 desc[UR54][R14.64+0x19], R7 ;  /* 0x000019070e00e986 */ /* 0x0003e2000c101136 */
[----:B--2---:R-:W-:-:S03]  /*22d00*/  FMUL R4, R54, UR47 ;  /* 0x0000002f36047c20 */ /* 0x004fc60008400000 */
[----:B------:R-:W2:Y:S02]  /*22d10*/  LDL.LU R54, [R1+0xac] ;  /* 0x0000ac0001367983 */ /* 0x000ea40000300800 */
[----:B0-----:R-:W-:Y:S01]  /*22d20*/  F2FP.SATFINITE.E4M3.F32.PACK_AB_MERGE_C R5, RZ, R4, RZ ;  /* 0x00000004ff05723e */ /* 0x001fe200048070ff */
[----:B---3--:R-:W-:-:S05]  /*22d30*/  FMUL R4, R59, UR47 ;  /* 0x0000002f3b047c20 */ /* 0x008fca0008400000 */
[----:B-1----:R-:W-:Y:S01]  /*22d40*/  F2FP.SATFINITE.E4M3.F32.PACK_AB_MERGE_C R7, RZ, R4, RZ ;  /* 0x00000004ff07723e */ /* 0x002fe200048070ff */
[----:B----4-:R-:W-:Y:S02]  /*22d50*/  FMUL R4, R52, UR47 ;  /* 0x0000002f34047c20 */ /* 0x010fe40008400000 */
[----:B------:R-:W3:Y:S01]  /*22d60*/  LDL.LU R52, [R1+0xb0] ;  /* 0x0000b00001347983 */ /* 0x000ee20000300800 */
[----:B------:R-:W-:-:S03]  /*22d70*/  LOP3.LUT P5, RZ, R12, 0x4, RZ, 0xc0, !PT ;  /* 0x000000040cff7812 */ /* 0x000fc600078ac0ff */
[----:B------:R-:W4:Y:S10]  /*22d80*/  LDL.LU R59, [R1+0xb4] ;  /* 0x0000b400013b7983 */ /* 0x000f340000300800 */
[----:B------:R-:W0:Y:S01]  /*22d90*/  @!P5 LDC.64 R2, c[0x0][0x5c0] ;  /* 0x00017000ff02db82 */ /* 0x000e220000000a00 */
[----:B------:R-:W-:-:S02]  /*22da0*/  LOP3.LUT P4, RZ, R12, 0x2, RZ, 0xc0, !PT ;  /* 0x000000020cff7812 */ /* 0x000fc4000788c0ff */
[----:B0-----:R-:W-:-:S05]  /*22db0*/  @!P5 IADD3 R2, P6, R47, R2, RZ ;  /* 0x000000022f02d210 */ /* 0x001fca0007fde0ff */
[----:B------:R-:W-:-:S05]  /*22dc0*/  @!P5 IMAD.X R3, R50, 0x1, R3, P6 ;  /* 0x000000013203d824 */ /* 0x000fca00030e0603 */
[----:B------:R0:W-:Y:S02]  /*22dd0*/  @!P5 STG.E.U8 desc[UR54][R2.64+0x18], R5 ;  /* 0x000018050200d986 */ /* 0x0001e4000c101136 */
[----:B0-----:R-:W0:Y:S01]  /*22de0*/  @!P4 LDC.64 R2, c[0x0][0x5c0] ;  /* 0x00017000ff02cb82 */ /* 0x001e220000000a00 */
[----:B------:R-:W-:Y:S02]  /*22df0*/  F2FP.SATFINITE.E4M3.F32.PACK_AB_MERGE_C R9, RZ, R4, RZ ;  /* 0x00000004ff09723e */ /* 0x000fe400048070ff */
[C---:B------:R-:W-:Y:S02]  /*22e00*/  LOP3.LUT P2, RZ, R12.reuse, 0x1000, RZ, 0xc0, !PT ;  /* 0x000010000cff7812 */ /* 0x040fe4000784c0ff */
[----:B------:R-:W-:Y:S02]  /*22e10*/  LOP3.LUT P1, RZ, R12, 0x400, RZ, 0xc0, !PT ;  /* 0x000004000cff7812 */ /* 0x000fe4000782c0ff */
[----:B0-----:R-:W-:Y:S01]  /*22e20*/  @!P4 IADD3 R2, P5, R33, R2, RZ ;  /* 0x000000022102c210 */ /* 0x001fe20007fbe0ff */
[----:B-----5:R-:W-:-:S02]  /*22e30*/  FMUL R4, R58, UR47 ;  /* 0x0000002f3a047c20 */ /* 0x020fc40008400000 */
[----:B------:R-:W5:Y:S02]  /*22e40*/  LDL.LU R58, [R1+0xb8] ;  /* 0x0000b800013a7983 */ /* 0x000f640000300800 */
[----:B------:R-:W-:Y:S01]  /*22e50*/  @!P4 IMAD.X R3, R39, 0x1, R3, P5 ;  /* 0x000000012703c824 */ /* 0x000fe200028e0603 */
[----:B------:R-:W-:Y:S01]  /*22e60*/  F2FP.SATFINITE.E4M3.F32.PACK_AB_MERGE_C R5, RZ, R4, RZ ;  /* 0x00000004ff05723e */ /* 0x000fe200048070ff */
[----:B------:R-:W-:Y:S02]  /*22e70*/  FMUL R4, R57, UR47 ;  /* 0x0000002f39047c20 */ /* 0x000fe40008400000 */
[----:B------:R-:W5:Y:S04]  /*22e80*/  LDL.LU R57, [R1+0xbc] ;  /* 0x0000bc0001397983 */ /* 0x000f680000300800 */
[----:B------:R0:W-:Y:S02]  /*22e90*/  @!P4 STG.E.U8 desc[UR54][R2.64+0x19], R7 ;  /* 0x000019070200c986 */ /* 0x0001e4000c101136 */
[----:B0-----:R-:W-:Y:S01]  /*22ea0*/  F2FP.SATFINITE.E4M3.F32.PACK_AB_MERGE_C R7, RZ, R4, RZ ;  /* 0x00000004ff07723e */ /* 0x001fe200048070ff */
[----:B------:R-:W-:-:S02]  /*22eb0*/  FMUL R4, R56, UR47 ;  /* 0x0000002f38047c20 */ /* 0x000fc40008400000 */
[----:B------:R-:W5:Y:S04]  /*22ec0*/  LDL.LU R56, [R1+0xc0] ;  /* 0x0000c00001387983 */ /* 0x000f680000300800 */
[----:B------:R-:W-:Y:S04]  /*22ed0*/  @!P2 STG.E.U8 desc[UR54][R28.64+0x10], R9 ;  /* 0x000010091c00a986 */ /* 0x000fe8000c101136 */
[----:B------:R0:W-:Y:S02]  /*22ee0*/  @!P1 STG.E.U8 desc[UR54][R22.64+0x11], R5 ;  /* 0x0000110516009986 */ /* 0x0001e4000c101136 */
[----:B0-----:R-:W-:-:S02]  /*22ef0*/  F2FP.SATFINITE.E4M3.F32.PACK_AB_MERGE_C R5, RZ, R4, RZ ;  /* 0x00000004ff05723e */ /* 0x001fc400048070ff */
[----:B------:R-:W-:-:S13]  /*22f00*/  LOP3.LUT P4, RZ, R0, 0x8000, RZ, 0xc0, !PT ;  /* 0x0000800000ff7812 */ /* 0x000fda000788c0ff */
[----:B------:R-:W0:Y:S01]  /*22f10*/  @!P4 LDC.64 R2, c[0x0][0x5c0] ;  /* 0x00017000ff02cb82 */ /* 0x000e220000000a00 */
[----:B------:R-:W-:Y:S02]  /*22f20*/  LOP3.LUT P5, RZ, R0, 0x10000, RZ, 0xc0, !PT ;  /* 0x0001000000ff7812 */ /* 0x000fe400078ac0ff */
[----:B0-----:R-:W-:-:S05]  /*22f30*/  @!P4 IADD3 R2, P1, R41, R2, RZ ;  /* 0x000000022902c210 */ /* 0x001fca0007f3e0ff */
[----:B------:R-:W-:-:S05]  /*22f40*/  @!P4 IMAD.X R3, R46, 0x1, R3, P1 ;  /* 0x000000012e03c824 */ /* 0x000fca00008e0603 */
[----:B------:R0:W-:Y:S02]  /*22f50*/  @!P4 STG.E.U8 desc[UR54][R2.64+0x10], R7 ;  /* 0x000010070200c986 */ /* 0x0001e4000c101136 */
[----:B0-----:R-:W0:Y:S01]  /*22f60*/  @!P5 LDC.64 R2, c[0x0][0x5c0] ;  /* 0x00017000ff02db82 */ /* 0x001e220000000a00 */
[----:B--2---:R-:W-:Y:S02]  /*22f70*/  FMUL R4, R54, UR47 ;  /* 0x0000002f36047c20 */ /* 0x004fe40008400000 */
[----:B------:R-:W2:Y:S03]  /*22f80*/  LDL.LU R54, [R1+0xc4] ;  /* 0x0000c40001367983 */ /* 0x000ea60000300800 */
[----:B------:R-:W-:Y:S01]  /*22f90*/  F2FP.SATFINITE.E4M3.F32.PACK_AB_MERGE_C R15, RZ, R4, RZ ;  /* 0x00000004ff0f723e */ /* 0x000fe200048070ff */
[----:B---3--:R-:W-:Y:S02]  /*22fa0*/  FMUL R4, R52, UR47 ;  /* 0x0000002f34047c20 */ /* 0x008fe40008400000 */
[----:B------:R-:W3:Y:S01]  /*22fb0*/  LDL.LU R52, [R1+0xc8] ;  /* 0x0000c80001347983 */ /* 0x000ee20000300800 */
[----:B------:R-:W-:-:S02]  /*22fc0*/  LOP3.LUT P6, RZ, R0, 0x20000, RZ, 0xc0, !PT ;  /* 0x0002000000ff7812 */ /* 0x000fc400078cc0ff */
[----:B0-----:R-:W-:-:S05]  /*22fd0*/  @!P5 IADD3 R2, P4, R11, R2, RZ ;  /* 0x000000020b02d210 */ /* 0x001fca0007f9e0ff */
[----:B------:R-:W-:-:S05]  /*22fe0*/  @!P5 IMAD.X R3, R48, 0x1, R3, P4 ;  /* 0x000000013003d824 */ /* 0x000fca00020e0603 */
[----:B------:R0:W-:Y:S01]  /*22ff0*/  @!P5 STG.E.U8 desc[UR54][R2.64+0x11], R5 ;  /* 0x000011050200d986 */ /* 0x0001e2000c101136 */
[----:B------:R-:W-:Y:S01]  /*23000*/  LOP3.LUT P5, RZ, R12, 0x200, RZ, 0xc0, !PT ;  /* 0x000002000cff7812 */ /* 0x000fe200078ac0ff */
[----:B0-----:R-:W0:Y:S01]  /*23010*/  @!P6 LDC.64 R2, c[0x0][0x5c0] ;  /* 0x00017000ff02eb82 */ /* 0x001e220000000a00 */
[----:B------:R-:W-:-:S11]  /*23020*/  ISETP.NE.AND P0, PT, R43, RZ, PT ;  /* 0x000000ff2b00720c */ /* 0x000fd60003f05270 */
[----:B------:R1:W-:Y:S01]  /*23030*/  @!P5 STG.E.U8 desc[UR54][R34.64+0x18], R15 ;  /* 0x0000180f2200d986 */ /* 0x0003e2000c101136 */
[----:B0-----:R-:W-:-:S05]  /*23040*/  @!P6 IADD3 R8, P5, R45, R2, RZ ;  /* 0x000000022d08e210 */ /* 0x001fca0007fbe0ff */
[----:B------:R-:W-:Y:S02]  /*23050*/  @!P6 IMAD.X R9, R49, 0x1, R3, P5 ;  /* 0x000000013109e824 */ /* 0x000fe400028e0603 */
[----:B------:R-:W0:Y:S01]  /*23060*/  @!P0 LDC.64 R2, c[0x0][0x5c0] ;  /* 0x00017000ff028b82 */ /* 0x000e220000000a00 */
[----:B------:R-:W-:Y:S02]  /*23070*/  LOP3.LUT P4, RZ, R0, 0x1000, RZ, 0xc0, !PT ;  /* 0x0000100000ff7812 */ /* 0x000fe4000788c0ff */
[----:B0-----:R-:W-:-:S05]  /*23080*/  @!P0 IADD3 R10, P5, R10, R2, RZ ;  /* 0x000000020a0a8210 */ /* 0x001fca0007fbe0ff */
[----:B------:R-:W-:Y:S01]  /*23090*/  @!P0 IMAD.X R11, R6, 0x1, R3, P5 ;  /* 0x00000001060b8824 */ /* 0x000fe200028e0603 */
[----:B------:R-:W-:Y:S02]  /*230a0*/  ISETP.LT.OR P5, PT, R30, 0x11, !P4 ;  /* 0x000000111e00780c */ /* 0x000fe400067a1670 */
[----:B------:R-:W-:-:S11]  /*230b0*/  LOP3.LUT P1, RZ, R0, 0x2000, RZ, 0xc0, !PT ;  /* 0x0000200000ff7812 */ /* 0x000fd6000782c0ff */
[----:B------:R-:W0:Y:S01]  /*230c0*/  @!P5 LDC.64 R2, c[0x0][0x5c0] ;  /* 0x00017000ff02db82 */ /* 0x000e220000000a00 */
[----:B------:R-:W-:Y:S01]  /*230d0*/  F2FP.SATFINITE.E4M3.F32.PACK_AB_MERGE_C R17, RZ, R4, RZ ;  /* 0x00000004ff11723e */ /* 0x000fe200048070ff */
[----:B------:R-:W-:Y:S02]  /*230e0*/  @!P5 IMAD.MOV.U32 R4, RZ, RZ, R26 ;  /* 0x000000ffff04d224 */ /* 0x000fe400078e001a */
[----:B------:R-:W-:Y:S02]  /*230f0*/  @!P5 IMAD.MOV.U32 R5, RZ, RZ, R32 ;  /* 0x000000ffff05d224 */ /* 0x000fe400078e0020 */
[----:B------:R-:W-:Y:S01]  /*23100*/  @!P5 IMAD.WIDE.U32 R4, R24, 0x180, R4 ;  /* 0x000001801804d825 */ /* 0x000fe200078e0004 */
[----:B------:R5:W-:Y:S02]  /*23110*/  @!P1 STG.E.U8 desc[UR54][R36.64+0x19], R17 ;  /* 0x0000191124009986 */ /* 0x000be4000c101136 */
[----:B0-----:R-:W-:Y:S01]  /*23120*/  @!P5 IADD3 R6, P1, R4, R2, RZ ;  /* 0x000000020406d210 */ /* 0x001fe20007f3e0ff */
[----:B----4-:R-:W-:-:S05]  /*23130*/  FMUL R2, R59, UR47 ;  /* 0x0000002f3b027c20 */ /* 0x010fca0008400000 */
[----:B-1----:R-:W-:-:S05]  /*23140*/  F2FP.SATFINITE.E4M3.F32.PACK_AB_MERGE_C R15, RZ, R2, RZ ;  /* 0x00000002ff0f723e */ /* 0x002fca00048070ff */
[----:B------:R0:W-:Y:S01]  /*23150*/  @!P6 STG.E.U8 desc[UR54][R8.64+0x18], R15 ;  /* 0x0000180f0800e986 */ /* 0x0001e2000c101136 */
[----:B------:R-:W-:Y:S01]  /*23160*/  ISETP.LT.OR P6, PT, R30, 0x12, !P4 ;  /* 0x000000121e00780c */ /* 0x000fe200067c1670 */
[----:B------:R-:W-:-:S05]  /*23170*/  @!P5 IMAD R7, R25, 0x180, RZ ;  /* 0x000001801907d824 */ /* 0x000fca00078e02ff */
[----:B------:R-:W-:-:S07]  /*23180*/  @!P5 IADD3.X R7, R3, R5, R7, P1, !PT ;  /* 0x000000050307d210 */ /* 0x000fce0000ffe407 */
[----:B------:R-:W1:Y:S01]  /*23190*/  @!P6 LDC.64 R4, c[0x0][0x5c0] ;  /* 0x00017000ff04eb82 */ /* 0x000e620000000a00 */
[----:B------:R-:W-:Y:S02]  /*231a0*/  @!P6 IMAD.MOV.U32 R2, RZ, RZ, R26 ;  /* 0x000000ffff02e224 */ /* 0x000fe400078e001a */
[----:B------:R-:W-:Y:S02]  /*231b0*/  @!P6 IMAD.MOV.U32 R3, RZ, RZ, R32 ;  /* 0x000000ffff03e224 */ /* 0x000fe400078e0020 */
[----:B------:R-:W-:-:S04]  /*231c0*/  @!P6 IMAD.WIDE.U32 R2, R24, 0x180, R2 ;  /* 0x000001801802e825 */ /* 0x000fc800078e0002 */
[----:B------:R-:W-:Y:S01]  /*231d0*/  @!P6 IMAD R14, R25, 0x180, RZ ;  /* 0x00000180190ee824 */ /* 0x000fe200078e02ff */
[----:B-1----:R-:W-:Y:S01]  /*231e0*/  @!P6 IADD3 R2, P1, R2, R4, RZ ;  /* 0x000000040202e210 */ /* 0x002fe20007f3e0ff */
[----:B-----5:R-:W-:-:S05]  /*231f0*/  FMUL R4, R58, UR47 ;  /* 0x0000002f3a047c20 */ /* 0x020fca0008400000 */
[----:B------:R-:W-:Y:S01]  /*23200*/  F2FP.SATFINITE.E4M3.F32.PACK_AB_MERGE_C R17, RZ, R4, RZ ;  /* 0x00000004ff11723e */ /* 0x000fe200048070ff */
[----:B------:R-:W-:-:S05]  /*23210*/  FMUL R4, R57, UR47 ;  /* 0x0000002f39047c20 */ /* 0x000fca0008400000 */
[----:B0-----:R-:W-:Y:S01]  /*23220*/  F2FP.SATFINITE.E4M3.F32.PACK_AB_MERGE_C R9, RZ, R4, RZ ;  /* 0x00000004ff09723e */ /* 0x001fe200048070ff */
[----:B------:R-:W-:Y:S01]  /*23230*/  FMUL R4, R56, UR47 ;  /* 0x0000002f38047c20 */ /* 0x000fe20008400000 */
[----:B------:R-:W-:Y:S01]  /*23240*/  @!P6 IADD3.X R3, R5, R3, R14, P1, !PT ;  /* 0x000000030503e210 */ /* 0x000fe20000ffe40e */
[----:B------:R0:W-:Y:S03]  /*23250*/  @!P0 STG.E.U8 desc[UR54][R10.64+0x19], R17 ;  /* 0x000019110a008986 */ /* 0x0001e6000c101136 */
[----:B------:R-:W-:Y:S01]  /*23260*/  F2FP.SATFINITE.E4M3.F32.PACK_AB_MERGE_C R15, RZ, R4, RZ ;  /* 0x00000004ff0f723e */ /* 0x000fe200048070ff */
[----:B------:R0:W-:Y:S01]  /*23270*/  @!P5 STG.E.U8 desc[UR54][R6.64+0x10], R9 ;  /* 0x000010090600d986 */ /* 0x0001e2000c101136 */
[----:B------:R-:W-:-:S03]  /*23280*/  LOP3.LUT P5, RZ, R12, 0x400000, RZ, 0xc0, !PT ;  /* 0x004000000cff7812 */ /* 0x000fc600078ac0ff */
[----:B------:R0:W-:Y:S01]  /*23290*/  @!P6 STG.E.U8 desc[UR54][R2.64+0x11], R15 ;  /* 0x0000110f0200e986 */ /* 0x0001e2000c101136 */
[----:B------:R-:W-:Y:S01]  /*232a0*/  ISETP.LT.OR P5, PT, R30, 0x11, !P5 ;  /* 0x000000111e00780c */ /* 0x000fe20006fa1670 */
[----:B------:R-:W-:Y:S01]  /*232b0*/  BSSY B1, `(.L_x_44) ;  /* 0x0000014000017945 */ /* 0x000fe20003800000 */
[C---:B------:R-:W-:Y:S02]  /*232c0*/  LOP3.LUT P2, RZ, R0.reuse, 0x4000, RZ, 0xc0, !PT ;  /* 0x0000400000ff7812 */ /* 0x040fe4000784c0ff */
[C---:B------:R-:W-:Y:S02]  /*232d0*/  LOP3.LUT P1, RZ, R0.reuse, 0x800, RZ, 0xc0, !PT ;  /* 0x0000080000ff7812 */ /* 0x040fe4000782c0ff */
[----:B------:R-:W-:Y:S01]  /*232e0*/  LOP3.LUT P0, RZ, R0, 0x400, RZ, 0xc0, !PT ;  /* 0x0000040000ff7812 */ /* 0x000fe2000780c0ff */
[----:B--2---:R-:W-:-:S05]  /*232f0*/  FMUL R4, R54, UR47 ;  /* 0x0000002f36047c20 */ /* 0x004fca0008400000 */
[----:B------:R-:W-:Y:S01]  /*23300*/  F2FP.SATFINITE.E4M3.F32.PACK_AB_MERGE_C R19, RZ, R4, RZ ;  /* 0x00000004ff13723e */ /* 0x000fe200048070ff */
[----:B---3--:R-:W-:-:S05]  /*23310*/  FMUL R5, R52, UR47 ;  /* 0x0000002f34057c20 */ /* 0x008fca0008400000 */
[----:B------:R-:W-:Y:S01]  /*23320*/  F2FP.SATFINITE.E4M3.F32.PACK_AB_MERGE_C R5, RZ, R5, RZ ;  /* 0x00000005ff05723e */ /* 0x000fe200048070ff */
[----:B0-----:R-:W-:Y:S06]  /*23330*/  @P5 BRA `(.L_x_45) ;  /* 0x00000000002c5947 */ /* 0x001fec0003800000 */
        /* <DEDUP_REMOVED lines=11> */
.L_x_45:
[----:B------:R-:W-:Y:S05]  /*233f0*/  BSYNC B1 ;  /* 0x0000000000017941 */ /* 0x000fea0003800000 */
.L_x_44:
        /* <DEDUP_REMOVED lines=15> */
.L_x_47:
[----:B------:R-:W-:Y:S05]  /*234f0*/  BSYNC B1 ;  /* 0x0000000000017941 */ /* 0x000fea0003800000 */
.L_x_46:
[----:B------:R-:W2:Y:S04]  /*23500*/  LDL.LU R15, [R1+0xcc] ;  /* 0x0000cc00010f7983 */ /* 0x000ea80000300800 */
[----:B------:R-:W3:Y:S04]  /*23510*/  LDL.LU R11, [R1+0xd0] ;  /* 0x0000d000010b7983 */ /* 0x000ee80000300800 */
[----:B------:R-:W4:Y:S04]  /*23520*/  LDL.LU R14, [R1+0xd4] ;  /* 0x0000d400010e7983 */ /* 0x000f280000300800 */
[----:B------:R-:W5:Y:S01]  /*23530*/  LDL.LU R10, [R1+0xd8] ;  /* 0x0000d800010a7983 */ /* 0x000f620000300800 */
[----:B------:R-:W-:Y:S01]  /*23540*/  ISETP.LT.OR P6, PT, R30, 0x19, !P4 ;  /* 0x000000191e00780c */ /* 0x000fe200067c1670 */
[----:B------:R-:W-:Y:S01]  /*23550*/  BSSY B1, `(.L_x_48) ;  /* 0x000002a000017945 */ /* 0x000fe20003800000 */
[----:B------:R-:W-:-:S11]  /*23560*/  P2R R9, PR, RZ, 0x1 ;  /* 0x00000001ff097803 */ /* 0x000fd60000000000 */
[----:B01----:R-:W0:Y:S01]  /*23570*/  @!P6 LDC.64 R2, c[0x0][0x5c0] ;  /* 0x00017000ff02eb82 */ /* 0x003e220000000a00 */
        /* <DEDUP_REMOVED lines=39> */
.L_x_49:
[----:B------:R-:W-:Y:S05]  /*237f0*/  BSYNC B1 ;  /* 0x0000000000017941 */ /* 0x000fea0003800000 */
.L_x_48:
        /* <DEDUP_REMOVED lines=15> */
.L_x_51:
[----:B------:R-:W-:Y:S05]  /*238f0*/  BSYNC B1 ;  /* 0x0000000000017941 */ /* 0x000fea0003800000 */
.L_x_50:
[----:B------:R-:W-:Y:S01]  /*23900*/  P2R R4, PR, RZ, 0x8 ;  /* 0x00000008ff047803 */ /* 0x000fe20000000000 */
[----:B------:R-:W2:Y:S01]  /*23910*/  LDL.LU R62, [R1+0xdc] ;  /* 0x0000dc00013e7983 */ /* 0x000ea20000300800 */
[----:B------:R-:W-:Y:S02]  /*23920*/  ISETP.LT.OR P3, PT, R30, 0x21, !P0 ;  /* 0x000000211e00780c */ /* 0x000fe40004761670 */
[----:B------:R-:W-:Y:S01]  /*23930*/  LOP3.LUT R12, R12, 0xffdfffff, RZ, 0xc0, !PT ;  /* 0xffdfffff0c0c7812 */ /* 0x000fe200078ec0ff */
[----:B------:R-:W3:Y:S01]  /*23940*/  LDL.LU R65, [R1+0xe0] ;  /* 0x0000e00001417983 */ /* 0x000ee20000300800 */
[----:B------:R-:W-:Y:S02]  /*23950*/  P2R R57, PR, RZ, 0x10 ;  /* 0x00000010ff397803 */ /* 0x000fe40000000000 */
[----:B------:R-:W-:Y:S01]  /*23960*/  P2R R61, PR, RZ, 0x1 ;  /* 0x00000001ff3d7803 */ /* 0x000fe20000000000 */
[----:B------:R-:W4:Y:S04]  /*23970*/  LDL.LU R67, [R1+0xe4] ;  /* 0x0000e40001437983 */ /* 0x000f280000300800 */
[----:B------:R-:W5:Y:S02]  /*23980*/  LDL.LU R66, [R1+0xe8] ;  /* 0x0000e80001427983 */ /* 0x000f640000300800 */
[----:B01----:R-:W0:Y:S01]  /*23990*/  @!P3 LDC.64 R2, c[0x0][0x5c0] ;  /* 0x00017000ff02bb82 */ /* 0x003e220000000a00 */
[----:B------:R-:W-:Y:S01]  /*239a0*/  @P3 LOP3.LUT R12, R12, 0x200000, RZ, 0xfc, !PT ;  /* 0x002000000c0c3812 */ /* 0x000fe200078efcff */
[----:B------:R-:W5:Y:S01]  /*239b0*/  LDL.LU R64, [R1+0xec] ;  /* 0x0000ec0001407983 */ /* 0x000f620000300800 */
[----:B------:R-:W-:Y:S01]  /*239c0*/  P2R R59, PR, RZ, 0x2 ;  /* 0x00000002ff3b7803 */ /* 0x000fe20000000000 */
[----:B------:R-:W-:Y:S01]  /*239d0*/  IMAD.U32 R31, RZ, RZ, UR7 ;  /* 0x00000007ff1f7e24 */ /* 0x000fe2000f8e00ff */
[C---:B------:R-:W-:Y:S01]  /*239e0*/  LOP3.LUT P4, RZ, R12.reuse, 0x800, RZ, 0xc0, !PT ;  /* 0x000008000cff7812 */ /* 0x040fe2000788c0ff */
[----:B------:R-:W-:Y:S01]  /*239f0*/  IMAD.U32 R53, RZ, RZ, UR7 ;  /* 0x00000007ff357e24 */ /* 0x000fe2000f8e00ff */
[----:B------:R-:W-:Y:S01]  /*23a00*/  LOP3.LUT R12, R12, 0xfff7ffff, RZ, 0xc0, !PT ;  /* 0xfff7ffff0c0c7812 */ /* 0x000fe200078ec0ff */
[----:B------:R-:W-:Y:S01]  /*23a10*/  IMAD.U32 R51, RZ, RZ, UR8 ;  /* 0x00000008ff337e24 */ /* 0x000fe2000f8e00ff */
[----:B------:R-:W5:Y:S01]  /*23a20*/  LDL.LU R70, [R1+0xf0] ;  /* 0x0000f00001467983 */ /* 0x000f620000300800 */
[----:B------:R-:W-:Y:S01]  /*23a30*/  IMAD.U32 R49, RZ, RZ, UR7 ;  /* 0x00000007ff317e24 */ /* 0x000fe2000f8e00ff */
[----:B------:R-:W-:Y:S01]  /*23a40*/  P2R R43, PR, RZ, 0x4 ;  /* 0x00000004ff2b7803 */ /* 0x000fe20000000000 */
[----:B------:R-:W-:Y:S01]  /*23a50*/  IMAD.U32 R41, RZ, RZ, UR7 ;  /* 0x00000007ff297e24 */ /* 0x000fe2000f8e00ff */
[----:B------:R-:W5:Y:S01]  /*23a60*/  LDL.LU R69, [R1+0xf4] ;  /* 0x0000f40001457983 */ /* 0x000f620000300800 */
[----:B------:R-:W-:-:S02]  /*23a70*/  IMAD.U32 R39, RZ, RZ, UR8 ;  /* 0x00000008ff277e24 */ /* 0x000fc4000f8e00ff */
[----:B------:R-:W-:Y:S01]  /*23a80*/  IMAD.U32 R33, RZ, RZ, UR7 ;  /* 0x00000007ff217e24 */ /* 0x000fe2000f8e00ff */
[----:B------:R-:W5:Y:S01]  /*23a90*/  LDL.LU R68, [R1+0xf8] ;  /* 0x0000f80001447983 */ /* 0x000f620000300800 */
[----:B------:R-:W-:Y:S02]  /*23aa0*/  IMAD.U32 R47, RZ, RZ, UR8 ;  /* 0x00000008ff2f7e24 */ /* 0x000fe4000f8e00ff */
[----:B------:R-:W-:Y:S01]  /*23ab0*/  IMAD.U32 R55, RZ, RZ, UR7 ;  /* 0x00000007ff377e24 */ /* 0x000fe2000f8e00ff */
[----:B------:R-:W5:Y:S01]  /*23ac0*/  LDL.LU R71, [R1+0xfc] ;  /* 0x0000fc0001477983 */ /* 0x000f620000300800 */
        /* <DEDUP_REMOVED lines=24> */
[----:B------:R-:W-:-:S04]  /*23c50*/  ISETP.NE.AND P3, PT, R4, RZ, PT ;  /* 0x000000ff0400720c */ /* 0x000fc80003f65270 */
[----:B------:R-:W-:Y:S02]  /*23c60*/  P2R R52, PR, RZ, 0x8 ;  /* 0x00000008ff347803 */ /* 0x000fe40000000000 */
        /* <DEDUP_REMOVED lines=15> */
[----:B------:R-:W-:-:S04]  /*23d60*/  ISETP.LT.OR P1, PT, R30, 0x2a, !P4 ;  /* 0x0000002a1e00780c */ /* 0x000fc80006721670 */
[----:B------:R-:W-:Y:S01]  /*23d70*/  P2R R40, PR, RZ, 0x2 ;  /* 0x00000002ff287803 */ /* 0x000fe20000000000 */
[----:B--2---:R-:W-:-:S06]  /*23d80*/  FMUL R62, R62, UR47 ;  /* 0x0000002f3e3e7c20 */ /* 0x004fcc0008400000 */
        /* <DEDUP_REMOVED lines=18> */
[----:B------:R-:W-:Y:S02]  /*23eb0*/  ISETP.LT.OR P4, PT, R30, 0x21, !P3 ;  /* 0x000000211e00780c */ /* 0x000fe40005f81670 */
[----:B------:R-:W-:-:S09]  /*23ec0*/  F2FP.SATFINITE.E4M3.F32.PACK_AB_MERGE_C R63, RZ, R62, RZ ;  /* 0x0000003eff3f723e */ /* 0x000fd200048070ff */
[----:B------:R-:W0:Y:S01]  /*23ed0*/  @!P0 LDC.64 R2, c[0x0][0x5c0] ;  /* 0x00017000ff028b82 */ /* 0x000e220000000a00 */
[----:B------:R-:W-:Y:S02]  /*23ee0*/  @P0 LOP3.LUT R12, R12, 0x200, RZ, 0xfc, !PT ;  /* 0x000002000c0c0812 */ /* 0x000fe400078efcff */
[----:B------:R-:W-:Y:S02]  /*23ef0*/  P2R R44, PR, RZ, 0x10 ;  /* 0x00000010ff2c7803 */ /* 0x000fe40000000000 */
[----:B------:R-:W-:Y:S02]  /*23f00*/  LOP3.LUT R12, R12, 0xffffffef, RZ, 0xc0, !PT ;  /* 0xffffffef0c0c7812 */ /* 0x000fe400078ec0ff */
[----:B0-----:R-:W-:-:S04]  /*23f10*/  @!P0 IADD3 R34, P5, P6, R26, UR11, R2 ;  /* 0x0000000b1a228c10 */ /* 0x001fc8000febe002 */
[----:B------:R-:W-:Y:S02]  /*23f20*/  @!P0 IADD3.X R35, R32, UR10, R3, P5, P6 ;  /* 0x0000000a20238c10 */ /* 0x000fe4000afec403 */
[----:B------:R-:W0:Y:S01]  /*23f30*/  @!P1 LDC.64 R2, c[0x0][0x5c0] ;  /* 0x00017000ff029b82 */ /* 0x000e220000000a00 */
[----:B------:R-:W-:-:S13]  /*23f40*/  ISETP.LT.OR P0, PT, R30, 0x21, !P2 ;  /* 0x000000211e00780c */ /* 0x000fda0005701670 */
[----:B------:R-:W-:-:S04]  /*23f50*/  @P0 LOP3.LUT R12, R12, 0x10, RZ, 0xfc, !PT ;  /* 0x000000100c0c0812 */ /* 0x000fc800078efcff */
[----:B------:R-:W-:Y:S02]  /*23f60*/  LOP3.LUT R12, R12, 0xfffffff7, RZ, 0xc0, !PT ;  /* 0xfffffff70c0c7812 */ /* 0x000fe400078ec0ff */
[----:B0-----:R-:W-:-:S04]  /*23f70*/  @!P1 IADD3 R36, P5, P6, R26, UR11, R2 ;  /* 0x0000000b1a249c10 */ /* 0x001fc8000febe002 */
[----:B------:R-:W-:Y:S01]  /*23f80*/  @!P1 IADD3.X R37, R32, UR10, R3, P5, P6 ;  /* 0x0000000a20259c10 */ /* 0x000fe2000afec403 */
[----:B------:R-:W-:-:S05]  /*23f90*/  IMAD.U32 R3, RZ, RZ, UR8 ;  /* 0x00000008ff037e24 */ /* 0x000fca000f8e00ff */
[----:B------:R-:W-:-:S04]  /*23fa0*/  @!P0 IADD3 R60, P6, P5, R3, UR6, R26 ;  /* 0x00000006033c8c10 */ /* 0x000fc8000fdde01a */
[----:B------:R-:W-:Y:S02]  /*23fb0*/  @!P0 IADD3.X R58, R31, UR5, R32, P6, P5 ;  /* 0x000000051f3a8c10 */ /* 0x000fe4000b7ea420 */
[----:B------:R-:W-:-:S13]  /*23fc0*/  ISETP.LT.OR P0, PT, R30, 0x22, !P2 ;  /* 0x000000221e00780c */ /* 0x000fda0005701670 */
[----:B------:R-:W-:Y:S02]  /*23fd0*/  @!P0 IADD3 R56, P6, P5, R3, UR6, R26 ;  /* 0x0000000603388c10 */ /* 0x000fe4000fdde01a */
[----:B------:R-:W-:Y:S02]  /*23fe0*/  @P0 LOP3.LUT R12, R12, 0x8, RZ, 0xfc, !PT ;  /* 0x000000080c0c0812 */ /* 0x000fe400078efcff */
[----:B------:R-:W-:Y:S02]  /*23ff0*/  @!P0 IADD3.X R53, R53, UR5, R32, P6, P5 ;  /* 0x0000000535358c10 */ /* 0x000fe4000b7ea420 */
[----:B------:R-:W-:Y:S02]  /*24000*/  ISETP.LT.OR P0, PT, R30, 0x29, !P2 ;  /* 0x000000291e00780c */ /* 0x000fe40005701670 */
[----:B------:R-:W-:-:S11]  /*24010*/  LOP3.LUT R12, R12, 0xfffffffb, RZ, 0xc0, !PT ;  /* 0xfffffffb0c0c7812 */ /* 0x000fd600078ec0ff */
[----:B------:R-:W-:Y:S02]  /*24020*/  @!P0 IADD3 R51, P6, P5, R51, UR6, R26 ;  /* 0x0000000633338c10 */ /* 0x000fe4000fdde01a */
[----:B------:R-:W-:Y:S02]  /*24030*/  @P0 LOP3.LUT R12, R12, 0x4, RZ, 0xfc, !PT ;  /* 0x000000040c0c0812 */ /* 0x000fe400078efcff */
[----:B------:R-:W-:Y:S02]  /*24040*/  @!P0 IADD3.X R49, R49, UR5, R32, P6, P5 ;  /* 0x0000000531318c10 */ /* 0x000fe4000b7ea420 */
[----:B------:R-:W-:Y:S02]  /*24050*/  ISETP.LT.OR P0, PT, R30, 0x2a, !P2 ;  /* 0x0000002a1e00780c */ /* 0x000fe40005701670 */
[----:B------:R-:W-:-:S11]  /*24060*/  LOP3.LUT R12, R12, 0xfffffffd, RZ, 0xc0, !PT ;  /* 0xfffffffd0c0c7812 */ /* 0x000fd600078ec0ff */
[----:B------:R-:W-:Y:S02]  /*24070*/  @!P0 IADD3 R48, P6, P5, R3, UR6, R26 ;  /* 0x0000000603308c10 */ /* 0x000fe4000fdde01a */
[----:B------:R-:W-:Y:S02]  /*24080*/  @P0 LOP3.LUT R12, R12, 0x2, RZ, 0xfc, !PT ;  /* 0x000000020c0c0812 */ /* 0x000fe400078efcff */
[----:B------:R-:W-:Y:S01]  /*24090*/  @!P0 IADD3.X R46, R31, UR5, R32, P6, P5 ;  /* 0x000000051f2e8c10 */ /* 0x000fe2000b7ea420 */
[----:B------:R-:W-:Y:S01]  /*240a0*/  IMAD.U32 R31, RZ, RZ, UR8 ;  /* 0x00000008ff1f7e24 */ /* 0x000fe2000f8e00ff */
[----:B------:R-:W-:Y:S01]  /*240b0*/  @!P4 IADD3 R42, P6, P5, R3, UR11, R26 ;  /* 0x0000000b032acc10 */ /* 0x000fe2000fdde01a */
[----:B------:R-:W-:Y:S02]  /*240c0*/  IMAD.U32 R3, RZ, RZ, UR7 ;  /* 0x00000007ff037e24 */ /* 0x000fe4000f8e00ff */
[----:B---3--:R-:W-:Y:S01]  /*240d0*/  FMUL R62, R65, UR47 ;  /* 0x0000002f413e7c20 */ /* 0x008fe20008400000 */
[----:B------:R-:W-:-:S02]  /*240e0*/  LOP3.LUT P2, RZ, R12, 0x200000, RZ, 0xc0, !PT ;  /* 0x002000000cff7812 */ /* 0x000fc4000784c0ff */
[----:B------:R-:W-:Y:S02]  /*240f0*/  @!P4 IADD3.X R41, R41, UR10, R32, P6, P5 ;  /* 0x0000000a2929cc10 */ /* 0x000fe4000b7ea420 */
[----:B------:R-:W-:Y:S02]  /*24100*/  ISETP.LT.OR P5, PT, R30, 0x22, !P3 ;  /* 0x000000221e00780c */ /* 0x000fe40005fa1670 */
[----:B------:R-:W-:Y:S02]  /*24110*/  F2FP.SATFINITE.E4M3.F32.PACK_AB_MERGE_C R65, RZ, R62, RZ ;  /* 0x0000003eff41723e */ /* 0x000fe400048070ff */
[----:B------:R-:W-:-:S09]  /*24120*/  P2R R45, PR, RZ, 0x20 ;  /* 0x00000020ff2d7803 */ /* 0x000fd20000000000 */
[----:B------:R-:W-:-:S04]  /*24130*/  @!P5 IADD3 R39, P0, P6, R39, UR11, R26 ;  /* 0x0000000b2727dc10 */ /* 0x000fc8000fe1e01a */
[----:B------:R-:W-:Y:S02]  /*24140*/  @!P5 IADD3.X R38, R3, UR10, R32, P0, P6 ;  /* 0x0000000a0326dc10 */ /* 0x000fe400087ec420 */
[----:B------:R-:W-:-:S04]  /*24150*/  ISETP.LT.OR P6, PT, R30, 0x29, !P3 ;  /* 0x000000291e00780c */ /* 0x000fc80005fc1670 */
[----:B------:R-:W-:-:S09]  /*24160*/  P2R R50, PR, RZ, 0x40 ;  /* 0x00000040ff327803 */ /* 0x000fd20000000000 */
[----:B------:R-:W-:-:S04]  /*24170*/  @!P6 IADD3 R31, P0, P1, R31, UR11, R26 ;  /* 0x0000000b1f1fec10 */ /* 0x000fc8000f91e01a */
[----:B------:R-:W-:Y:S02]  /*24180*/  @!P6 IADD3.X R33, R33, UR10, R32, P0, P1 ;  /* 0x0000000a2121ec10 */ /* 0x000fe400087e2420 */
[----:B------:R-:W-:Y:S02]  /*24190*/  LOP3.LUT P6, RZ, R12, 0x10000, RZ, 0xc0, !PT ;  /* 0x000100000cff7812 */ /* 0x000fe400078cc0ff */
[C---:B------:R-:W-:Y:S02]  /*241a0*/  ISETP.LT.OR P0, PT, R30.reuse, 0x2a, !P3 ;  /* 0x0000002a1e00780c */ /* 0x040fe40005f01670 */
[----:B------:R-:W-:Y:S01]  /*241b0*/  ISETP.LT.OR P3, PT, R30, 0x21, !P6 ;  /* 0x000000211e00780c */ /* 0x000fe20007761670 */
[----:B----4-:R-:W-:Y:S01]  /*241c0*/  FMUL R62, R67, UR47 ;  /* 0x0000002f433e7c20 */ /* 0x010fe20008400000 */
[----:B------:R-:W-:Y:S02]  /*241d0*/  P2R R54, PR, RZ, 0x1 ;  /* 0x00000001ff367803 */ /* 0x000fe40000000000 */
[----:B------:R-:W-:-:S07]  /*241e0*/  LOP3.LUT P1, RZ, R12, 0x80000, RZ, 0xc0, !PT ;  /* 0x000800000cff7812 */ /* 0x000fce000782c0ff */
[----:B------:R-:W-:Y:S02]  /*241f0*/  @!P0 IADD3 R47, P4, P5, R47, UR11, R26 ;  /* 0x0000000b2f2f8c10 */ /* 0x000fe4000fd9e01a */
[----:B------:R-:W0:Y:S01]  /*24200*/  @!P3 LDC.64 R2, c[0x0][0x5c0] ;  /* 0x00017000ff02bb82 */ /* 0x000e220000000a00 */
[----:B------:R-:W-:Y:S01]  /*24210*/  F2FP.SATFINITE.E4M3.F32.PACK_AB_MERGE_C R67, RZ, R62, RZ ;  /* 0x0000003eff43723e */ /* 0x000fe200048070ff */
[----:B-----5:R-:W-:Y:S01]  /*24220*/  FMUL R62, R66, UR47 ;  /* 0x0000002f423e7c20 */ /* 0x020fe20008400000 */
[----:B------:R-:W-:Y:S01]  /*24230*/  @!P0 IADD3.X R55, R55, UR10, R32, P4, P5 ;  /* 0x0000000a37378c10 */ /* 0x000fe2000a7ea420 */
[----:B------:R-:W2:Y:S01]  /*24240*/  LDL.LU R66, [R1+0x100] ;  /* 0x0001000001427983 */ /* 0x000ea20000300800 */
[----:B0-----:R-:W-:-:S05]  /*24250*/  @!P3 IADD3 R2, P4, R26, R2, RZ ;  /* 0x000000021a02b210 */ /* 0x001fca0007f9e0ff */
[----:B------:R-:W-:-:S05]  /*24260*/  @!P3 IMAD.X R3, R32, 0x1, R3, P4 ;  /* 0x000000012003b824 */ /* 0x000fca00020e0603 */
[----:B------:R0:W-:Y:S02]  /*24270*/  @!P3 STG.E.U8 desc[UR54][R2.64+0x20], R63 ;  /* 0x0000203f0200b986 */ /* 0x0001e4000c101136 */
[----:B0-----:R-:W-:Y:S01]  /*24280*/  F2FP.SATFINITE.E4M3.F32.PACK_AB_MERGE_C R63, RZ, R62, RZ ;  /* 0x0000003eff3f723e */ /* 0x001fe200048070ff */
[----:B------:R-:W-:Y:S02]  /*24290*/  FMUL R62, R64, UR47 ;  /* 0x0000002f403e7c20 */ /* 0x000fe40008400000 */
[----:B------:R-:W3:Y:S01]  /*242a0*/  LDL.LU R64, [R1+0x104] ;  /* 0x0001040001407983 */ /* 0x000ee20000300800 */
[----:B------:R-:W-:-:S13]  /*242b0*/  ISETP.LT.OR P0, PT, R30, 0x22, !P6 ;  /* 0x000000221e00780c */ /* 0x000fda0007701670 */
[----:B------:R-:W0:Y:S02]  /*242c0*/  @!P0 LDC.64 R2, c[0x0][0x5c0] ;  /* 0x00017000ff028b82 */ /* 0x000e240000000a00 */
[----:B0-----:R-:W-:-:S05]  /*242d0*/  @!P0 IADD3 R2, P3, R26, R2, RZ ;  /* 0x000000021a028210 */ /* 0x001fca0007f7e0ff */
[----:B------:R-:W-:-:S05]  /*242e0*/  @!P0 IMAD.X R3, R32, 0x1, R3, P3 ;  /* 0x0000000120038824 */ /* 0x000fca00018e0603 */
[----:B------:R0:W-:Y:S01]  /*242f0*/  @!P0 STG.E.U8 desc[UR54][R2.64+0x21], R65 ;  /* 0x0000214102008986 */ /* 0x0001e2000c101136 */
[----:B------:R-:W-:-:S13]  /*24300*/  ISETP.LT.OR P0, PT, R30, 0x29, !P6 ;  /* 0x000000291e00780c */ /* 0x000fda0007701670 */
[----:B0-----:R-:W0:Y:S01]  /*24310*/  @!P0 LDC.64 R2, c[0x0][0x5c0] ;  /* 0x00017000ff028b82 */ /* 0x001e220000000a00 */
[----:B------:R-:W-:Y:S01]  /*24320*/  F2FP.SATFINITE.E4M3.F32.PACK_AB_MERGE_C R65, RZ, R62, RZ ;  /* 0x0000003eff41723e */ /* 0x000fe200048070ff */
[----:B------:R-:W-:Y:S04]  /*24330*/  @!P2 STG.E.U8 desc[UR54][R10.64+0x20], R67 ;  /* 0x000020430a00a986 */ /* 0x000fe8000c101136 */
[----:B------:R1:W-:Y:S01]  /*24340*/  @!P1 STG.E.U8 desc[UR54][R6.64+0x21], R63 ;  /* 0x0000213f06009986 */ /* 0x0003e2000c101136 */
[----:B0-----:R-:W-:-:S05]  /*24350*/  @!P0 IADD3 R2, P3, R26, R2, RZ ;  /* 0x000000021a028210 */ /* 0x001fca0007f7e0ff */
[----:B------:R-:W-:Y:S01]  /*24360*/  @!P0 IMAD.X R3, R32, 0x1, R3, P3 ;  /* 0x0000000120038824 */ /* 0x000fe200018e0603 */
[----:B------:R-:W-:Y:S01]  /*24370*/  ISETP.LT.OR P3, PT, R30, 0x2a, !P6 ;  /* 0x0000002a1e00780c */ /* 0x000fe20007761670 */
[----:B-1----:R-:W-:Y:S02]  /*24380*/  FMUL R6, R70, UR47 ;  /* 0x0000002f46067c20 */ /* 0x002fe40008400000 */
[----:B------:R-:W4:Y:S04]  /*24390*/  LDL.LU R70, [R1+0x108] ;  /* 0x0001080001467983 */ /* 0x000f280000300800 */
[----:B------:R0:W-:Y:S01]  /*243a0*/  @!P0 STG.E.U8 desc[UR54][R2.64+0x28], R65 ;  /* 0x0000284102008986 */ /* 0x0001e2000c101136 */
[----:B------:R-:W-:Y:S01]  /*243b0*/  F2FP.SATFINITE.E4M3.F32.PACK_AB_MERGE_C R7, RZ, R6, RZ ;  /* 0x00000006ff07723e */ /* 0x000fe200048070ff */
[----:B------:R-:W-:-:S02]  /*243c0*/  FMUL R6, R69, UR47 ;  /* 0x0000002f45067c20 */ /* 0x000fc40008400000 */
[----:B------:R-:W5:Y:S02]  /*243d0*/  LDL.LU R69, [R1+0x10c] ;  /* 0x00010c0001457983 */ /* 0x000f640000300800 */
[----:B0-----:R-:W0:Y:S01]  /*243e0*/  @!P3 LDC.64 R2, c[0x0][0x5c0] ;  /* 0x00017000ff02bb82 */ /* 0x001e220000000a00 */
[----:B------:R-:W-:Y:S01]  /*243f0*/  F2FP.SATFINITE.E4M3.F32.PACK_AB_MERGE_C R11, RZ, R6, RZ ;  /* 0x00000006ff0b723e */ /* 0x000fe200048070ff */
[----:B------:R-:W-:Y:S02]  /*24400*/  FMUL R6, R68, UR47 ;  /* 0x0000002f44067c20 */ /* 0x000fe40008400000 */
[----:B------:R-:W5:Y:S03]  /*24410*/  LDL.LU R68, [R1+0x110] ;  /* 0x0001100001447983 */ /* 0x000f660000300800 */
[----:B------:R-:W-:Y:S01]  /*24420*/  F2FP.SATFINITE.E4M3.F32.PACK_AB_MERGE_C R63, RZ, R6, RZ ;  /* 0x00000006ff3f723e */ /* 0x000fe200048070ff */
[----:B------:R-:W-:-:S05]  /*24430*/  FMUL R6, R71, UR47 ;  /* 0x0000002f47067c20 */ /* 0x000fca0008400000 */
[----:B------:R-:W-:Y:S02]  /*24440*/  F2FP.SATFINITE.E4M3.F32.PACK_AB_MERGE_C R65, RZ, R6, RZ ;  /* 0x00000006ff41723e */ /* 0x000fe400048070ff */
[----:B0-----:R-:W-:-:S05]  /*24450*/  @!P3 IADD3 R2, P6, R26, R2, RZ ;  /* 0x000000021a02b210 */ /* 0x001fca0007fde0ff */
[----:B------:R-:W-:-:S05]  /*24460*/  @!P3 IMAD.X R3, R32, 0x1, R3, P6 ;  /* 0x000000012003b824 */ /* 0x000fca00030e0603 */
[----:B------:R0:W-:Y:S01]  /*24470*/  @!P3 STG.E.U8 desc[UR54][R2.64+0x29], R7 ;  /* 0x000029070200b986 */ /* 0x0001e2000c101136 */
[----:B--2---:R-:W-:-:S03]  /*24480*/  FMUL R6, R66, UR47 ;  /* 0x0000002f42067c20 */ /* 0x004fc60008400000 */
[----:B------:R-:W2:Y:S04]  /*24490*/  LDL.LU R66, [R1+0x114] ;  /* 0x0001140001427983 */ /* 0x000ea80000300800 */
[----:B------:R-:W2:Y:S01]  /*244a0*/  LDL.LU R71, [R1+0x118] ;  /* 0x0001180001477983 */ /* 0x000ea20000300800 */
[----:B0-----:R-:W-:Y:S01]  /*244b0*/  F2FP.SATFINITE.E4M3.F32.PACK_AB_MERGE_C R7, RZ, R6, RZ ;  /* 0x00000006ff07723e */ /* 0x001fe200048070ff */
[----:B---3--:R-:W-:Y:S02]  /*244c0*/  FMUL R6, R64, UR47 ;  /* 0x0000002f40067c20 */ /* 0x008fe40008400000 */
[----:B------:R-:W3:Y:S01]  /*244d0*/  LDL.LU R64, [R1+0x11c] ;  /* 0x00011c0001407983 */ /* 0x000ee20000300800 */
[----:B------:R-:W-:-:S04]  /*244e0*/  LOP3.LUT P3, RZ, R12, 0x4000, RZ, 0xc0, !PT ;  /* 0x000040000cff7812 */ /* 0x000fc8000786c0ff */
[----:B------:R-:W-:Y:S02]  /*244f0*/  P2R R10, PR, RZ, 0x8 ;  /* 0x00000008ff0a7803 */ /* 0x000fe40000000000 */
[C---:B------:R-:W-:Y:S02]  /*24500*/  LOP3.LUT P3, RZ, R12.reuse, 0x10, RZ, 0xc0, !PT ;  /* 0x000000100cff7812 */ /* 0x040fe4000786c0ff */
[C---:B------:R-:W-:Y:S02]  /*24510*/  LOP3.LUT P5, RZ, R12.reuse, 0x100000, RZ, 0xc0, !PT ;  /* 0x001000000cff7812 */ /* 0x040fe400078ac0ff */
[----:B------:R-:W-:-:S09]  /*24520*/  LOP3.LUT P4, RZ, R12, 0x40000, RZ, 0xc0, !PT ;  /* 0x000400000cff7812 */ /* 0x000fd2000788c0ff */
[----:B------:R-:W0:Y:S01]  /*24530*/  @!P3 LDC.64 R2, c[0x0][0x5c0] ;  /* 0x00017000ff02bb82 */ /* 0x000e220000000a00 */
[C---:B------:R-:W-:Y:S02]  /*24540*/  LOP3.LUT P2, RZ, R12.reuse, 0x20000, RZ, 0xc0, !PT ;  /* 0x000200000cff7812 */ /* 0x040fe4000784c0ff */
[C---:B------:R-:W-:Y:S01]  /*24550*/  LOP3.LUT P1, RZ, R12.reuse, 0x8000, RZ, 0xc0, !PT ;  /* 0x000080000cff7812 */ /* 0x040fe2000782c0ff */
[----:B------:R1:W-:Y:S01]  /*24560*/  @!P5 STG.E.U8 desc[UR54][R20.64+0x28], R11 ;  /* 0x0000280b1400d986 */ /* 0x0003e2000c101136 */
[----:B------:R-:W-:-:S03]  /*24570*/  LOP3.LUT P0, RZ, R12, 0x8, RZ, 0xc0, !PT ;  /* 0x000000080cff7812 */ /* 0x000fc6000780c0ff */
[----:B------:R-:W-:Y:S06]  /*24580*/  @!P4 STG.E.U8 desc[UR54][R16.64+0x29], R63 ;  /* 0x0000293f1000c986 */ /* 0x000fec000c101136 */
[----:B------:R-:W-:Y:S04]  /*24590*/  @!P2 STG.E.U8 desc[UR54][R8.64+0x20], R65 ;  /* 0x000020410800a986 */ /* 0x000fe8000c101136 */
[----:B------:R-:W-:Y:S01]  /*245a0*/  @!P1 STG.E.U8 desc[UR54][R4.64+0x21], R7 ;  /* 0x0000210704009986 */ /* 0x000fe2000c101136 */
[----:B-1----:R-:W-:-:S02]  /*245b0*/  F2FP.SATFINITE.E4M3.F32.PACK_AB_MERGE_C R11, RZ, R6, RZ ;  /* 0x00000006ff0b723e */ /* 0x002fc400048070ff */
[----:B0-----:R-:W-:-:S05]  /*245c0*/  @!P3 IADD3 R2, P1, R60, R2, RZ ;  /* 0x000000023c02b210 */ /* 0x001fca0007f3e0ff */
[----:B------:R-:W-:-:S05]  /*245d0*/  @!P3 IMAD.X R3, R58, 0x1, R3, P1 ;  /* 0x000000013a03b824 */ /* 0x000fca00008e0603 */
[----:B------:R0:W-:Y:S02]  /*245e0*/  @!P3 STG.E.U8 desc[UR54][R2.64+0x20], R11 ;  /* 0x0000200b0200b986 */ /* 0x0001e4000c101136 */
[----:B0-----:R-:W0:Y:S01]  /*245f0*/  @!P0 LDC.64 R2, c[0x0][0x5c0] ;  /* 0x00017000ff028b82 */ /* 0x001e220000000a00 */
[----:B----4-:R-:W-:Y:S02]  /*24600*/  FMUL R6, R70, UR47 ;  /* 0x0000002f46067c20 */ /* 0x010fe40008400000 */
[----:B------:R-:W4:Y:S01]  /*24610*/  LDL.LU R70, [R1+0x120] ;  /* 0x0001200001467983 */ /* 0x000f220000300800 */
[----:B-----5:R-:W-:-:S03]  /*24620*/  FMUL R4, R69, UR47 ;  /* 0x0000002f45047c20 */ /* 0x020fc60008400000 */
[----:B------:R-:W5:Y:S02]  /*24630*/  LDL.LU R69, [R1+0x124] ;  /* 0x0001240001457983 */ /* 0x000f640000300800 */
[----:B------:R-:W-:Y:S02]  /*24640*/  F2FP.SATFINITE.E4M3.F32.PACK_AB_MERGE_C R7, RZ, R4, RZ ;  /* 0x00000004ff07723e */ /* 0x000fe400048070ff */
[----:B0-----:R-:W-:Y:S01]  /*24650*/  @!P0 IADD3 R2, P3, R56, R2, RZ ;  /* 0x0000000238028210 */ /* 0x001fe20007f7e0ff */
[----:B------:R-:W-:Y:S02]  /*24660*/  FMUL R4, R68, UR47 ;  /* 0x0000002f44047c20 */ /* 0x000fe40008400000 */
[----:B------:R-:W5:Y:S02]  /*24670*/  LDL.LU R68, [R1+0x128] ;  /* 0x0001280001447983 */ /* 0x000f640000300800 */
[----:B------:R-:W-:Y:S01]  /*24680*/  @!P0 IMAD.X R3, R53, 0x1, R3, P3 ;  /* 0x0000000135038824 */ /* 0x000fe200018e0603 */
[----:B------:R-:W-:-:S02]  /*24690*/  ISETP.NE.AND P3, PT, R10, RZ, PT ;  /* 0x000000ff0a00720c */ /* 0x000fc40003f65270 */
[----:B------:R-:W-:Y:S02]  /*246a0*/  F2FP.SATFINITE.E4M3.F32.PACK_AB_MERGE_C R5, RZ, R6, RZ ;  /* 0x00000006ff05723e */ /* 0x000fe400048070ff */
[----:B------:R-:W-:-:S03]  /*246b0*/  F2FP.SATFINITE.E4M3.F32.PACK_AB_MERGE_C R9, RZ, R4, RZ ;  /* 0x00000004ff09723e */ /* 0x000fc600048070ff */
[----:B------:R0:W-:Y:S06]  /*246c0*/  @!P0 STG.E.U8 desc[UR54][R2.64+0x21], R5 ;  /* 0x0000210502008986 */ /* 0x0001ec000c101136 */
[----:B------:R1:W-:Y:S01]  /*246d0*/  @!P3 STG.E.U8 desc[UR54][R18.64+0x28], R7 ;  /* 0x000028071200b986 */ /* 0x0003e2000c101136 */
[----:B--2---:R-:W-:-:S03]  /*246e0*/  FMUL R4, R66, UR47 ;  /* 0x0000002f42047c20 */ /* 0x004fc60008400000 */
[----:B------:R-:W2:Y:S02]  /*246f0*/  LDL.LU R66, [R1+0x12c] ;  /* 0x00012c0001427983 */ /* 0x000ea40000300800 */
[----:B0-----:R-:W-:Y:S01]  /*24700*/  F2FP.SATFINITE.E4M3.F32.PACK_AB_MERGE_C R5, RZ, R4, RZ ;  /* 0x00000004ff05723e */ /* 0x001fe200048070ff */
[----:B------:R-:W-:-:S05]  /*24710*/  FMUL R4, R71, UR47 ;  /* 0x0000002f47047c20 */ /* 0x000fca0008400000 */
[----:B-1----:R-:W-:Y:S01]  /*24720*/  F2FP.SATFINITE.E4M3.F32.PACK_AB_MERGE_C R7, RZ, R4, RZ ;  /* 0x00000004ff07723e */ /* 0x002fe200048070ff */
[----:B---3--:R-:W-:Y:S02]  /*24730*/  FMUL R4, R64, UR47 ;  /* 0x0000002f40047c20 */ /* 0x008fe40008400000 */
[----:B------:R-:W3:Y:S01]  /*24740*/  LDL.LU R64, [R1+0x130] ;  /* 0x0001300001407983 */ /* 0x000ee20000300800 */
[C---:B------:R-:W-:Y:S02]  /*24750*/  LOP3.LUT P5, RZ, R12.reuse, 0x4, RZ, 0xc0, !PT ;  /* 0x000000040cff7812 */ /* 0x040fe400078ac0ff */
[C---:B------:R-:W-:Y:S01]  /*24760*/  LOP3.LUT P6, RZ, R12.reuse, 0x2000, RZ, 0xc0, !PT ;  /* 0x000020000cff7812 */ /* 0x040fe200078cc0ff */
[----:B------:R-:W3:Y:S10]  /*24770*/  LDL.LU R71, [R1+0x134] ;  /* 0x0001340001477983 */ /* 0x000ef40000300800 */
[----:B------:R-:W0:Y:S01]  /*24780*/  @!P5 LDC.64 R2, c[0x0][0x5c0] ;  /* 0x00017000ff02db82 */ /* 0x000e220000000a00 */
[----:B------:R-:W-:Y:S01]  /*24790*/  LOP3.LUT P4, RZ, R12, 0x2, RZ, 0xc0, !PT ;  /* 0x000000020cff7812 */ /* 0x000fe2000788c0ff */
[----:B------:R-:W-:Y:S01]  /*247a0*/  @!P6 STG.E.U8 desc[UR54][R14.64+0x29], R9 ;  /* 0x000029090e00e986 */ /* 0x000fe2000c101136 */
        /* <DEDUP_REMOVED lines=8> */
[----:B----4-:R-:W-:-:S02]  /*24830*/  FMUL R4, R70, UR47 ;  /* 0x0000002f46047c20 */ /* 0x010fc40008400000 */
[----:B------:R-:W4:Y:S02]  /*24840*/  LDL.LU R70, [R1+0x138] ;  /* 0x0001380001467983 */ /* 0x000f240000300800 */
[----:B------:R-:W-:Y:S01]  /*24850*/  @!P4 IMAD.X R3, R46, 0x1, R3, P5 ;  /* 0x000000012e03c824 */ /* 0x000fe200028e0603 */
[----:B------:R-:W-:Y:S01]  /*24860*/  F2FP.SATFINITE.E4M3.F32.PACK_AB_MERGE_C R5, RZ, R4, RZ ;  /* 0x00000004ff05723e */ /* 0x000fe200048070ff */
[----:B-----5:R-:W-:Y:S02]  /*24870*/  FMUL R4, R69, UR47 ;  /* 0x0000002f45047c20 */ /* 0x020fe40008400000 */
        /* <DEDUP_REMOVED lines=8> */
[----:B------:R-:W-:-:S13]  /*24900*/  ISETP.NE.AND P4, PT, R44, RZ, PT ;  /* 0x000000ff2c00720c */ /* 0x000fda0003f85270 */
[----:B------:R-:W0:Y:S01]  /*24910*/  @!P4 LDC.64 R2, c[0x0][0x5c0] ;  /* 0x00017000ff02cb82 */ /* 0x000e220000000a00 */
[----:B------:R-:W-:Y:S01]  /*24920*/  ISETP.NE.AND P5, PT, R45, RZ, PT ;  /* 0x000000ff2d00720c */ /* 0x000fe20003fa5270 */
[----:B--2---:R-:W-:Y:S02]  /*24930*/  FMUL R4, R66, UR47 ;  /* 0x0000002f42047c20 */ /* 0x004fe40008400000 */
[----:B------:R-:W2:Y:S03]  /*24940*/  LDL.LU R66, [R1+0x144] ;  /* 0x0001440001427983 */ /* 0x000ea60000300800 */
[----:B------:R-:W-:Y:S01]  /*24950*/  F2FP.SATFINITE.E4M3.F32.PACK_AB_MERGE_C R15, RZ, R4, RZ ;  /* 0x00000004ff0f723e */ /* 0x000fe200048070ff */
[----:B---3--:R-:W-:Y:S02]  /*24960*/  FMUL R4, R64, UR47 ;  /* 0x0000002f40047c20 */ /* 0x008fe40008400000 */
[----:B------:R-:W3:Y:S01]  /*24970*/  LDL.LU R64, [R1+0x148] ;  /* 0x0001480001407983 */ /* 0x000ee20000300800 */
[----:B0-----:R-:W-:-:S05]  /*24980*/  @!P4 IADD3 R2, P1, R42, R2, RZ ;  /* 0x000000022a02c210 */ /* 0x001fca0007f3e0ff */
[----:B------:R-:W-:-:S05]  /*24990*/  @!P4 IMAD.X R3, R41, 0x1, R3, P1 ;  /* 0x000000012903c824 */ /* 0x000fca00008e0603 */
[----:B------:R0:W-:Y:S02]  /*249a0*/  @!P4 STG.E.U8 desc[UR54][R2.64+0x20], R7 ;  /* 0x000020070200c986 */ /* 0x0001e4000c101136 */
[----:B0-----:R-:W0:Y:S01]  /*249b0*/  @!P5 LDC.64 R2, c[0x0][0x5c0] ;  /* 0x00017000ff02db82 */ /* 0x001e220000000a00 */
[----:B------:R-:W-:Y:S02]  /*249c0*/  ISETP.NE.AND P6, PT, R50, RZ, PT ;  /* 0x000000ff3200720c */ /* 0x000fe40003fc5270 */
        /* <DEDUP_REMOVED lines=10> */
[----:B------:R-:W-:Y:S02]  /*24a70*/  ISETP.NE.AND P4, PT, R57, RZ, PT ;  /* 0x000000ff3900720c */ /* 0x000fe40003f85270 */
[----:B0-----:R-:W-:-:S05]  /*24a80*/  @!P0 IADD3 R10, P5, R47, R2, RZ ;  /* 0x000000022f0a8210 */ /* 0x001fca0007fbe0ff */
[----:B------:R-:W-:Y:S01]  /*24a90*/  @!P0 IMAD.X R11, R55, 0x1, R3, P5 ;  /* 0x00000001370b8824 */ /* 0x000fe200028e0603 */
[----:B------:R-:W-:Y:S02]  /*24aa0*/  ISETP.LT.OR P5, PT, R30, 0x21, !P4 ;  /* 0x000000211e00780c */ /* 0x000fe400067a1670 */
[----:B------:R-:W-:-:S11]  /*24ab0*/  ISETP.NE.AND P1, PT, R40, RZ, PT ;  /* 0x000000ff2800720c */ /* 0x000fd60003f25270 */
[----:B------:R-:W0:Y:S01]  /*24ac0*/  @!P5 LDC.64 R2, c[0x0][0x5c0] ;  /* 0x00017000ff02db82 */ /* 0x000e220000000a00 */
[----:B------:R-:W-:Y:S01]  /*24ad0*/  F2FP.SATFINITE.E4M3.F32.PACK_AB_MERGE_C R17, RZ, R4, RZ ;  /* 0x00000004ff11723e */ /* 0x000fe200048070ff */
[----:B------:R-:W-:Y:S02]  /*24ae0*/  @!P5 IMAD.MOV.U32 R4, RZ, RZ, R26 ;  /* 0x000000ffff04d224 */ /* 0x000fe400078e001a */
[----:B------:R-:W-:Y:S02]  /*24af0*/  @!P5 IMAD.MOV.U32 R5, RZ, RZ, R32 ;  /* 0x000000ffff05d224 */ /* 0x000fe400078e0020 */
[----:B------:R-:W-:Y:S01]  /*24b00*/  @!P5 IMAD.WIDE.U32 R4, R24, 0x180, R4 ;  /* 0x000001801804d825 */ /* 0x000fe200078e0004 */
[----:B------:R5:W-:Y:S02]  /*24b10*/  @!P1 STG.E.U8 desc[UR54][R36.64+0x29], R17 ;  /* 0x0000291124009986 */ /* 0x000be4000c101136 */
[----:B0-----:R-:W-:Y:S01]  /*24b20*/  @!P5 IADD3 R6, P1, R4, R2, RZ ;  /* 0x000000020406d210 */ /* 0x001fe20007f3e0ff */
[----:B------:R-:W-:-:S05]  /*24b30*/  FMUL R2, R71, UR47 ;  /* 0x0000002f47027c20 */ /* 0x000fca0008400000 */
        /* <DEDUP_REMOVED lines=11> */
[----:B----4-:R-:W-:-:S05]  /*24bf0*/  FMUL R4, R70, UR47 ;  /* 0x0000002f46047c20 */ /* 0x010fca0008400000 */
[----:B-----5:R-:W-:Y:S01]  /*24c00*/  F2FP.SATFINITE.E4M3.F32.PACK_AB_MERGE_C R17, RZ, R4, RZ ;  /* 0x00000004ff11723e */ /* 0x020fe200048070ff */
        /* <DEDUP_REMOVED lines=11> */
[----:B------:R-:W-:Y:S02]  /*24cc0*/  ISETP.NE.AND P3, PT, R52, RZ, PT ;  /* 0x000000ff3400720c */ /* 0x000fe40003f65270 */
[----:B------:R-:W-:Y:S02]  /*24cd0*/  ISETP.NE.AND P2, PT, R43, RZ, PT ;  /* 0x000000ff2b00720c */ /* 0x000fe40003f45270 */
[----:B------:R-:W-:Y:S02]  /*24ce0*/  ISETP.NE.AND P1, PT, R59, RZ, PT ;  /* 0x000000ff3b00720c */ /* 0x000fe40003f25270 */
[----:B------:R-:W-:Y:S01]  /*24cf0*/  ISETP.NE.AND P0, PT, R61, RZ, PT ;  /* 0x000000ff3d00720c */ /* 0x000fe20003f05270 */
        /* <DEDUP_REMOVED lines=16> */
.L_x_53:
[----:B------:R-:W-:Y:S05]  /*24e00*/  BSYNC B1 ;  /* 0x0000000000017941 */ /* 0x000fea0003800000 */
.L_x_52:
        /* <DEDUP_REMOVED lines=15> */
.L_x_55:
[----:B------:R-:W-:Y:S05]  /*24f00*/  BSYNC B1 ;  /* 0x0000000000017941 */ /* 0x000fea0003800000 */
.L_x_54:
        /* <DEDUP_REMOVED lines=47> */
.L_x_57:
[----:B------:R-:W-:Y:S05]  /*25200*/  BSYNC B1 ;  /* 0x0000000000017941 */ /* 0x000fea0003800000 */
.L_x_56:
        /* <DEDUP_REMOVED lines=15> */
.L_x_59:
[----:B------:R-:W-:Y:S05]  /*25300*/  BSYNC B1 ;  /* 0x0000000000017941 */ /* 0x000fea0003800000 */
.L_x_58:
[----:B------:R-:W-:Y:S01]  /*25310*/  P2R R4, PR, RZ, 0x8 ;  /* 0x00000008ff047803 */ /* 0x000fe20000000000 */
[----:B------:R-:W2:Y:S01]  /*25320*/  LDL.LU R54, [R1+0x15c] ;  /* 0x00015c0001367983 */ /* 0x000ea20000300800 */
[----:B------:R-:W-:Y:S02]  /*25330*/  ISETP.LT.OR P3, PT, R30, 0x31, !P0 ;  /* 0x000000311e00780c */ /* 0x000fe40004761670 */
[----:B------:R-:W-:Y:S01]  /*25340*/  P2R R33, PR, RZ, 0x1 ;  /* 0x00000001ff217803 */ /* 0x000fe20000000000 */
[----:B------:R-:W3:Y:S10]  /*25350*/  LDL.LU R80, [R1+0x160] ;  /* 0x0001600001507983 */ /* 0x000ef40000300800 */
[----:B01----:R-:W0:Y:S01]  /*25360*/  @!P3 LDC.64 R2, c[0x0][0x5c0] ;  /* 0x00017000ff02bb82 */ /* 0x003e220000000a00 */
[----:B------:R-:W-:Y:S01]  /*25370*/  P2R R39, PR, RZ, 0x8 ;  /* 0x00000008ff277803 */ /* 0x000fe20000000000 */
[----:B------:R-:W4:Y:S01]  /*25380*/  LDL.LU R65, [R1+0x164] ;  /* 0x0001640001417983 */ /* 0x000f220000300800 */
[----:B------:R-:W-:-:S02]  /*25390*/  P2R R41, PR, RZ, 0x10 ;  /* 0x00000010ff297803 */ /* 0x000fc40000000000 */
[----:B0-----:R-:W-:Y:S01]  /*253a0*/  @!P3 IADD3 R10, P5, P6, R26, UR8, R2 ;  /* 0x000000081a0abc10 */ /* 0x001fe2000febe002 */
[----:B------:R-:W5:Y:S03]  /*253b0*/  LDL.LU R79, [R1+0x168] ;  /* 0x00016800014f7983 */ /* 0x000f660000300800 */
[----:B------:R-:W-:Y:S01]  /*253c0*/  @!P3 IADD3.X R11, R32, UR7, R3, P5, P6 ;  /* 0x00000007200bbc10 */ /* 0x000fe2000afec403 */
[----:B------:R-:W5:Y:S01]  /*253d0*/  LDL.LU R78, [R1+0x16c] ;  /* 0x00016c00014e7983 */ /* 0x000f620000300800 */
[----:B------:R-:W-:Y:S01]  /*253e0*/  ISETP.LT.OR P3, PT, R30, 0x32, !P0 ;  /* 0x000000321e00780c */ /* 0x000fe20004761670 */
[----:B------:R-:W-:Y:S01]  /*253f0*/  IMAD.U32 R55, RZ, RZ, UR8 ;  /* 0x00000008ff377e24 */ /* 0x000fe2000f8e00ff */
[----:B------:R-:W-:Y:S01]  /*25400*/  LOP3.LUT P4, RZ, R12, 0x800, RZ, 0xc0, !PT ;  /* 0x000008000cff7812 */ /* 0x000fe2000788c0ff */
[----:B------:R-:W-:Y:S01]  /*25410*/  IMAD.U32 R53, RZ, RZ, UR8 ;  /* 0x00000008ff357e24 */ /* 0x000fe2000f8e00ff */
[----:B------:R-:W-:Y:S01]  /*25420*/  P2R R38, PR, RZ, 0x8 ;  /* 0x00000008ff267803 */ /* 0x000fe20000000000 */
[----:B------:R-:W-:Y:S01]  /*25430*/  IMAD.U32 R51, RZ, RZ, UR8 ;  /* 0x00000008ff337e24 */ /* 0x000fe2000f8e00ff */
[----:B------:R-:W-:Y:S01]  /*25440*/  P2R R31, PR, RZ, 0x2 ;  /* 0x00000002ff1f7803 */ /* 0x000fe20000000000 */
[----:B------:R-:W-:Y:S01]  /*25450*/  IMAD.U32 R49, RZ, RZ, UR8 ;  /* 0x00000008ff317e24 */ /* 0x000fe2000f8e00ff */
[----:B------:R-:W-:Y:S01]  /*25460*/  P2R R58, PR, RZ, 0x4 ;  /* 0x00000004ff3a7803 */ /* 0x000fe20000000000 */
[----:B------:R-:W-:Y:S01]  /*25470*/  IMAD.U32 R47, RZ, RZ, UR8 ;  /* 0x00000008ff2f7e24 */ /* 0x000fe2000f8e00ff */
[----:B------:R-:W5:Y:S01]  /*25480*/  LDL.LU R82, [R1+0x170] ;  /* 0x0001700001527983 */ /* 0x000f620000300800 */
[----:B------:R-:W-:-:S02]  /*25490*/  IMAD.U32 R45, RZ, RZ, UR8 ;  /* 0x00000008ff2d7e24 */ /* 0x000fc4000f8e00ff */
[----:B------:R-:W0:Y:S01]  /*254a0*/  @!P3 LDC.64 R2, c[0x0][0x5c0] ;  /* 0x00017000ff02bb82 */ /* 0x000e220000000a00 */
[----:B------:R-:W-:Y:S01]  /*254b0*/  IMAD.U32 R43, RZ, RZ, UR8 ;  /* 0x00000008ff2b7e24 */ /* 0x000fe2000f8e00ff */
[----:B------:R-:W5:Y:S01]  /*254c0*/  LDL.LU R81, [R1+0x174] ;  /* 0x0001740001517983 */ /* 0x000f620000300800 */
[----:B0-----:R-:W-:-:S04]  /*254d0*/  @!P3 IADD3 R6, P5, P6, R26, UR8, R2 ;  /* 0x000000081a06bc10 */ /* 0x001fc8000febe002 */
[----:B------:R-:W-:Y:S02]  /*254e0*/  @!P3 IADD3.X R7, R32, UR7, R3, P5, P6 ;  /* 0x000000072007bc10 */ /* 0x000fe4000afec403 */
[----:B------:R-:W-:-:S04]  /*254f0*/  ISETP.LT.OR P3, PT, R30, 0x39, !P0 ;  /* 0x000000391e00780c */ /* 0x000fc80004761670 */
[----:B------:R-:W-:-:S09]  /*25500*/  P2R R63, PR, RZ, 0x8 ;  /* 0x00000008ff3f7803 */ /* 0x000fd20000000000 */
[----:B------:R-:W0:Y:S02]  /*25510*/  @!P3 LDC.64 R2, c[0x0][0x5c0] ;  /* 0x00017000ff02bb82 */ /* 0x000e240000000a00 */
[----:B0-----:R-:W-:-:S04]  /*25520*/  @!P3 IADD3 R20, P5, P6, R26, UR8, R2 ;  /* 0x000000081a14bc10 */ /* 0x001fc8000febe002 */
[----:B------:R-:W-:Y:S02]  /*25530*/  @!P3 IADD3.X R21, R32, UR7, R3, P5, P6 ;  /* 0x000000072015bc10 */ /* 0x000fe4000afec403 */
[C---:B------:R-:W-:Y:S02]  /*25540*/  ISETP.LT.OR P3, PT, R30.reuse, 0x3a, !P0 ;  /* 0x0000003a1e00780c */ /* 0x040fe40004761670 */
[----:B------:R-:W-:Y:S02]  /*25550*/  ISETP.LT.OR P0, PT, R30, 0x31, !P1 ;  /* 0x000000311e00780c */ /* 0x000fe40004f01670 */
[----:B------:R-:W-:Y:S02]  /*25560*/  P2R R71, PR, RZ, 0x8 ;  /* 0x00000008ff477803 */ /* 0x000fe40000000000 */
[----:B------:R-:W-:-:S07]  /*25570*/  P2R R72, PR, RZ, 0x1 ;  /* 0x00000001ff487803 */ /* 0x000fce0000000000 */
[----:B------:R-:W0:Y:S02]  /*25580*/  @!P3 LDC.64 R2, c[0x0][0x5c0] ;  /* 0x00017000ff02bb82 */ /* 0x000e240000000a00 */
[----:B0-----:R-:W-:-:S04]  /*25590*/  @!P3 IADD3 R16, P5, P6, R26, UR8, R2 ;  /* 0x000000081a10bc10 */ /* 0x001fc8000febe002 */
[----:B------:R-:W-:Y:S02]  /*255a0*/  @!P3 IADD3.X R17, R32, UR7, R3, P5, P6 ;  /* 0x000000072011bc10 */ /* 0x000fe4000afec403 */
[----:B------:R-:W0:Y:S01]  /*255b0*/  @!P0 LDC.64 R2, c[0x0][0x5c0] ;  /* 0x00017000ff028b82 */ /* 0x000e220000000a00 */
[----:B------:R-:W-:-:S04]  /*255c0*/  ISETP.NE.AND P3, PT, R4, RZ, PT ;  /* 0x000000ff0400720c */ /* 0x000fc80003f65270 */
[----:B------:R-:W-:Y:S02]  /*255d0*/  P2R R66, PR, RZ, 0x8 ;  /* 0x00000008ff427803 */ /* 0x000fe40000000000 */
[----:B0-----:R-:W-:-:S04]  /*255e0*/  @!P0 IADD3 R8, P5, P6, R26, UR6, R2 ;  /* 0x000000061a088c10 */ /* 0x001fc8000febe002 */
[----:B------:R-:W-:Y:S02]  /*255f0*/  @!P0 IADD3.X R9, R32, UR5, R3, P5, P6 ;  /* 0x0000000520098c10 */ /* 0x000fe4000afec403 */
[----:B------:R-:W-:-:S04]  /*25600*/  ISETP.LT.OR P0, PT, R30, 0x32, !P1 ;  /* 0x000000321e00780c */ /* 0x000fc80004f01670 */
[----:B------:R-:W-:-:S09]  /*25610*/  P2R R73, PR, RZ, 0x1 ;  /* 0x00000001ff497803 */ /* 0x000fd20000000000 */
[----:B------:R-:W0:Y:S02]  /*25620*/  @!P0 LDC.64 R2, c[0x0][0x5c0] ;  /* 0x00017000ff028b82 */ /* 0x000e240000000a00 */
        /* <DEDUP_REMOVED lines=10> */
[----:B------:R-:W-:Y:S01]  /*256d0*/  P2R R57, PR, RZ, 0x2 ;  /* 0x00000002ff397803 */ /* 0x000fe20000000000 */
[----:B--2---:R-:W-:-:S06]  /*256e0*/  FMUL R54, R54, UR47 ;  /* 0x0000002f36367c20 */ /* 0x004fcc0008400000 */
        /* <DEDUP_REMOVED lines=21> */
[----:B------:R-:W-:-:S04]  /*25840*/  ISETP.LT.OR P0, PT, R30, 0x31, !P2 ;  /* 0x000000311e00780c */ /* 0x000fc80005701670 */
[----:B------:R-:W-:Y:S02]  /*25850*/  P2R R74, PR, RZ, 0x1 ;  /* 0x00000001ff4a7803 */ /* 0x000fe40000000000 */
[----:B0-----:R-:W-:-:S04]  /*25860*/  @!P1 IADD3 R36, P5, P6, R26, UR11, R2 ;  /* 0x0000000b1a249c10 */ /* 0x001fc8000febe002 */
[----:B------:R-:W-:Y:S01]  /*25870*/  @!P1 IADD3.X R37, R32, UR10, R3, P5, P6 ;  /* 0x0000000a20259c10 */ /* 0x000fe2000afec403 */
[----:B------:R-:W-:Y:S02]  /*25880*/  IMAD.U32 R3, RZ, RZ, UR7 ;  /* 0x00000007ff037e24 */ /* 0x000fe4000f8e00ff */
[----:B------:R-:W-:-:S04]  /*25890*/  @!P0 IADD3 R55, P6, P5, R55, UR6, R26 ;  /* 0x0000000637378c10 */ /* 0x000fc8000fdde01a */
[----:B------:R-:W-:Y:S02]  /*258a0*/  @!P0 IADD3.X R52, R3, UR5, R32, P6, P5 ;  /* 0x0000000503348c10 */ /* 0x000fe4000b7ea420 */
[----:B------:R-:W-:-:S04]  /*258b0*/  ISETP.LT.OR P0, PT, R30, 0x32, !P2 ;  /* 0x000000321e00780c */ /* 0x000fc80005701670 */
[----:B------:R-:W-:-:S09]  /*258c0*/  P2R R77, PR, RZ, 0x1 ;  /* 0x00000001ff4d7803 */ /* 0x000fd20000000000 */
[----:B------:R-:W-:-:S04]  /*258d0*/  @!P0 IADD3 R53, P6, P5, R53, UR6, R26 ;  /* 0x0000000635358c10 */ /* 0x000fc8000fdde01a */
[----:B------:R-:W-:Y:S02]  /*258e0*/  @!P0 IADD3.X R50, R3, UR5, R32, P6, P5 ;  /* 0x0000000503328c10 */ /* 0x000fe4000b7ea420 */
[----:B------:R-:W-:-:S04]  /*258f0*/  ISETP.LT.OR P0, PT, R30, 0x39, !P2 ;  /* 0x000000391e00780c */ /* 0x000fc80005701670 */
[----:B------:R-:W-:-:S09]  /*25900*/  P2R R75, PR, RZ, 0x1 ;  /* 0x00000001ff4b7803 */ /* 0x000fd20000000000 */
[----:B------:R-:W-:-:S04]  /*25910*/  @!P0 IADD3 R51, P6, P5, R51, UR6, R26 ;  /* 0x0000000633338c10 */ /* 0x000fc8000fdde01a */
[----:B------:R-:W-:Y:S02]  /*25920*/  @!P0 IADD3.X R48, R3, UR5, R32, P6, P5 ;  /* 0x0000000503308c10 */ /* 0x000fe4000b7ea420 */
[----:B------:R-:W-:Y:S02]  /*25930*/  ISETP.LT.OR P0, PT, R30, 0x3a, !P2 ;  /* 0x0000003a1e00780c */ /* 0x000fe40005701670 */
[----:B------:R-:W-:Y:S01]  /*25940*/  ISETP.NE.AND P2, PT, R39, RZ, PT ;  /* 0x000000ff2700720c */ /* 0x000fe20003f45270 */
[----:B------:R-:W-:Y:S01]  /*25950*/  IMAD.U32 R39, RZ, RZ, UR8 ;  /* 0x00000008ff277e24 */ /* 0x000fe2000f8e00ff */
[----:B------:R-:W-:-:S09]  /*25960*/  P2R R76, PR, RZ, 0x1 ;  /* 0x00000001ff4c7803 */ /* 0x000fd20000000000 */
[----:B------:R-:W-:-:S04]  /*25970*/  @!P0 IADD3 R49, P6, P5, R49, UR6, R26 ;  /* 0x0000000631318c10 */ /* 0x000fc8000fdde01a */
[----:B------:R-:W-:Y:S02]  /*25980*/  @!P0 IADD3.X R46, R3, UR5, R32, P6, P5 ;  /* 0x00000005032e8c10 */ /* 0x000fe4000b7ea420 */
        /* <DEDUP_REMOVED lines=11> */
[----:B------:R-:W-:Y:S02]  /*25a40*/  LOP3.LUT P6, RZ, R12, 0x10000, RZ, 0xc0, !PT ;  /* 0x000100000cff7812 */ /* 0x000fe400078cc0ff */
[----:B------:R-:W-:Y:S02]  /*25a50*/  ISETP.NE.AND P1, PT, R38, RZ, PT ;  /* 0x000000ff2600720c */ /* 0x000fe40003f25270 */
[----:B------:R-:W-:Y:S02]  /*25a60*/  ISETP.LT.OR P3, PT, R30, 0x31, !P6 ;  /* 0x000000311e00780c */ /* 0x000fe40007761670 */
[----:B------:R-:W-:-:S02]  /*25a70*/  F2FP.SATFINITE.E4M3.F32.PACK_AB_MERGE_C R61, RZ, R54, RZ ;  /* 0x00000036ff3d723e */ /* 0x000fc400048070ff */
[----:B------:R-:W-:-:S03]  /*25a80*/  P2R R67, PR, RZ, 0x1 ;  /* 0x00000001ff437803 */ /* 0x000fc60000000000 */
[----:B------:R-:W-:-:S04]  /*25a90*/  @!P0 IADD3 R39, P4, P5, R39, UR11, R26 ;  /* 0x0000000b27278c10 */ /* 0x000fc8000fd9e01a */
[----:B------:R-:W-:Y:S02]  /*25aa0*/  @!P0 IADD3.X R38, R3, UR10, R32, P4, P5 ;  /* 0x0000000a03268c10 */ /* 0x000fe4000a7ea420 */
[----:B------:R-:W0:Y:S01]  /*25ab0*/  @!P3 LDC.64 R2, c[0x0][0x5c0] ;  /* 0x00017000ff02bb82 */ /* 0x000e220000000a00 */
[----:B---3--:R-:W-:Y:S02]  /*25ac0*/  FMUL R54, R80, UR47 ;  /* 0x0000002f50367c20 */ /* 0x008fe40008400000 */
[----:B------:R-:W2:Y:S01]  /*25ad0*/  LDL.LU R80, [R1+0x178] ;  /* 0x0001780001507983 */ /* 0x000ea20000300800 */
[----:B------:R-:W-:Y:S02]  /*25ae0*/  ISETP.NE.AND P5, PT, R63, RZ, PT ;  /* 0x000000ff3f00720c */ /* 0x000fe40003fa5270 */
[----:B------:R-:W-:Y:S01]  /*25af0*/  F2FP.SATFINITE.E4M3.F32.PACK_AB_MERGE_C R63, RZ, R54, RZ ;  /* 0x00000036ff3f723e */ /* 0x000fe200048070ff */
[----:B----4-:R-:W-:Y:S01]  /*25b00*/  FMUL R54, R65, UR47 ;  /* 0x0000002f41367c20 */ /* 0x010fe20008400000 */
[----:B------:R-:W3:Y:S04]  /*25b10*/  LDL.LU R83, [R1+0x17c] ;  /* 0x00017c0001537983 */ /* 0x000ee80000300800 */
[----:B------:R-:W-:Y:S01]  /*25b20*/  F2FP.SATFINITE.E4M3.F32.PACK_AB_MERGE_C R65, RZ, R54, RZ ;  /* 0x00000036ff41723e */ /* 0x000fe200048070ff */
[----:B-----5:R-:W-:-:S02]  /*25b30*/  FMUL R54, R79, UR47 ;  /* 0x0000002f4f367c20 */ /* 0x020fc40008400000 */
[----:B------:R-:W4:Y:S01]  /*25b40*/  LDL.LU R79, [R1+0x180] ;  /* 0x00018000014f7983 */ /* 0x000f220000300800 */
[----:B0-----:R-:W-:-:S05]  /*25b50*/  @!P3 IADD3 R2, P4, R26, R2, RZ ;  /* 0x000000021a02b210 */ /* 0x001fca0007f9e0ff */
[----:B------:R-:W-:-:S05]  /*25b60*/  @!P3 IMAD.X R3, R32, 0x1, R3, P4 ;  /* 0x000000012003b824 */ /* 0x000fca00020e0603 */
[----:B------:R0:W-:Y:S02]  /*25b70*/  @!P3 STG.E.U8 desc[UR54][R2.64+0x30], R61 ;  /* 0x0000303d0200b986 */ /* 0x0001e4000c101136 */
[----:B0-----:R-:W-:Y:S01]  /*25b80*/  F2FP.SATFINITE.E4M3.F32.PACK_AB_MERGE_C R61, RZ, R54, RZ ;  /* 0x00000036ff3d723e */ /* 0x001fe200048070ff */
[----:B------:R-:W-:Y:S02]  /*25b90*/  FMUL R54, R78, UR47 ;  /* 0x0000002f4e367c20 */ /* 0x000fe40008400000 */
[----:B------:R-:W5:Y:S01]  /*25ba0*/  LDL.LU R78, [R1+0x184] ;  /* 0x00018400014e7983 */ /* 0x000f620000300800 */
        /* <DEDUP_REMOVED lines=14> */
[----:B------:R-:W5:Y:S04]  /*25c90*/  LDL.LU R82, [R1+0x188] ;  /* 0x0001880001527983 */ /* 0x000f680000300800 */
[----:B------:R0:W-:Y:S01]  /*25ca0*/  @!P0 STG.E.U8 desc[UR54][R2.64+0x38], R63 ;  /* 0x0000383f02008986 */ /* 0x0001e2000c101136 */
[----:B------:R-:W-:Y:S01]  /*25cb0*/  F2FP.SATFINITE.E4M3.F32.PACK_AB_MERGE_C R7, RZ, R6, RZ ;  /* 0x00000006ff07723e */ /* 0x000fe200048070ff */
[----:B------:R-:W-:-:S02]  /*25cc0*/  FMUL R6, R81, UR47 ;  /* 0x0000002f51067c20 */ /* 0x000fc40008400000 */
[----:B------:R-:W5:Y:S02]  /*25cd0*/  LDL.LU R81, [R1+0x18c] ;  /* 0x00018c0001517983 */ /* 0x000f640000300800 */
[----:B0-----:R-:W0:Y:S01]  /*25ce0*/  @!P3 LDC.64 R2, c[0x0][0x5c0] ;  /* 0x00017000ff02bb82 */ /* 0x001e220000000a00 */
[----:B------:R-:W-:Y:S02]  /*25cf0*/  F2FP.SATFINITE.E4M3.F32.PACK_AB_MERGE_C R11, RZ, R6, RZ ;  /* 0x00000006ff0b723e */ /* 0x000fe400048070ff */
[----:B0-----:R-:W-:-:S05]  /*25d00*/  @!P3 IADD3 R2, P6, R26, R2, RZ ;  /* 0x000000021a02b210 */ /* 0x001fca0007fde0ff */
[----:B------:R-:W-:-:S05]  /*25d10*/  @!P3 IMAD.X R3, R32, 0x1, R3, P6 ;  /* 0x000000012003b824 */ /* 0x000fca00030e0603 */
[----:B------:R0:W-:Y:S01]  /*25d20*/  @!P3 STG.E.U8 desc[UR54][R2.64+0x39], R7 ;  /* 0x000039070200b986 */ /* 0x0001e2000c101136 */
[----:B--2---:R-:W-:-:S03]  /*25d30*/  FMUL R6, R80, UR47 ;  /* 0x0000002f50067c20 */ /* 0x004fc60008400000 */
[----:B------:R-:W2:Y:S02]  /*25d40*/  LDL.LU R80, [R1+0x190] ;  /* 0x0001900001507983 */ /* 0x000ea40000300800 */
[----:B------:R-:W-:Y:S01]  /*25d50*/  F2FP.SATFINITE.E4M3.F32.PACK_AB_MERGE_C R61, RZ, R6, RZ ;  /* 0x00000006ff3d723e */ /* 0x000fe200048070ff */
[----:B---3--:R-:W-:-:S05]  /*25d60*/  FMUL R6, R83, UR47 ;  /* 0x0000002f53067c20 */ /* 0x008fca0008400000 */
[----:B------:R-:W-:Y:S01]  /*25d70*/  F2FP.SATFINITE.E4M3.F32.PACK_AB_MERGE_C R63, RZ, R6, RZ ;  /* 0x00000006ff3f723e */ /* 0x000fe200048070ff */
[----:B----4-:R-:W-:Y:S02]  /*25d80*/  FMUL R6, R79, UR47 ;  /* 0x0000002f4f067c20 */ /* 0x010fe40008400000 */
[----:B------:R-:W3:Y:S04]  /*25d90*/  LDL.LU R79, [R1+0x194] ;  /* 0x00019400014f7983 */ /* 0x000ee80000300800 */
[----:B------:R-:W4:Y:S01]  /*25da0*/  LDL.LU R83, [R1+0x198] ;  /* 0x0001980001537983 */ /* 0x000f220000300800 */
[----:B0-----:R-:W-:Y:S01]  /*25db0*/  F2FP.SATFINITE.E4M3.F32.PACK_AB_MERGE_C R7, RZ, R6, RZ ;  /* 0x00000006ff07723e */ /* 0x001fe200048070ff */
[----:B-----5:R-:W-:Y:S02]  /*25dc0*/  FMUL R6, R78, UR47 ;  /* 0x0000002f4e067c20 */ /* 0x020fe40008400000 */
[----:B------:R-:W5:Y:S01]  /*25dd0*/  LDL.LU R78, [R1+0x19c] ;  /* 0x00019c00014e7983 */ /* 0x000f620000300800 */
[----:B------:R-:W-:-:S04]  /*25de0*/  ISETP.NE.AND P3, PT, R69, RZ, PT ;  /* 0x000000ff4500720c */ /* 0x000fc80003f65270 */
[----:B------:R-:W-:Y:S02]  /*25df0*/  P2R R10, PR, RZ, 0x8 ;  /* 0x00000008ff0a7803 */ /* 0x000fe40000000000 */
[----:B------:R-:W-:Y:S02]  /*25e00*/  ISETP.NE.AND P3, PT, R74, RZ, PT ;  /* 0x000000ff4a00720c */ /* 0x000fe40003f65270 */
[----:B------:R-:W-:Y:S02]  /*25e10*/  ISETP.NE.AND P4, PT, R71, RZ, PT ;  /* 0x000000ff4700720c */ /* 0x000fe40003f85270 */
[----:B------:R-:W-:-:S09]  /*25e20*/  ISETP.NE.AND P2, PT, R72, RZ, PT ;  /* 0x000000ff4800720c */ /* 0x000fd20003f45270 */
[----:B------:R-:W0:Y:S01]  /*25e30*/  @!P3 LDC.64 R2, c[0x0][0x5c0] ;  /* 0x00017000ff02bb82 */ /* 0x000e220000000a00 */
[----:B------:R-:W-:Y:S01]  /*25e40*/  ISETP.NE.AND P1, PT, R73, RZ, PT ;  /* 0x000000ff4900720c */ /* 0x000fe20003f25270 */
[----:B------:R1:W-:Y:S01]  /*25e50*/  @!P5 STG.E.U8 desc[UR54][R20.64+0x38], R11 ;  /* 0x0000380b1400d986 */ /* 0x0003e2000c101136 */
[----:B------:R-:W-:-:S03]  /*25e60*/  ISETP.NE.AND P0, PT, R77, RZ, PT ;  /* 0x000000ff4d00720c */ /* 0x000fc60003f05270 */
[----:B------:R-:W-:Y:S04]  /*25e70*/  @!P4 STG.E.U8 desc[UR54][R16.64+0x39], R61 ;  /* 0x0000393d1000c986 */ /* 0x000fe8000c101136 */
[----:B------:R-:W-:Y:S04]  /*25e80*/  @!P2 STG.E.U8 desc[UR54][R8.64+0x30], R63 ;  /* 0x0000303f0800a986 */ /* 0x000fe8000c101136 */
[----:B------:R-:W-:Y:S01]  /*25e90*/  @!P1 STG.E.U8 desc[UR54][R4.64+0x31], R7 ;  /* 0x0000310704009986 */ /* 0x000fe2000c101136 */
[----:B-1----:R-:W-:Y:S02]  /*25ea0*/  F2FP.SATFINITE.E4M3.F32.PACK_AB_MERGE_C R11, RZ, R6, RZ ;  /* 0x00000006ff0b723e */ /* 0x002fe400048070ff */
[----:B0-----:R-:W-:-:S05]  /*25eb0*/  @!P3 IADD3 R2, P1, R55, R2, RZ ;  /* 0x000000023702b210 */ /* 0x001fca0007f3e0ff */
[----:B------:R-:W-:-:S05]  /*25ec0*/  @!P3 IMAD.X R3, R52, 0x1, R3, P1 ;  /* 0x000000013403b824 */ /* 0x000fca00008e0603 */
[----:B------:R0:W-:Y:S02]  /*25ed0*/  @!P3 STG.E.U8 desc[UR54][R2.64+0x30], R11 ;  /* 0x0000300b0200b986 */ /* 0x0001e4000c101136 */
[----:B0-----:R-:W0:Y:S01]  /*25ee0*/  @!P0 LDC.64 R2, c[0x0][0x5c0] ;  /* 0x00017000ff028b82 */ /* 0x001e220000000a00 */
[----:B------:R-:W-:Y:S02]  /*25ef0*/  FMUL R6, R82, UR47 ;  /* 0x0000002f52067c20 */ /* 0x000fe40008400000 */
[----:B------:R-:W5:Y:S01]  /*25f00*/  LDL.LU R82, [R1+0x1a0] ;  /* 0x0001a00001527983 */ /* 0x000f620000300800 */
[----:B------:R-:W-:-:S03]  /*25f10*/  FMUL R4, R81, UR47 ;  /* 0x0000002f51047c20 */ /* 0x000fc60008400000 */
[----:B------:R-:W5:Y:S02]  /*25f20*/  LDL.LU R81, [R1+0x1a4] ;  /* 0x0001a40001517983 */ /* 0x000f640000300800 */
[----:B------:R-:W-:Y:S02]  /*25f30*/  F2FP.SATFINITE.E4M3.F32.PACK_AB_MERGE_C R7, RZ, R4, RZ ;  /* 0x00000004ff07723e */ /* 0x000fe400048070ff */
[----:B0-----:R-:W-:Y:S02]  /*25f40*/  @!P0 IADD3 R2, P3, R53, R2, RZ ;  /* 0x0000000235028210 */ /* 0x001fe40007f7e0ff */
[----:B------:R-:W-:-:S03]  /*25f50*/  F2FP.SATFINITE.E4M3.F32.PACK_AB_MERGE_C R5, RZ, R6, RZ ;  /* 0x00000006ff05723e */ /* 0x000fc600048070ff */
[----:B------:R-:W-:Y:S01]  /*25f60*/  @!P0 IMAD.X R3, R50, 0x1, R3, P3 ;  /* 0x0000000132038824 */ /* 0x000fe200018e0603 */
[----:B------:R-:W-:-:S04]  /*25f70*/  ISETP.NE.AND P3, PT, R10, RZ, PT ;  /* 0x000000ff0a00720c */ /* 0x000fc80003f65270 */
[----:B------:R0:W-:Y:S09]  /*25f80*/  @!P0 STG.E.U8 desc[UR54][R2.64+0x31], R5 ;  /* 0x0000310502008986 */ /* 0x0001f2000c101136 */
[----:B------:R1:W-:Y:S01]  /*25f90*/  @!P3 STG.E.U8 desc[UR54][R18.64+0x38], R7 ;  /* 0x000038071200b986 */ /* 0x0003e2000c101136 */
[----:B--2---:R-:W-:-:S03]  /*25fa0*/  FMUL R4, R80, UR47 ;  /* 0x0000002f50047c20 */ /* 0x004fc60008400000 */
[----:B------:R-:W2:Y:S02]  /*25fb0*/  LDL.LU R80, [R1+0x1a8] ;  /* 0x0001a80001507983 */ /* 0x000ea40000300800 */
[----:B------:R-:W-:Y:S01]  /*25fc0*/  F2FP.SATFINITE.E4M3.F32.PACK_AB_MERGE_C R9, RZ, R4, RZ ;  /* 0x00000004ff09723e */ /* 0x000fe200048070ff */
[----:B---3--:R-:W-:Y:S02]  /*25fd0*/  FMUL R4, R79, UR47 ;  /* 0x0000002f4f047c20 */ /* 0x008fe40008400000 */
[----:B------:R-:W3:Y:S03]  /*25fe0*/  LDL.LU R79, [R1+0x1ac] ;  /* 0x0001ac00014f7983 */ /* 0x000ee60000300800 */
[----:B0-----:R-:W-:Y:S01]  /*25ff0*/  F2FP.SATFINITE.E4M3.F32.PACK_AB_MERGE_C R5, RZ, R4, RZ ;  /* 0x00000004ff05723e */ /* 0x001fe200048070ff */
[----:B----4-:R-:W-:-:S05]  /*26000*/  FMUL R4, R83, UR47 ;  /* 0x0000002f53047c20 */ /* 0x010fca0008400000 */
[----:B-1----:R-:W-:Y:S01]  /*26010*/  F2FP.SATFINITE.E4M3.F32.PACK_AB_MERGE_C R7, RZ, R4, RZ ;  /* 0x00000004ff07723e */ /* 0x002fe200048070ff */
[----:B-----5:R-:W-:Y:S02]  /*26020*/  FMUL R4, R78, UR47 ;  /* 0x0000002f4e047c20 */ /* 0x020fe40008400000 */
[----:B------:R-:W4:Y:S01]  /*26030*/  LDL.LU R78, [R1+0x1b0] ;  /* 0x0001b000014e7983 */ /* 0x000f220000300800 */
[----:B------:R-:W-:Y:S02]  /*26040*/  ISETP.NE.AND P5, PT, R75, RZ, PT ;  /* 0x000000ff4b00720c */ /* 0x000fe40003fa5270 */
[----:B------:R-:W-:Y:S01]  /*26050*/  ISETP.NE.AND P6, PT, R70, RZ, PT ;  /* 0x000000ff4600720c */ /* 0x000fe20003fc5270 */
[----:B------:R-:W5:Y:S10]  /*26060*/  LDL.LU R83, [R1+0x1b4] ;  /* 0x0001b40001537983 */ /* 0x000f740000300800 */
[----:B------:R-:W0:Y:S01]  /*26070*/  @!P5 LDC.64 R2, c[0x0][0x5c0] ;  /* 0x00017000ff02db82 */ /* 0x000e220000000a00 */
[----:B------:R-:W-:Y:S01]  /*26080*/  ISETP.NE.AND P4, PT, R76, RZ, PT ;  /* 0x000000ff4c00720c */ /* 0x000fe20003f85270 */
[----:B------:R-:W-:Y:S01]  /*26090*/  @!P6 STG.E.U8 desc[UR54][R14.64+0x39], R9 ;  /* 0x000039090e00e986 */ /* 0x000fe2000c101136 */
[----:B0-----:R-:W-:-:S05]  /*260a0*/  @!P5 IADD3 R2, P6, R51, R2, RZ ;  /* 0x000000023302d210 */ /* 0x001fca0007fde0ff */
[----:B------:R-:W-:-:S05]  /*260b0*/  @!P5 IMAD.X R3, R48, 0x1, R3, P6 ;  /* 0x000000013003d824 */ /* 0x000fca00030e0603 */
[----:B------:R0:W-:Y:S02]  /*260c0*/  @!P5 STG.E.U8 desc[UR54][R2.64+0x38], R5 ;  /* 0x000038050200d986 */ /* 0x0001e4000c101136 */
[----:B0-----:R-:W0:Y:S01]  /*260d0*/  @!P4 LDC.64 R2, c[0x0][0x5c0] ;  /* 0x00017000ff02cb82 */ /* 0x001e220000000a00 */
[----:B------:R-:W-:Y:S02]  /*260e0*/  F2FP.SATFINITE.E4M3.F32.PACK_AB_MERGE_C R9, RZ, R4, RZ ;  /* 0x00000004ff09723e */ /* 0x000fe400048070ff */
[----:B------:R-:W-:Y:S02]  /*260f0*/  ISETP.NE.AND P2, PT, R64, RZ, PT ;  /* 0x000000ff4000720c */ /* 0x000fe40003f45270 */
[----:B0-----:R-:W-:Y:S01]  /*26100*/  @!P4 IADD3 R2, P5, R49, R2, RZ ;  /* 0x000000023102c210 */ /* 0x001fe20007fbe0ff */
[----:B------:R-:W-:Y:S02]  /*26110*/  FMUL R4, R82, UR47 ;  /* 0x0000002f52047c20 */ /* 0x000fe40008400000 */
[----:B------:R-:W5:Y:S02]  /*26120*/  LDL.LU R82, [R1+0x1b8] ;  /* 0x0001b80001527983 */ /* 0x000f640000300800 */
[----:B------:R-:W-:Y:S01]  /*26130*/  @!P4 IMAD.X R3, R46, 0x1, R3, P5 ;  /* 0x000000012e03c824 */ /* 0x000fe200028e0603 */
[----:B------:R-:W-:Y:S01]  /*26140*/  F2FP.SATFINITE.E4M3.F32.PACK_AB_MERGE_C R5, RZ, R4, RZ ;  /* 0x00000004ff05723e */ /* 0x000fe200048070ff */
[----:B------:R-:W-:-:S02]  /*26150*/  FMUL R4, R81, UR47 ;  /* 0x0000002f51047c20 */ /* 0x000fc40008400000 */
[----:B------:R-:W5:Y:S04]  /*26160*/  LDL.LU R81, [R1+0x1bc] ;  /* 0x0001bc0001517983 */ /* 0x000f680000300800 */
[----:B------:R0:W-:Y:S02]  /*26170*/  @!P4 STG.E.U8 desc[UR54][R2.64+0x39], R7 ;  /* 0x000039070200c986 */ /* 0x0001e4000c101136 */
[----:B0-----:R-:W-:Y:S02]  /*26180*/  F2FP.SATFINITE.E4M3.F32.PACK_AB_MERGE_C R7, RZ, R4, RZ ;  /* 0x00000004ff07723e */ /* 0x001fe400048070ff */
[----:B------:R0:W-:Y:S01]  /*26190*/  @!P2 STG.E.U8 desc[UR54][R28.64+0x30], R9 ;  /* 0x000030091c00a986 */ /* 0x0001e2000c101136 */
[----:B------:R-:W-:Y:S02]  /*261a0*/  ISETP.NE.AND P4, PT, R59, RZ, PT ;  /* 0x000000ff3b00720c */ /* 0x000fe40003f85270 */
[----:B------:R-:W-:-:S11]  /*261b0*/  ISETP.NE.AND P1, PT, R68, RZ, PT ;  /* 0x000000ff4400720c */ /* 0x000fd60003f25270 */
[----:B------:R-:W1:Y:S01]  /*261c0*/  @!P4 LDC.64 R2, c[0x0][0x5c0] ;  /* 0x00017000ff02cb82 */ /* 0x000e620000000a00 */
[----:B------:R-:W-:Y:S01]  /*261d0*/  ISETP.NE.AND P5, PT, R60, RZ, PT ;  /* 0x000000ff3c00720c */ /* 0x000fe20003fa5270 */
[----:B--2---:R-:W-:Y:S02]  /*261e0*/  FMUL R4, R80, UR47 ;  /* 0x0000002f50047c20 */ /* 0x004fe40008400000 */
[----:B------:R-:W2:Y:S03]  /*261f0*/  LDL.LU R80, [R1+0x1c0] ;  /* 0x0001c00001507983 */ /* 0x000ea60000300800 */
[----:B0-----:R-:W-:Y:S01]  /*26200*/  F2FP.SATFINITE.E4M3.F32.PACK_AB_MERGE_C R9, RZ, R4, RZ ;  /* 0x00000004ff09723e */ /* 0x001fe200048070ff */
[----:B---3--:R-:W-:Y:S02]  /*26210*/  FMUL R4, R79, UR47 ;  /* 0x0000002f4f047c20 */ /* 0x008fe40008400000 */
[----:B------:R-:W3:Y:S01]  /*26220*/  LDL.LU R79, [R1+0x1c4] ;  /* 0x0001c400014f7983 */ /* 0x000ee20000300800 */
[----:B----4-:R-:W-:-:S03]  /*26230*/  FMUL R6, R78, UR47 ;  /* 0x0000002f4e067c20 */ /* 0x010fc60008400000 */
[----:B------:R-:W4:Y:S04]  /*26240*/  LDL.LU R78, [R1+0x1c8] ;  /* 0x0001c800014e7983 */ /* 0x000f280000300800 */
[----:B------:R-:W-:Y:S01]  /*26250*/  @!P1 STG.E.U8 desc[UR54][R22.64+0x31], R5 ;  /* 0x0000310516009986 */ /* 0x000fe2000c101136 */
[----:B-1----:R-:W-:-:S05]  /*26260*/  @!P4 IADD3 R2, P1, R47, R2, RZ ;  /* 0x000000022f02c210 */ /* 0x002fca0007f3e0ff */
[----:B------:R-:W-:-:S05]  /*26270*/  @!P4 IMAD.X R3, R44, 0x1, R3, P1 ;  /* 0x000000012c03c824 */ /* 0x000fca00008e0603 */
[----:B------:R0:W-:Y:S02]  /*26280*/  @!P4 STG.E.U8 desc[UR54][R2.64+0x30], R7 ;  /* 0x000030070200c986 */ /* 0x0001e4000c101136 */
[----:B0-----:R-:W0:Y:S01]  /*26290*/  @!P5 LDC.64 R2, c[0x0][0x5c0] ;  /* 0x00017000ff02db82 */ /* 0x001e220000000a00 */
[----:B------:R-:W-:Y:S02]  /*262a0*/  ISETP.NE.AND P6, PT, R62, RZ, PT ;  /* 0x000000ff3e00720c */ /* 0x000fe40003fc5270 */
[----:B------:R-:W-:Y:S02]  /*262b0*/  ISETP.NE.AND P0, PT, R67, RZ, PT ;  /* 0x000000ff4300720c */ /* 0x000fe40003f05270 */
[----:B------:R-:W-:-:S11]  /*262c0*/  F2FP.SATFINITE.E4M3.F32.PACK_AB_MERGE_C R11, RZ, R4, RZ ;  /* 0x00000004ff0b723e */ /* 0x000fd600048070ff */
[----:B------:R-:W1:Y:S01]  /*262d0*/  @!P0 LDC.64 R4, c[0x0][0x5c0] ;  /* 0x00017000ff048b82 */ /* 0x000e620000000a00 */
[----:B0-----:R-:W-:-:S05]  /*262e0*/  @!P5 IADD3 R2, P4, R45, R2, RZ ;  /* 0x000000022d02d210 */ /* 0x001fca0007f9e0ff */
[----:B------:R-:W-:-:S05]  /*262f0*/  @!P5 IMAD.X R3, R42, 0x1, R3, P4 ;  /* 0x000000012a03d824 */ /* 0x000fca00020e0603 */
[----:B------:R0:W-:Y:S01]  /*26300*/  @!P5 STG.E.U8 desc[UR54][R2.64+0x31], R9 ;  /* 0x000031090200d986 */ /* 0x0001e2000c101136 */
[----:B------:R-:W-:Y:S01]  /*26310*/  ISETP.NE.AND P5, PT, R56, RZ, PT ;  /* 0x000000ff3800720c */ /* 0x000fe20003fa5270 */
[----:B0-----:R-:W0:-:S12]  /*26320*/  @!P6 LDC.64 R2, c[0x0][0x5c0] ;  /* 0x00017000ff02eb82 */ /* 0x001e180000000a00 */
[----:B------:R5:W-:Y:S01]  /*26330*/  @!P5 STG.E.U8 desc[UR54][R34.64+0x38], R11 ;  /* 0x0000380b2200d986 */ /* 0x000be2000c101136 */
[----:B------:R-:W-:Y:S02]  /*26340*/  ISETP.NE.AND P4, PT, R41, RZ, PT ;  /* 0x000000ff2900720c */ /* 0x000fe40003f85270 */
[----:B0-----:R-:W-:-:S05]  /*26350*/  @!P6 IADD3 R2, P5, R43, R2, RZ ;  /* 0x000000022b02e210 */ /* 0x001fca0007fbe0ff */
[----:B------:R-:W-:Y:S01]  /*26360*/  @!P6 IMAD.X R3, R40, 0x1, R3, P5 ;  /* 0x000000012803e824 */ /* 0x000fe200028e0603 */
[----:B-1----:R-:W-:-:S05]  /*26370*/  @!P0 IADD3 R4, P5, R39, R4, RZ ;  /* 0x0000000427048210 */ /* 0x002fca0007fbe0ff */
[----:B------:R-:W-:Y:S01]  /*26380*/  @!P0 IMAD.X R5, R38, 0x1, R5, P5 ;  /* 0x0000000126058824 */ /* 0x000fe200028e0605 */
[----:B------:R-:W-:Y:S02]  /*26390*/  ISETP.LT.OR P5, PT, R30, 0x31, !P4 ;  /* 0x000000311e00780c */ /* 0x000fe400067a1670 */
[----:B------:R-:W-:-:S11]  /*263a0*/  F2FP.SATFINITE.E4M3.F32.PACK_AB_MERGE_C R15, RZ, R6, RZ ;  /* 0x00000006ff0f723e */ /* 0x000fd600048070ff */
[----:B------:R-:W0:Y:S01]  /*263b0*/  @!P5 LDC.64 R6, c[0x0][0x5c0] ;  /* 0x00017000ff06db82 */ /* 0x000e220000000a00 */
[----:B------:R-:W-:Y:S01]  /*263c0*/  ISETP.NE.AND P1, PT, R57, RZ, PT ;  /* 0x000000ff3900720c */ /* 0x000fe20003f25270 */
[----:B------:R-:W-:Y:S02]  /*263d0*/  @!P5 IMAD.MOV.U32 R8, RZ, RZ, R26 ;  /* 0x000000ffff08d224 */ /* 0x000fe400078e001a */
[----:B------:R-:W-:Y:S02]  /*263e0*/  @!P5 IMAD.MOV.U32 R9, RZ, RZ, R32 ;  /* 0x000000ffff09d224 */ /* 0x000fe400078e0020 */
[----:B------:R-:W-:-:S08]  /*263f0*/  @!P5 IMAD.WIDE.U32 R8, R24, 0x180, R8 ;  /* 0x000001801808d825 */ /* 0x000fd000078e0008 */
[----:B------:R-:W-:Y:S01]  /*26400*/  @!P1 STG.E.U8 desc[UR54][R36.64+0x39], R15 ;  /* 0x0000390f24009986 */ /* 0x000fe2000c101136 */
[----:B0-----:R-:W-:Y:S01]  /*26410*/  @!P5 IADD3 R6, P1, R8, R6, RZ ;  /* 0x000000060806d210 */ /* 0x001fe20007f3e0ff */
[----:B-----5:R-:W-:-:S05]  /*26420*/  FMUL R8, R83, UR47 ;  /* 0x0000002f53087c20 */ /* 0x020fca0008400000 */
[----:B------:R-:W-:-:S05]  /*26430*/  F2FP.SATFINITE.E4M3.F32.PACK_AB_MERGE_C R11, RZ, R8, RZ ;  /* 0x00000008ff0b723e */ /* 0x000fca00048070ff */
[----:B------:R0:W-:Y:S01]  /*26440*/  @!P6 STG.E.U8 desc[UR54][R2.64+0x38], R11 ;  /* 0x0000380b0200e986 */ /* 0x0001e2000c101136 */
[----:B------:R-:W-:Y:S01]  /*26450*/  ISETP.LT.OR P6, PT, R30, 0x32, !P4 ;  /* 0x000000321e00780c */ /* 0x000fe200067c1670 */
[----:B------:R-:W-:-:S12]  /*26460*/  @!P5 IMAD R10, R25, 0x180, RZ ;  /* 0x00000180190ad824 */ /* 0x000fd800078e02ff */
[----:B0-----:R-:W0:Y:S01]  /*26470*/  @!P6 LDC.64 R2, c[0x0][0x5c0] ;  /* 0x00017000ff02eb82 */ /* 0x001e220000000a00 */
[----:B------:R-:W-:Y:S01]  /*26480*/  @!P5 IADD3.X R7, R7, R9, R10, P1, !PT ;  /* 0x000000090707d210 */ /* 0x000fe20000ffe40a */
[----:B------:R-:W-:Y:S02]  /*26490*/  @!P6 IMAD.MOV.U32 R8, RZ, RZ, R26 ;  /* 0x000000ffff08e224 */ /* 0x000fe400078e001a */
[----:B------:R-:W-:Y:S02]  /*264a0*/  @!P6 IMAD.MOV.U32 R9, RZ, RZ, R32 ;  /* 0x000000ffff09e224 */ /* 0x000fe400078e0020 */
[----:B------:R-:W-:-:S03]  /*264b0*/  @!P6 IMAD.WIDE.U32 R8, R24, 0x180, R8 ;  /* 0x000001801808e825 */ /* 0x000fc600078e0008 */
[----:B0-----:R-:W-:Y:S01]  /*264c0*/  @!P6 IADD3 R2, P1, R8, R2, RZ ;  /* 0x000000020802e210 */ /* 0x001fe20007f3e0ff */
[----:B------:R-:W-:-:S05]  /*264d0*/  FMUL R8, R82, UR47 ;  /* 0x0000002f52087c20 */ /* 0x000fca0008400000 */
[----:B------:R-:W-:Y:S01]  /*264e0*/  F2FP.SATFINITE.E4M3.F32.PACK_AB_MERGE_C R15, RZ, R8, RZ ;  /* 0x00000008ff0f723e */ /* 0x000fe200048070ff */
[----:B------:R-:W-:Y:S01]  /*264f0*/  FMUL R8, R81, UR47 ;  /* 0x0000002f51087c20 */ /* 0x000fe20008400000 */
[----:B------:R-:W-:-:S04]  /*26500*/  @!P6 IMAD R10, R25, 0x180, RZ ;  /* 0x00000180190ae824 */ /* 0x000fc800078e02ff */
[----:B------:R-:W-:Y:S02]  /*26510*/  F2FP.SATFINITE.E4M3.F32.PACK_AB_MERGE_C R11, RZ, R8, RZ ;  /* 0x00000008ff0b723e */ /* 0x000fe400048070ff */
[----:B------:R-:W-:Y:S01]  /*26520*/  @!P6 IADD3.X R3, R3, R9, R10, P1, !PT ;  /* 0x000000090303e210 */ /* 0x000fe20000ffe40a */
[----:B------:R0:W-:Y:S04]  /*26530*/  @!P0 STG.E.U8 desc[UR54][R4.64+0x39], R15 ;  /* 0x0000390f04008986 */ /* 0x0001e8000c101136 */
[----:B------:R0:W-:Y:S01]  /*26540*/  @!P5 STG.E.U8 desc[UR54][R6.64+0x30], R11 ;  /* 0x0000300b0600d986 */ /* 0x0001e2000c101136 */
[----:B------:R-:W-:-:S04]  /*26550*/  LOP3.LUT P5, RZ, R12, 0x400000, RZ, 0xc0, !PT ;  /* 0x004000000cff7812 */ /* 0x000fc800078ac0ff */
[----:B------:R-:W-:Y:S01]  /*26560*/  ISETP.LT.OR P5, PT, R30, 0x31, !P5 ;  /* 0x000000311e00780c */ /* 0x000fe20006fa1670 */
[----:B------:R-:W-:Y:S01]  /*26570*/  BSSY B1, `(.L_x_60) ;  /* 0x0000018000017945 */ /* 0x000fe20003800000 */
[----:B------:R-:W-:Y:S02]  /*26580*/  ISETP.NE.AND P3, PT, R66, RZ, PT ;  /* 0x000000ff4200720c */ /* 0x000fe40003f65270 */
[----:B------:R-:W-:Y:S01]  /*26590*/  ISETP.NE.AND P2, PT, R58, RZ, PT ;  /* 0x000000ff3a00720c */ /* 0x000fe20003f45270 */
[----:B--2---:R-:W-:-:S05]  /*265a0*/  FMUL R8, R80, UR47 ;  /* 0x0000002f50087c20 */ /* 0x004fca0008400000 */
[----:B------:R-:W-:-:S05]  /*265b0*/  F2FP.SATFINITE.E4M3.F32.PACK_AB_MERGE_C R17, RZ, R8, RZ ;  /* 0x00000008ff11723e */ /* 0x000fca00048070ff */
[----:B------:R0:W-:Y:S01]  /*265c0*/  @!P6 STG.E.U8 desc[UR54][R2.64+0x31], R17 ;  /* 0x000031110200e986 */ /* 0x0001e2000c101136 */
[----:B---3--:R-:W-:Y:S01]  /*265d0*/  FMUL R8, R79, UR47 ;  /* 0x0000002f4f087c20 */ /* 0x008fe20008400000 */
[----:B------:R-:W-:Y:S02]  /*265e0*/  ISETP.NE.AND P1, PT, R31, RZ, PT ;  /* 0x000000ff1f00720c */ /* 0x000fe40003f25270 */
[----:B------:R-:W-:Y:S02]  /*265f0*/  ISETP.NE.AND P0, PT, R33, RZ, PT ;  /* 0x000000ff2100720c */ /* 0x000fe40003f05270 */
[----:B------:R-:W-:Y:S01]  /*26600*/  F2FP.SATFINITE.E4M3.F32.PACK_AB_MERGE_C R19, RZ, R8, RZ ;  /* 0x00000008ff13723e */ /* 0x000fe200048070ff */
[----:B----4-:R-:W-:-:S05]  /*26610*/  FMUL R9, R78, UR47 ;  /* 0x0000002f4e097c20 */ /* 0x010fca0008400000 */
        /* <DEDUP_REMOVED lines=13> */
.L_x_61:
[----:B------:R-:W-:Y:S05]  /*266f0*/  BSYNC B1 ;  /* 0x0000000000017941 */ /* 0x000fea0003800000 */
.L_x_60:
        /* <DEDUP_REMOVED lines=15> */
.L_x_63:
[----:B------:R-:W-:Y:S05]  /*267f0*/  BSYNC B1 ;  /* 0x0000000000017941 */ /* 0x000fea0003800000 */
.L_x_62:
        /* <DEDUP_REMOVED lines=47> */
.L_x_65:
[----:B------:R-:W-:Y:S05]  /*26af0*/  BSYNC B1 ;  /* 0x0000000000017941 */ /* 0x000fea0003800000 */
.L_x_64:
        /* <DEDUP_REMOVED lines=15> */
.L_x_67:
[----:B------:R-:W-:Y:S05]  /*26bf0*/  BSYNC B1 ;  /* 0x0000000000017941 */ /* 0x000fea0003800000 */
.L_x_66:
        /* <DEDUP_REMOVED lines=28> */
[----:B------:R-:W-:Y:S01]  /*26dc0*/  IMAD.U32 R37, RZ, RZ, UR7 ;  /* 0x00000007ff257e24 */ /* 0x000fe2000f8e00ff */
        /* <DEDUP_REMOVED lines=14> */
[----:B------:R-:W-:Y:S02]  /*26eb0*/  ISETP.NE.AND P3, PT, R10, RZ, PT ;  /* 0x000000ff0a00720c */ /* 0x000fe40003f65270 */
[----:B------:R-:W0:Y:S02]  /*26ec0*/  @!P0 LDC.64 R10, c[0x0][0x5c0] ;  /* 0x00017000ff0a8b82 */ /* 0x000e240000000a00 */
        /* <DEDUP_REMOVED lines=18> */
[----:B------:R-:W0:Y:S08]  /*26ff0*/  @!P0 LDC.64 R18, c[0x0][0x5c0] ;  /* 0x00017000ff128b82 */ /* 0x000e300000000a00 */
[----:B------:R-:W1:Y:S01]  /*27000*/  @!P1 LDC.64 R34, c[0x0][0x5c0] ;  /* 0x00017000ff229b82 */ /* 0x000e620000000a00 */
        /* <DEDUP_REMOVED lines=19> */
[----:B------:R-:W-:Y:S02]  /*27140*/  ISETP.LT.OR P0, PT, R30, 0x41, !P2 ;  /* 0x000000411e00780c */ /* 0x000fe40005701670 */
[----:B-1----:R-:W-:Y:S02]  /*27150*/  @!P1 IADD3 R34, P5, P6, R26, UR11, R34 ;  /* 0x0000000b1a229c10 */ /* 0x002fe4000febe022 */
[----:B------:R-:W-:Y:S02]  /*27160*/  P2R R72, PR, RZ, 0x1 ;  /* 0x00000001ff487803 */ /* 0x000fe40000000000 */
[----:B------:R-:W-:-:S07]  /*27170*/  @!P1 IADD3.X R35, R32, UR10, R35, P5, P6 ;  /* 0x0000000a20239c10 */ /* 0x000fce000afec423 */
        /* <DEDUP_REMOVED lines=25> */
[----:B------:R-:W-:Y:S01]  /*27310*/  @!P6 IADD3.X R42, R31, UR10, R32, P0, P1 ;  /* 0x0000000a1f2aec10 */ /* 0x000fe200087e2420 */
[----:B------:R-:W-:Y:S01]  /*27320*/  IMAD.U32 R31, RZ, RZ, UR8 ;  /* 0x00000008ff1f7e24 */ /* 0x000fe2000f8e00ff */
[----:B------:R-:W-:Y:S02]  /*27330*/  ISETP.LT.OR P0, PT, R30, 0x4a, !P3 ;  /* 0x0000004a1e00780c */ /* 0x000fe40005f01670 */
[----:B------:R-:W-:Y:S02]  /*27340*/  LOP3.LUT P6, RZ, R12, 0x10000, RZ, 0xc0, !PT ;  /* 0x000100000cff7812 */ /* 0x000fe400078cc0ff */
[----:B------:R-:W-:Y:S02]  /*27350*/  ISETP.NE.AND P1, PT, R36, RZ, PT ;  /* 0x000000ff2400720c */ /* 0x000fe40003f25270 */
[----:B------:R-:W-:Y:S02]  /*27360*/  ISETP.LT.OR P3, PT, R30, 0x41, !P6 ;  /* 0x000000411e00780c */ /* 0x000fe40007761670 */
[----:B------:R-:W-:-:S05]  /*27370*/  P2R R67, PR, RZ, 0x1 ;  /* 0x00000001ff437803 */ /* 0x000fca0000000000 */
[----:B------:R-:W-:-:S04]  /*27380*/  @!P0 IADD3 R31, P4, P5, R31, UR11, R26 ;  /* 0x0000000b1f1f8c10 */ /* 0x000fc8000fd9e01a */
[----:B------:R-:W-:Y:S02]  /*27390*/  @!P0 IADD3.X R40, R37, UR10, R32, P4, P5 ;  /* 0x0000000a25288c10 */ /* 0x000fe4000a7ea420 */
[----:B------:R-:W0:Y:S01]  /*273a0*/  @!P3 LDC.64 R36, c[0x0][0x5c0] ;  /* 0x00017000ff24bb82 */ /* 0x000e220000000a00 */
[----:B------:R-:W-:Y:S02]  /*273b0*/  ISETP.LT.OR P0, PT, R30, 0x42, !P6 ;  /* 0x000000421e00780c */ /* 0x000fe40007701670 */
[----:B------:R-:W-:Y:S02]  /*273c0*/  F2FP.SATFINITE.E4M3.F32.PACK_AB_MERGE_C R39, RZ, R38, RZ ;  /* 0x00000026ff27723e */ /* 0x000fe400048070ff */
[----:B0-----:R-:W-:-:S05]  /*273d0*/  @!P3 IADD3 R36, P4, R26, R36, RZ ;  /* 0x000000241a24b210 */ /* 0x001fca0007f9e0ff */
[----:B------:R-:W-:-:S05]  /*273e0*/  @!P3 IMAD.X R37, R32, 0x1, R37, P4 ;  /* 0x000000012025b824 */ /* 0x000fca00020e0625 */
[----:B------:R0:W-:Y:S01]  /*273f0*/  @!P3 STG.E.U8 desc[UR54][R36.64+0x40], R39 ;  /* 0x000040272400b986 */ /* 0x0001e2000c101136 */
[----:B---3--:R-:W-:-:S03]  /*27400*/  FMUL R38, R80, UR47 ;  /* 0x0000002f50267c20 */ /* 0x008fc60008400000 */
[----:B------:R-:W2:Y:S01]  /*27410*/  LDL.LU R80, [R1+0x1f8] ;  /* 0x0001f80001507983 */ /* 0x000ea20000300800 */
[----:B------:R-:W-:Y:S01]  /*27420*/  ISETP.NE.AND P5, PT, R51, RZ, PT ;  /* 0x000000ff3300720c */ /* 0x000fe20003fa5270 */
[----:B0-----:R-:W0:Y:S01]  /*27430*/  @!P0 LDC.64 R36, c[0x0][0x5c0] ;  /* 0x00017000ff248b82 */ /* 0x001e220000000a00 */
        /* <DEDUP_REMOVED lines=9> */
[----:B0-----:R-:W-:Y:S02]  /*274d0*/  FMUL R36, R78, UR47 ;  /* 0x0000002f4e247c20 */ /* 0x001fe40008400000 */
[----:B------:R-:W5:Y:S01]  /*274e0*/  LDL.LU R78, [R1+0x204] ;  /* 0x00020400014e7983 */ /* 0x000f620000300800 */
[----:B------:R-:W-:Y:S02]  /*274f0*/  ISETP.LT.OR P0, PT, R30, 0x49, !P6 ;  /* 0x000000491e00780c */ /* 0x000fe40007701670 */
[----:B------:R-:W-:Y:S02]  /*27500*/  ISETP.NE.AND P4, PT, R55, RZ, PT ;  /* 0x000000ff3700720c */ /* 0x000fe40003f85270 */
[----:B------:R-:W-:-:S09]  /*27510*/  F2FP.SATFINITE.E4M3.F32.PACK_AB_MERGE_C R55, RZ, R38, RZ ;  /* 0x00000026ff37723e */ /* 0x000fd200048070ff */
[----:B------:R-:W0:Y:S01]  /*27520*/  @!P0 LDC.64 R38, c[0x0][0x5c0] ;  /* 0x00017000ff268b82 */ /* 0x000e220000000a00 */
[----:B------:R-:W-:Y:S04]  /*27530*/  @!P2 STG.E.U8 desc[UR54][R2.64+0x40], R53 ;  /* 0x000040350200a986 */ /* 0x000fe8000c101136 */
[----:B------:R1:W-:Y:S02]  /*27540*/  @!P1 STG.E.U8 desc[UR54][R4.64+0x41], R55 ;  /* 0x0000413704009986 */ /* 0x0003e4000c101136 */
[----:B-1----:R-:W-:Y:S02]  /*27550*/  FMUL R4, R82, UR47 ;  /* 0x0000002f52047c20 */ /* 0x002fe40008400000 */
[----:B------:R-:W5:Y:S03]  /*27560*/  LDL.LU R82, [R1+0x208] ;  /* 0x0002080001527983 */ /* 0x000f660000300800 */
[----:B------:R-:W-:Y:S01]  /*27570*/  F2FP.SATFINITE.E4M3.F32.PACK_AB_MERGE_C R5, RZ, R4, RZ ;  /* 0x00000004ff05723e */ /* 0x000fe200048070ff */
[----:B------:R-:W-:Y:S01]  /*27580*/  FMUL R4, R81, UR47 ;  /* 0x0000002f51047c20 */ /* 0x000fe20008400000 */
[----:B0-----:R-:W-:Y:S01]  /*27590*/  @!P0 IADD3 R38, P3, R26, R38, RZ ;  /* 0x000000261a268210 */ /* 0x001fe20007f7e0ff */
[----:B------:R-:W5:Y:S01]  /*275a0*/  LDL.LU R81, [R1+0x20c] ;  /* 0x00020c0001517983 */ /* 0x000f620000300800 */
[----:B------:R-:W-:-:S02]  /*275b0*/  F2FP.SATFINITE.E4M3.F32.PACK_AB_MERGE_C R37, RZ, R36, RZ ;  /* 0x00000024ff25723e */ /* 0x000fc400048070ff */
[----:B------:R-:W-:Y:S01]  /*275c0*/  F2FP.SATFINITE.E4M3.F32.PACK_AB_MERGE_C R51, RZ, R4, RZ ;  /* 0x00000004ff33723e */ /* 0x000fe200048070ff */
[----:B------:R-:W-:-:S05]  /*275d0*/  @!P0 IMAD.X R39, R32, 0x1, R39, P3 ;  /* 0x0000000120278824 */ /* 0x000fca00018e0627 */
[----:B------:R0:W-:Y:S01]  /*275e0*/  @!P0 STG.E.U8 desc[UR54][R38.64+0x48], R37 ;  /* 0x0000482526008986 */ /* 0x0001e2000c101136 */
[----:B--2---:R-:W-:-:S03]  /*275f0*/  FMUL R4, R80, UR47 ;  /* 0x0000002f50047c20 */ /* 0x004fc60008400000 */
[----:B------:R-:W2:Y:S02]  /*27600*/  LDL.LU R80, [R1+0x210] ;  /* 0x0002100001507983 */ /* 0x000ea40000300800 */
[----:B0-----:R-:W-:Y:S01]  /*27610*/  F2FP.SATFINITE.E4M3.F32.PACK_AB_MERGE_C R37, RZ, R4, RZ ;  /* 0x00000004ff25723e */ /* 0x001fe200048070ff */
[----:B---3--:R-:W-:-:S05]  /*27620*/  FMUL R4, R83, UR47 ;  /* 0x0000002f53047c20 */ /* 0x008fca0008400000 */
[----:B------:R-:W-:Y:S01]  /*27630*/  F2FP.SATFINITE.E4M3.F32.PACK_AB_MERGE_C R39, RZ, R4, RZ ;  /* 0x00000004ff27723e */ /* 0x000fe200048070ff */
[----:B----4-:R-:W-:Y:S02]  /*27640*/  FMUL R4, R79, UR47 ;  /* 0x0000002f4f047c20 */ /* 0x010fe40008400000 */
[----:B------:R-:W3:Y:S04]  /*27650*/  LDL.LU R79, [R1+0x214] ;  /* 0x00021400014f7983 */ /* 0x000ee80000300800 */
[----:B------:R-:W4:Y:S01]  /*27660*/  LDL.LU R83, [R1+0x218] ;  /* 0x0002180001537983 */ /* 0x000f220000300800 */
[----:B------:R-:W-:Y:S01]  /*27670*/  F2FP.SATFINITE.E4M3.F32.PACK_AB_MERGE_C R53, RZ, R4, RZ ;  /* 0x00000004ff35723e */ /* 0x000fe200048070ff */
[----:B-----5:R-:W-:Y:S02]  /*27680*/  FMUL R4, R78, UR47 ;  /* 0x0000002f4e047c20 */ /* 0x020fe40008400000 */
[----:B------:R-:W5:Y:S01]  /*27690*/  LDL.LU R78, [R1+0x21c] ;  /* 0x00021c00014e7983 */ /* 0x000f620000300800 */
[----:B------:R-:W-:-:S13]  /*276a0*/  ISETP.LT.OR P3, PT, R30, 0x4a, !P6 ;  /* 0x0000004a1e00780c */ /* 0x000fda0007761670 */
[----:B------:R-:W0:Y:S02]  /*276b0*/  @!P3 LDC.64 R2, c[0x0][0x5c0] ;  /* 0x00017000ff02bb82 */ /* 0x000e240000000a00 */
[----:B0-----:R-:W-:-:S05]  /*276c0*/  @!P3 IADD3 R2, P6, R26, R2, RZ ;  /* 0x000000021a02b210 */ /* 0x001fca0007fde0ff */
[----:B------:R-:W-:-:S05]  /*276d0*/  @!P3 IMAD.X R3, R32, 0x1, R3, P6 ;  /* 0x000000012003b824 */ /* 0x000fca00030e0603 */
[----:B------:R0:W-:Y:S01]  /*276e0*/  @!P3 STG.E.U8 desc[UR54][R2.64+0x49], R5 ;  /* 0x000049050200b986 */ /* 0x0001e2000c101136 */
[----:B------:R-:W-:-:S04]  /*276f0*/  ISETP.NE.AND P3, PT, R74, RZ, PT ;  /* 0x000000ff4a00720c */ /* 0x000fc80003f65270 */
[----:B------:R-:W-:Y:S02]  /*27700*/  P2R R36, PR, RZ, 0x8 ;  /* 0x00000008ff247803 */ /* 0x000fe40000000000 */
[----:B------:R-:W-:Y:S02]  /*27710*/  ISETP.NE.AND P3, PT, R72, RZ, PT ;  /* 0x000000ff4800720c */ /* 0x000fe40003f65270 */
[----:B------:R-:W-:Y:S01]  /*27720*/  ISETP.NE.AND P0, PT, R73, RZ, PT ;  /* 0x000000ff4900720c */ /* 0x000fe20003f05270 */
[----:B------:R1:W-:Y:S01]  /*27730*/  @!P5 STG.E.U8 desc[UR54][R6.64+0x48], R51 ;  /* 0x000048330600d986 */ /* 0x0003e2000c101136 */
[----:B------:R-:W-:-:S09]  /*27740*/  ISETP.NE.AND P2, PT, R70, RZ, PT ;  /* 0x000000ff4600720c */ /* 0x000fd20003f45270 */
[----:B0-----:R-:W0:Y:S01]  /*27750*/  @!P3 LDC.64 R2, c[0x0][0x5c0] ;  /* 0x00017000ff02bb82 */ /* 0x001e220000000a00 */
[----:B------:R-:W-:Y:S02]  /*27760*/  ISETP.NE.AND P1, PT, R71, RZ, PT ;  /* 0x000000ff4700720c */ /* 0x000fe40003f25270 */
[----:B-1----:R-:W-:-:S05]  /*27770*/  F2FP.SATFINITE.E4M3.F32.PACK_AB_MERGE_C R7, RZ, R4, RZ ;  /* 0x00000004ff07723e */ /* 0x002fca00048070ff */
[----:B------:R-:W1:Y:S01]  /*27780*/  @!P0 LDC.64 R4, c[0x0][0x5c0] ;  /* 0x00017000ff048b82 */ /* 0x000e620000000a00 */
[----:B------:R-:W-:Y:S01]  /*27790*/  FMUL R6, R82, UR47 ;  /* 0x0000002f52067c20 */ /* 0x000fe20008400000 */
[----:B------:R0:W-:Y:S04]  /*277a0*/  @!P4 STG.E.U8 desc[UR54][R8.64+0x49], R37 ;  /* 0x000049250800c986 */ /* 0x0001e8000c101136 */
[----:B------:R-:W5:Y:S04]  /*277b0*/  LDL.LU R82, [R1+0x220] ;  /* 0x0002200001527983 */ /* 0x000f680000300800 */
[----:B------:R1:W-:Y:S04]  /*277c0*/  @!P2 STG.E.U8 desc[UR54][R10.64+0x40], R39 ;  /* 0x000040270a00a986 */ /* 0x0003e8000c101136 */
[----:B------:R-:W-:Y:S01]  /*277d0*/  @!P1 STG.E.U8 desc[UR54][R14.64+0x41], R53 ;  /* 0x000041350e009986 */ /* 0x000fe2000c101136 */
[----:B0-----:R-:W-:-:S02]  /*277e0*/  F2FP.SATFINITE.E4M3.F32.PACK_AB_MERGE_C R9, RZ, R6, RZ ;  /* 0x00000006ff09723e */ /* 0x001fc400048070ff */
[----:B------:R-:W-:Y:S01]  /*277f0*/  @!P3 IADD3 R2, P1, R57, R2, RZ ;  /* 0x000000023902b210 */ /* 0x000fe20007f3e0ff */
[----:B------:R-:W-:Y:S02]  /*27800*/  FMUL R6, R81, UR47 ;  /* 0x0000002f51067c20 */ /* 0x000fe40008400000 */
[----:B------:R-:W5:Y:S02]  /*27810*/  LDL.LU R81, [R1+0x224] ;  /* 0x0002240001517983 */ /* 0x000f640000300800 */
[----:B------:R-:W-:Y:S01]  /*27820*/  @!P3 IMAD.X R3, R56, 0x1, R3, P1 ;  /* 0x000000013803b824 */ /* 0x000fe200008e0603 */
[----:B-1----:R-:W-:-:S04]  /*27830*/  F2FP.SATFINITE.E4M3.F32.PACK_AB_MERGE_C R11, RZ, R6, RZ ;  /* 0x00000006ff0b723e */ /* 0x002fc800048070ff */
[----:B------:R0:W-:Y:S01]  /*27840*/  @!P3 STG.E.U8 desc[UR54][R2.64+0x40], R7 ;  /* 0x000040070200b986 */ /* 0x0001e2000c101136 */
[----:B------:R-:W-:Y:S02]  /*27850*/  @!P0 IADD3 R4, P3, R59, R4, RZ ;  /* 0x000000043b048210 */ /* 0x000fe40007f7e0ff */
[----:B------:R-:W-:-:S03]  /*27860*/  ISETP.NE.AND P6, PT, R75, RZ, PT ;  /* 0x000000ff4b00720c */ /* 0x000fc60003fc5270 */
[----:B------:R-:W-:Y:S01]  /*27870*/  @!P0 IMAD.X R5, R58, 0x1, R5, P3 ;  /* 0x000000013a058824 */ /* 0x000fe200018e0605 */
[----:B------:R-:W-:-:S04]  /*27880*/  ISETP.NE.AND P3, PT, R36, RZ, PT ;  /* 0x000000ff2400720c */ /* 0x000fc80003f65270 */
[----:B------:R1:W-:Y:S09]  /*27890*/  @!P0 STG.E.U8 desc[UR54][R4.64+0x41], R9 ;  /* 0x0000410904008986 */ /* 0x0003f2000c101136 */
[----:B------:R-:W-:Y:S01]  /*278a0*/  @!P3 STG.E.U8 desc[UR54][R16.64+0x48], R11 ;  /* 0x0000480b1000b986 */ /* 0x000fe2000c101136 */
[----:B--2---:R-:W-:-:S03]  /*278b0*/  FMUL R6, R80, UR47 ;  /* 0x0000002f50067c20 */ /* 0x004fc60008400000 */
[----:B------:R-:W2:Y:S02]  /*278c0*/  LDL.LU R80, [R1+0x228] ;  /* 0x0002280001507983 */ /* 0x000ea40000300800 */
[----:B0-----:R-:W-:Y:S01]  /*278d0*/  F2FP.SATFINITE.E4M3.F32.PACK_AB_MERGE_C R7, RZ, R6, RZ ;  /* 0x00000006ff07723e */ /* 0x001fe200048070ff */
[----:B---3--:R-:W-:-:S04]  /*278e0*/  FMUL R6, R79, UR47 ;  /* 0x0000002f4f067c20 */ /* 0x008fc80008400000 */
[----:B------:R0:W-:Y:S01]  /*278f0*/  @!P6 STG.E.U8 desc[UR54][R18.64+0x49], R7 ;  /* 0x000049071200e986 */ /* 0x0001e2000c101136 */
[----:B-1----:R-:W-:Y:S01]  /*27900*/  F2FP.SATFINITE.E4M3.F32.PACK_AB_MERGE_C R9, RZ, R6, RZ ;  /* 0x00000006ff09723e */ /* 0x002fe200048070ff */
[----:B----4-:R-:W-:Y:S02]  /*27910*/  FMUL R6, R83, UR47 ;  /* 0x0000002f53067c20 */ /* 0x010fe40008400000 */
[----:B------:R-:W3:Y:S03]  /*27920*/  LDL.LU R79, [R1+0x22c] ;  /* 0x00022c00014f7983 */ /* 0x000ee60000300800 */
[----:B0-----:R-:W-:Y:S01]  /*27930*/  F2FP.SATFINITE.E4M3.F32.PACK_AB_MERGE_C R7, RZ, R6, RZ ;  /* 0x00000006ff07723e */ /* 0x001fe200048070ff */
[----:B-----5:R-:W-:Y:S02]  /*27940*/  FMUL R6, R78, UR47 ;  /* 0x0000002f4e067c20 */ /* 0x020fe40008400000 */
[----:B------:R-:W4:Y:S01]  /*27950*/  LDL.LU R78, [R1+0x230] ;  /* 0x00023000014e7983 */ /* 0x000f220000300800 */
[----:B------:R-:W-:-:S03]  /*27960*/  ISETP.NE.AND P5, PT, R76, RZ, PT ;  /* 0x000000ff4c00720c */ /* 0x000fc60003fa5270 */
[----:B------:R-:W5:Y:S01]  /*27970*/  LDL.LU R83, [R1+0x234] ;  /* 0x0002340001537983 */ /* 0x000f620000300800 */
[----:B------:R-:W-:-:S09]  /*27980*/  ISETP.NE.AND P4, PT, R77, RZ, PT ;  /* 0x000000ff4d00720c */ /* 0x000fd20003f85270 */
[----:B------:R-:W0:Y:S08]  /*27990*/  @!P5 LDC.64 R2, c[0x0][0x5c0] ;  /* 0x00017000ff02db82 */ /* 0x000e300000000a00 */
[----:B------:R-:W1:Y:S01]  /*279a0*/  @!P4 LDC.64 R4, c[0x0][0x5c0] ;  /* 0x00017000ff04cb82 */ /* 0x000e620000000a00 */
[----:B------:R-:W-:Y:S02]  /*279b0*/  F2FP.SATFINITE.E4M3.F32.PACK_AB_MERGE_C R11, RZ, R6, RZ ;  /* 0x00000006ff0b723e */ /* 0x000fe400048070ff */
[----:B0-----:R-:W-:-:S05]  /*279c0*/  @!P5 IADD3 R2, P6, R47, R2, RZ ;  /* 0x000000022f02d210 */ /* 0x001fca0007fde0ff */
[----:B------:R-:W-:-:S05]  /*279d0*/  @!P5 IMAD.X R3, R50, 0x1, R3, P6 ;  /* 0x000000013203d824 */ /* 0x000fca00030e0603 */
[----:B------:R0:W-:Y:S01]  /*279e0*/  @!P5 STG.E.U8 desc[UR54][R2.64+0x48], R9 ;  /* 0x000048090200d986 */ /* 0x0001e2000c101136 */
[----:B-1----:R-:W-:-:S05]  /*279f0*/  @!P4 IADD3 R4, P5, R45, R4, RZ ;  /* 0x000000042d04c210 */ /* 0x002fca0007fbe0ff */
[----:B------:R-:W-:-:S05]  /*27a00*/  @!P4 IMAD.X R5, R48, 0x1, R5, P5 ;  /* 0x000000013005c824 */ /* 0x000fca00028e0605 */
[----:B------:R1:W-:Y:S01]  /*27a10*/  @!P4 STG.E.U8 desc[UR54][R4.64+0x49], R7 ;  /* 0x000049070400c986 */ /* 0x0003e2000c101136 */
[----:B------:R-:W-:Y:S01]  /*27a20*/  ISETP.NE.AND P2, PT, R65, RZ, PT ;  /* 0x000000ff4100720c */ /* 0x000fe20003f45270 */
[----:B------:R-:W-:Y:S02]  /*27a30*/  FMUL R6, R82, UR47 ;  /* 0x0000002f52067c20 */ /* 0x000fe40008400000 */
[----:B------:R-:W5:Y:S03]  /*27a40*/  LDL.LU R82, [R1+0x238] ;  /* 0x0002380001527983 */ /* 0x000f660000300800 */
[----:B0-----:R-:W-:Y:S01]  /*27a50*/  F2FP.SATFINITE.E4M3.F32.PACK_AB_MERGE_C R9, RZ, R6, RZ ;  /* 0x00000006ff09723e */ /* 0x001fe200048070ff */
[----:B------:R-:W-:Y:S02]  /*27a60*/  FMUL R6, R81, UR47 ;  /* 0x0000002f51067c20 */ /* 0x000fe40008400000 */
[----:B------:R-:W5:Y:S03]  /*27a70*/  LDL.LU R81, [R1+0x23c] ;  /* 0x00023c0001517983 */ /* 0x000f660000300800 */
[----:B-1----:R-:W-:-:S02]  /*27a80*/  F2FP.SATFINITE.E4M3.F32.PACK_AB_MERGE_C R7, RZ, R6, RZ ;  /* 0x00000006ff07723e */ /* 0x002fc400048070ff */
[----:B------:R-:W-:Y:S01]  /*27a90*/  ISETP.NE.AND P1, PT, R66, RZ, PT ;  /* 0x000000ff4200720c */ /* 0x000fe20003f25270 */
[----:B------:R-:W-:-:S12]  /*27aa0*/  @!P2 STG.E.U8 desc[UR54][R20.64+0x40], R11 ;  /* 0x0000400b1400a986 */ /* 0x000fd8000c101136 */
[----:B------:R0:W-:Y:S01]  /*27ab0*/  @!P1 STG.E.U8 desc[UR54][R22.64+0x41], R9 ;  /* 0x0000410916009986 */ /* 0x0001e2000c101136 */
[----:B------:R-:W-:Y:S02]  /*27ac0*/  ISETP.NE.AND P4, PT, R63, RZ, PT ;  /* 0x000000ff3f00720c */ /* 0x000fe40003f85270 */
[----:B------:R-:W-:-:S11]  /*27ad0*/  ISETP.NE.AND P5, PT, R64, RZ, PT ;  /* 0x000000ff4000720c */ /* 0x000fd60003fa5270 */
[----:B------:R-:W1:Y:S08]  /*27ae0*/  @!P4 LDC.64 R2, c[0x0][0x5c0] ;  /* 0x00017000ff02cb82 */ /* 0x000e700000000a00 */
[----:B------:R-:W1:Y:S01]  /*27af0*/  @!P5 LDC.64 R4, c[0x0][0x5c0] ;  /* 0x00017000ff04db82 */ /* 0x000e620000000a00 */
[----:B--2---:R-:W-:Y:S02]  /*27b00*/  FMUL R6, R80, UR47 ;  /* 0x0000002f50067c20 */ /* 0x004fe40008400000 */
[----:B------:R-:W2:Y:S03]  /*27b10*/  LDL.LU R80, [R1+0x240] ;  /* 0x0002400001507983 */ /* 0x000ea60000300800 */
[----:B0-----:R-:W-:Y:S01]  /*27b20*/  F2FP.SATFINITE.E4M3.F32.PACK_AB_MERGE_C R9, RZ, R6, RZ ;  /* 0x00000006ff09723e */ /* 0x001fe200048070ff */
[----:B---3--:R-:W-:-:S02]  /*27b30*/  FMUL R6, R79, UR47 ;  /* 0x0000002f4f067c20 */ /* 0x008fc40008400000 */
[----:B------:R-:W3:Y:S01]  /*27b40*/  LDL.LU R79, [R1+0x244] ;  /* 0x00024400014f7983 */ /* 0x000ee20000300800 */
[----:B----4-:R-:W-:-:S03]  /*27b50*/  FMUL R8, R78, UR47 ;  /* 0x0000002f4e087c20 */ /* 0x010fc60008400000 */
[----:B------:R-:W4:Y:S01]  /*27b60*/  LDL.LU R78, [R1+0x248] ;  /* 0x00024800014e7983 */ /* 0x000f220000300800 */
[----:B------:R-:W-:Y:S02]  /*27b70*/  ISETP.NE.AND P6, PT, R69, RZ, PT ;  /* 0x000000ff4500720c */ /* 0x000fe40003fc5270 */
[----:B-1----:R-:W-:Y:S02]  /*27b80*/  @!P4 IADD3 R2, P1, R43, R2, RZ ;  /* 0x000000022b02c210 */ /* 0x002fe40007f3e0ff */
[----:B------:R-:W-:-:S03]  /*27b90*/  ISETP.NE.AND P0, PT, R67, RZ, PT ;  /* 0x000000ff4300720c */ /* 0x000fc60003f05270 */
[----:B------:R-:W-:-:S05]  /*27ba0*/  @!P4 IMAD.X R3, R46, 0x1, R3, P1 ;  /* 0x000000012e03c824 */ /* 0x000fca00008e0603 */
[----:B------:R0:W-:Y:S01]  /*27bb0*/  @!P4 STG.E.U8 desc[UR54][R2.64+0x40], R7 ;  /* 0x000040070200c986 */ /* 0x0001e2000c101136 */
[----:B------:R-:W-:Y:S01]  /*27bc0*/  @!P5 IADD3 R4, P4, R41, R4, RZ ;  /* 0x000000042904d210 */ /* 0x000fe20007f9e0ff */
[----:B------:R-:W1:Y:S01]  /*27bd0*/  @!P6 LDC.64 R14, c[0x0][0x5c0] ;  /* 0x00017000ff0eeb82 */ /* 0x000e620000000a00 */
[----:B------:R-:W-:-:S03]  /*27be0*/  F2FP.SATFINITE.E4M3.F32.PACK_AB_MERGE_C R11, RZ, R6, RZ ;  /* 0x00000006ff0b723e */ /* 0x000fc600048070ff */
[----:B------:R-:W-:-:S04]  /*27bf0*/  @!P5 IMAD.X R5, R44, 0x1, R5, P4 ;  /* 0x000000012c05d824 */ /* 0x000fc800020e0605 */
[----:B0-----:R-:W0:Y:S01]  /*27c00*/  @!P0 LDC.64 R6, c[0x0][0x5c0] ;  /* 0x00017000ff068b82 */ /* 0x001e220000000a00 */
[----:B------:R-:W-:Y:S01]  /*27c10*/  @!P5 STG.E.U8 desc[UR54][R4.64+0x41], R9 ;  /* 0x000041090400d986 */ /* 0x000fe2000c101136 */
[----:B------:R-:W-:Y:S02]  /*27c20*/  ISETP.NE.AND P5, PT, R60, RZ, PT ;  /* 0x000000ff3c00720c */ /* 0x000fe40003fa5270 */
[----:B------:R-:W-:-:S11]  /*27c30*/  ISETP.NE.AND P4, PT, R54, RZ, PT ;  /* 0x000000ff3600720c */ /* 0x000fd60003f85270 */
[----:B------:R0:W-:Y:S01]  /*27c40*/  @!P5 STG.E.U8 desc[UR54][R28.64+0x48], R11 ;  /* 0x0000480b1c00d986 */ /* 0x0001e2000c101136 */
[----:B-1----:R-:W-:-:S05]  /*27c50*/  @!P6 IADD3 R2, P5, R33, R14, RZ ;  /* 0x0000000e2102e210 */ /* 0x002fca0007fbe0ff */
[----:B------:R-:W-:Y:S01]  /*27c60*/  @!P6 IMAD.X R3, R42, 0x1, R15, P5 ;  /* 0x000000012a03e824 */ /* 0x000fe200028e060f */
[----:B0-----:R-:W-:-:S05]  /*27c70*/  @!P0 IADD3 R6, P5, R31, R6, RZ ;  /* 0x000000061f068210 */ /* 0x001fca0007fbe0ff */
[----:B------:R-:W-:Y:S01]  /*27c80*/  @!P0 IMAD.X R7, R40, 0x1, R7, P5 ;  /* 0x0000000128078824 */ /* 0x000fe200028e0607 */
[----:B------:R-:W-:Y:S02]  /*27c90*/  ISETP.LT.OR P5, PT, R30, 0x41, !P4 ;  /* 0x000000411e00780c */ /* 0x000fe400067a1670 */
[----:B------:R-:W-:-:S11]  /*27ca0*/  ISETP.NE.AND P1, PT, R61, RZ, PT ;  /* 0x000000ff3d00720c */ /* 0x000fd60003f25270 */
[----:B------:R-:W0:Y:S01]  /*27cb0*/  @!P5 LDC.64 R10, c[0x0][0x5c0] ;  /* 0x00017000ff0adb82 */ /* 0x000e220000000a00 */
[----:B------:R-:W-:Y:S02]  /*27cc0*/  @!P5 IMAD.MOV.U32 R4, RZ, RZ, R26 ;  /* 0x000000ffff04d224 */ /* 0x000fe400078e001a */
[----:B------:R-:W-:Y:S01]  /*27cd0*/  @!P5 IMAD.MOV.U32 R5, RZ, RZ, R32 ;  /* 0x000000ffff05d224 */ /* 0x000fe200078e0020 */
[----:B------:R-:W-:Y:S01]  /*27ce0*/  F2FP.SATFINITE.E4M3.F32.PACK_AB_MERGE_C R9, RZ, R8, RZ ;  /* 0x00000008ff09723e */ /* 0x000fe200048070ff */
[----:B------:R-:W-:-:S04]  /*27cf0*/  @!P5 IMAD.WIDE.U32 R4, R24, 0x180, R4 ;  /* 0x000001801804d825 */ /* 0x000fc800078e0004 */
[----:B------:R-:W-:Y:S01]  /*27d00*/  @!P1 STG.E.U8 desc[UR54][R34.64+0x49], R9 ;  /* 0x0000490922009986 */ /* 0x000fe2000c101136 */
[----:B------:R-:W-:Y:S01]  /*27d10*/  @!P5 IMAD R8, R25, 0x180, RZ ;  /* 0x000001801908d824 */ /* 0x000fe200078e02ff */
[----:B0-----:R-:W-:-:S04]  /*27d20*/  @!P5 IADD3 R4, P1, R4, R10, RZ ;  /* 0x0000000a0404d210 */ /* 0x001fc80007f3e0ff */
[----:B------:R-:W-:Y:S01]  /*27d30*/  @!P5 IADD3.X R5, R11, R5, R8, P1, !PT ;  /* 0x000000050b05d210 */ /* 0x000fe20000ffe408 */
[----:B-----5:R-:W-:-:S05]  /*27d40*/  FMUL R8, R83, UR47 ;  /* 0x0000002f53087c20 */ /* 0x020fca0008400000 */
[----:B------:R-:W-:-:S05]  /*27d50*/  F2FP.SATFINITE.E4M3.F32.PACK_AB_MERGE_C R11, RZ, R8, RZ ;  /* 0x00000008ff0b723e */ /* 0x000fca00048070ff */
[----:B------:R0:W-:Y:S01]  /*27d60*/  @!P6 STG.E.U8 desc[UR54][R2.64+0x48], R11 ;  /* 0x0000480b0200e986 */ /* 0x0001e2000c101136 */
[----:B------:R-:W-:-:S13]  /*27d70*/  ISETP.LT.OR P6, PT, R30, 0x42, !P4 ;  /* 0x000000421e00780c */ /* 0x000fda00067c1670 */
[----:B------:R-:W1:Y:S01]  /*27d80*/  @!P6 LDC.64 R14, c[0x0][0x5c0] ;  /* 0x00017000ff0eeb82 */ /* 0x000e620000000a00 */
[----:B0-----:R-:W-:Y:S02]  /*27d90*/  @!P6 IMAD.MOV.U32 R2, RZ, RZ, R26 ;  /* 0x000000ffff02e224 */ /* 0x001fe400078e001a */
[----:B------:R-:W-:Y:S02]  /*27da0*/  @!P6 IMAD.MOV.U32 R3, RZ, RZ, R32 ;  /* 0x000000ffff03e224 */ /* 0x000fe400078e0020 */
[----:B------:R-:W-:-:S04]  /*27db0*/  @!P6 IMAD.WIDE.U32 R8, R24, 0x180, R2 ;  /* 0x000001801808e825 */ /* 0x000fc800078e0002 */
[----:B------:R-:W-:Y:S01]  /*27dc0*/  FMUL R2, R81, UR47 ;  /* 0x0000002f51027c20 */ /* 0x000fe20008400000 */
[----:B------:R-:W-:-:S04]  /*27dd0*/  @!P6 IMAD R10, R25, 0x180, RZ ;  /* 0x00000180190ae824 */ /* 0x000fc800078e02ff */
[----:B------:R-:W-:Y:S02]  /*27de0*/  F2FP.SATFINITE.E4M3.F32.PACK_AB_MERGE_C R11, RZ, R2, RZ ;  /* 0x00000002ff0b723e */ /* 0x000fe400048070ff */
[----:B-1----:R-:W-:-:S04]  /*27df0*/  @!P6 IADD3 R8, P1, R8, R14, RZ ;  /* 0x0000000e0808e210 */ /* 0x002fc80007f3e0ff */
[----:B------:R-:W-:Y:S01]  /*27e00*/  @!P6 IADD3.X R9, R15, R9, R10, P1, !PT ;  /* 0x000000090f09e210 */ /* 0x000fe20000ffe40a */
[----:B------:R-:W-:-:S05]  /*27e10*/  FMUL R10, R82, UR47 ;  /* 0x0000002f520a7c20 */ /* 0x000fca0008400000 */
[----:B------:R-:W-:-:S05]  /*27e20*/  F2FP.SATFINITE.E4M3.F32.PACK_AB_MERGE_C R15, RZ, R10, RZ ;  /* 0x0000000aff0f723e */ /* 0x000fca00048070ff */
[----:B------:R0:W-:Y:S04]  /*27e30*/  @!P0 STG.E.U8 desc[UR54][R6.64+0x49], R15 ;  /* 0x0000490f06008986 */ /* 0x0001e8000c101136 */
[----:B------:R0:W-:Y:S01]  /*27e40*/  @!P5 STG.E.U8 desc[UR54][R4.64+0x40], R11 ;  /* 0x0000400b0400d986 */ /* 0x0001e2000c101136 */
[----:B------:R-:W-:-:S04]  /*27e50*/  LOP3.LUT P5, RZ, R12, 0x400000, RZ, 0xc0, !PT ;  /* 0x004000000cff7812 */ /* 0x000fc800078ac0ff */
[----:B------:R-:W-:Y:S01]  /*27e60*/  ISETP.LT.OR P5, PT, R30, 0x41, !P5 ;  /* 0x000000411e00780c */ /* 0x000fe20006fa1670 */
[----:B------:R-:W-:Y:S01]  /*27e70*/  BSSY B1, `(.L_x_68) ;  /* 0x0000018000017945 */ /* 0x000fe20003800000 */
[----:B------:R-:W-:Y:S02]  /*27e80*/  ISETP.NE.AND P3, PT, R68, RZ, PT ;  /* 0x000000ff4400720c */ /* 0x000fe40003f65270 */
[----:B------:R-:W-:Y:S02]  /*27e90*/  ISETP.NE.AND P2, PT, R62, RZ, PT ;  /* 0x000000ff3e00720c */ /* 0x000fe40003f45270 */
[----:B------:R-:W-:Y:S02]  /*27ea0*/  ISETP.NE.AND P1, PT, R52, RZ, PT ;  /* 0x000000ff3400720c */ /* 0x000fe40003f25270 */
[----:B------:R-:W-:Y:S01]  /*27eb0*/  ISETP.NE.AND P0, PT, R49, RZ, PT ;  /* 0x000000ff3100720c */ /* 0x000fe20003f05270 */
[----:B--2---:R-:W-:-:S05]  /*27ec0*/  FMUL R2, R80, UR47 ;  /* 0x0000002f50027c20 */ /* 0x004fca0008400000 */
[----:B------:R-:W-:-:S05]  /*27ed0*/  F2FP.SATFINITE.E4M3.F32.PACK_AB_MERGE_C R17, RZ, R2, RZ ;  /* 0x00000002ff11723e */ /* 0x000fca00048070ff */
[----:B------:R0:W-:Y:S01]  /*27ee0*/  @!P6 STG.E.U8 desc[UR54][R8.64+0x41], R17 ;  /* 0x000041110800e986 */ /* 0x0001e2000c101136 */
[----:B---3--:R-:W-:-:S05]  /*27ef0*/  FMUL R2, R79, UR47 ;  /* 0x0000002f4f027c20 */ /* 0x008fca0008400000 */
        /* <DEDUP_REMOVED lines=15> */
.L_x_69:
[----:B------:R-:W-:Y:S05]  /*27ff0*/  BSYNC B1 ;  /* 0x0000000000017941 */ /* 0x000fea0003800000 */
.L_x_68:
        /* <DEDUP_REMOVED lines=15> */
.L_x_71:
[----:B------:R-:W-:Y:S05]  /*280f0*/  BSYNC B1 ;  /* 0x0000000000017941 */ /* 0x000fea0003800000 */
.L_x_70:
[----:B------:R-:W2:Y:S04]  /*28100*/  LDL.LU R16, [R1+0x24c] ;  /* 0x00024c0001107983 */ /* 0x000ea80000300800 */
[----:B------:R-:W3:Y:S04]  /*28110*/  LDL.LU R11, [R1+0x250] ;  /* 0x00025000010b7983 */ /* 0x000ee80000300800 */
[----:B------:R-:W4:Y:S04]  /*28120*/  LDL.LU R15, [R1+0x254] ;  /* 0x00025400010f7983 */ /* 0x000f280000300800 */
[----:B------:R-:W5:Y:S01]  /*28130*/  LDL.LU R14, [R1+0x258] ;  /* 0x00025800010e7983 */ /* 0x000f620000300800 */
[----:B------:R-:W-:Y:S01]  /*28140*/  ISETP.LT.OR P6, PT, R30, 0x49, !P4 ;  /* 0x000000491e00780c */ /* 0x000fe200067c1670 */
[----:B------:R-:W-:Y:S01]  /*28150*/  BSSY B1, `(.L_x_72) ;  /* 0x000002a000017945 */ /* 0x000fe20003800000 */
[----:B------:R-:W-:-:S11]  /*28160*/  P2R R10, PR, RZ, 0x1 ;  /* 0x00000001ff0a7803 */ /* 0x000fd60000000000 */
[----:B------:R-:W0:Y:S02]  /*28170*/  @!P6 LDC.64 R6, c[0x0][0x5c0] ;  /* 0x00017000ff06eb82 */ /* 0x000e240000000a00 */
[----:B01----:R-:W-:Y:S02]  /*28180*/  @!P6 IMAD.MOV.U32 R2, RZ, RZ, R26 ;  /* 0x000000ffff02e224 */ /* 0x003fe400078e001a */
[----:B------:R-:W-:Y:S02]  /*28190*/  @!P6 IMAD.MOV.U32 R3, RZ, RZ, R32 ;  /* 0x000000ffff03e224 */ /* 0x000fe400078e0020 */
[----:B------:R-:W-:Y:S02]  /*281a0*/  @!P6 IMAD R4, R25, 0x180, RZ ;  /* 0x000001801904e824 */ /* 0x000fe400078e02ff */
[----:B------:R-:W-:-:S03]  /*281b0*/  @!P6 IMAD.WIDE.U32 R2, R24, 0x180, R2 ;  /* 0x000001801802e825 */ /* 0x000fc600078e0002 */
[----:B------:R-:W-:-:S04]  /*281c0*/  @!P6 IADD3 R2, P5, R2, R6, RZ ;  /* 0x000000060202e210 */ /* 0x000fc80007fbe0ff */
        /* <DEDUP_REMOVED lines=34> */
.L_x_73:
[----:B------:R-:W-:Y:S05]  /*283f0*/  BSYNC B1 ;  /* 0x0000000000017941 */ /* 0x000fea0003800000 */
.L_x_72:
        /* <DEDUP_REMOVED lines=15> */
.L_x_75:
[----:B------:R-:W-:Y:S05]  /*284f0*/  BSYNC B1 ;  /* 0x0000000000017941 */ /* 0x000fea0003800000 */
.L_x_74:
[----:B01----:R-:W-:Y:S01]  /*28500*/  P2R R2, PR, RZ, 0x8 ;  /* 0x00000008ff027803 */ /* 0x003fe20000000000 */
[----:B------:R-:W2:Y:S01]  /*28510*/  LDL.LU R38, [R1+0x25c] ;  /* 0x00025c0001267983 */ /* 0x000ea20000300800 */
[----:B------:R-:W-:Y:S02]  /*28520*/  ISETP.LT.OR P3, PT, R30, 0x51, !P0 ;  /* 0x000000511e00780c */ /* 0x000fe40004761670 */
[----:B------:R-:W-:Y:S01]  /*28530*/  P2R R52, PR, RZ, 0x1 ;  /* 0x00000001ff347803 */ /* 0x000fe20000000000 */
[----:B------:R-:W3:Y:S10]  /*28540*/  LDL.LU R82, [R1+0x260] ;  /* 0x0002600001527983 */ /* 0x000ef40000300800 */
[----:B------:R-:W0:Y:S01]  /*28550*/  @!P3 LDC.64 R34, c[0x0][0x5c0] ;  /* 0x00017000ff22bb82 */ /* 0x000e220000000a00 */
[----:B------:R-:W-:Y:S01]  /*28560*/  P2R R33, PR, RZ, 0x8 ;  /* 0x00000008ff217803 */ /* 0x000fe20000000000 */
[----:B------:R-:W4:Y:S04]  /*28570*/  LDL.LU R43, [R1+0x264] ;  /* 0x00026400012b7983 */ /* 0x000f280000300800 */
[----:B------:R-:W5:Y:S01]  /*28580*/  LDL.LU R81, [R1+0x268] ;  /* 0x0002680001517983 */ /* 0x000f620000300800 */
[----:B------:R-:W-:-:S03]  /*28590*/  P2R R60, PR, RZ, 0x10 ;  /* 0x00000010ff3c7803 */ /* 0x000fc60000000000 */
[----:B------:R-:W5:Y:S01]  /*285a0*/  LDL.LU R80, [R1+0x26c] ;  /* 0x00026c0001507983 */ /* 0x000f620000300800 */
[----:B------:R-:W-:Y:S01]  /*285b0*/  LOP3.LUT P4, RZ, R12, 0x800, RZ, 0xc0, !PT ;  /* 0x000008000cff7812 */ /* 0x000fe2000788c0ff */
[----:B------:R-:W-:Y:S01]  /*285c0*/  IMAD.U32 R45, RZ, RZ, UR8 ;  /* 0x00000008ff2d7e24 */ /* 0x000fe2000f8e00ff */
[----:B------:R-:W-:Y:S01]  /*285d0*/  P2R R58, PR, RZ, 0x2 ;  /* 0x00000002ff3a7803 */ /* 0x000fe20000000000 */
        /* <DEDUP_REMOVED lines=8> */
[----:B0-----:R-:W-:Y:S01]  /*28660*/  @!P3 IADD3 R34, P5, P6, R26, UR8, R34 ;  /* 0x000000081a22bc10 */ /* 0x001fe2000febe022 */
[----:B------:R-:W-:Y:S02]  /*28670*/  IMAD.U32 R55, RZ, RZ, UR8 ;  /* 0x00000008ff377e24 */ /* 0x000fe4000f8e00ff */
[----:B------:R-:W-:Y:S01]  /*28680*/  IMAD.U32 R57, RZ, RZ, UR8 ;  /* 0x00000008ff397e24 */ /* 0x000fe2000f8e00ff */
[----:B------:R-:W-:Y:S01]  /*28690*/  @!P3 IADD3.X R35, R32, UR7, R35, P5, P6 ;  /* 0x000000072023bc10 */ /* 0x000fe2000afec423 */
[----:B------:R-:W-:Y:S01]  /*286a0*/  IMAD.U32 R59, RZ, RZ, UR8 ;  /* 0x00000008ff3b7e24 */ /* 0x000fe2000f8e00ff */
        /* <DEDUP_REMOVED lines=14> */
[----:B------:R-:W0:Y:S08]  /*28790*/  @!P3 LDC.64 R20, c[0x0][0x5c0] ;  /* 0x00017000ff14bb82 */ /* 0x000e300000000a00 */
[----:B------:R-:W1:Y:S01]  /*287a0*/  @!P0 LDC.64 R18, c[0x0][0x5c0] ;  /* 0x00017000ff128b82 */ /* 0x000e620000000a00 */
[----:B0-----:R-:W-:-:S04]  /*287b0*/  @!P3 IADD3 R20, P5, P6, R26, UR8, R20 ;  /* 0x000000081a14bc10 */ /* 0x001fc8000febe014 */
[----:B------:R-:W-:Y:S02]  /*287c0*/  @!P3 IADD3.X R21, R32, UR7, R21, P5, P6 ;  /* 0x000000072015bc10 */ /* 0x000fe4000afec415 */
[----:B------:R-:W-:Y:S02]  /*287d0*/  ISETP.NE.AND P3, PT, R2, RZ, PT ;  /* 0x000000ff0200720c */ /* 0x000fe40003f65270 */
[----:B-1----:R-:W-:Y:S02]  /*287e0*/  @!P0 IADD3 R18, P5, P6, R26, UR6, R18 ;  /* 0x000000061a128c10 */ /* 0x002fe4000febe012 */
[----:B------:R-:W-:Y:S02]  /*287f0*/  P2R R63, PR, RZ, 0x8 ;  /* 0x00000008ff3f7803 */ /* 0x000fe40000000000 */
        /* <DEDUP_REMOVED lines=51> */
[----:B------:R-:W-:Y:S02]  /*28b30*/  ISETP.NE.AND P2, PT, R33, RZ, PT ;  /* 0x000000ff2100720c */ /* 0x000fe40003f45270 */
        /* <DEDUP_REMOVED lines=15> */
[----:B------:R-:W-:Y:S02]  /*28c30*/  ISETP.LT.OR P3, PT, R30, 0x51, !P6 ;  /* 0x000000511e00780c */ /* 0x000fe40007761670 */
[----:B------:R-:W-:Y:S02]  /*28c40*/  ISETP.NE.AND P1, PT, R36, RZ, PT ;  /* 0x000000ff2400720c */ /* 0x000fe40003f25270 */
[----:B------:R-:W-:-:S07]  /*28c50*/  P2R R62, PR, RZ, 0x1 ;  /* 0x00000001ff3e7803 */ /* 0x000fce0000000000 */
[----:B------:R-:W-:Y:S02]  /*28c60*/  @!P0 IADD3 R59, P4, P5, R59, UR11, R26 ;  /* 0x0000000b3b3b8c10 */ /* 0x000fe4000fd9e01a */
[----:B------:R-:W0:Y:S02]  /*28c70*/  @!P3 LDC.64 R36, c[0x0][0x5c0] ;  /* 0x00017000ff24bb82 */ /* 0x000e240000000a00 */
[----:B------:R-:W-:Y:S01]  /*28c80*/  @!P0 IADD3.X R56, R31, UR10, R32, P4, P5 ;  /* 0x0000000a1f388c10 */ /* 0x000fe2000a7ea420 */
[----:B--2---:R-:W-:-:S05]  /*28c90*/  FMUL R31, R38, UR47 ;  /* 0x0000002f261f7c20 */ /* 0x004fca0008400000 */
[----:B------:R-:W-:Y:S01]  /*28ca0*/  F2FP.SATFINITE.E4M3.F32.PACK_AB_MERGE_C R33, RZ, R31, RZ ;  /* 0x0000001fff21723e */ /* 0x000fe200048070ff */
[----:B---3--:R-:W-:Y:S02]  /*28cb0*/  FMUL R31, R82, UR47 ;  /* 0x0000002f521f7c20 */ /* 0x008fe40008400000 */
[----:B------:R-:W2:Y:S01]  /*28cc0*/  LDL.LU R82, [R1+0x278] ;  /* 0x0002780001527983 */ /* 0x000ea20000300800 */
[----:B------:R-:W-:Y:S02]  /*28cd0*/  ISETP.NE.AND P5, PT, R41, RZ, PT ;  /* 0x000000ff2900720c */ /* 0x000fe40003fa5270 */
[----:B------:R-:W-:Y:S01]  /*28ce0*/  F2FP.SATFINITE.E4M3.F32.PACK_AB_MERGE_C R41, RZ, R31, RZ ;  /* 0x0000001fff29723e */ /* 0x000fe200048070ff */
[----:B----4-:R-:W-:Y:S01]  /*28cf0*/  FMUL R31, R43, UR47 ;  /* 0x0000002f2b1f7c20 */ /* 0x010fe20008400000 */
[----:B------:R-:W3:Y:S01]  /*28d00*/  LDL.LU R85, [R1+0x27c] ;  /* 0x00027c0001557983 */ /* 0x000ee20000300800 */
[----:B0-----:R-:W-:-:S03]  /*28d10*/  @!P3 IADD3 R36, P4, R26, R36, RZ ;  /* 0x000000241a24b210 */ /* 0x001fc60007f9e0ff */
[----:B------:R-:W-:Y:S01]  /*28d20*/  F2FP.SATFINITE.E4M3.F32.PACK_AB_MERGE_C R43, RZ, R31, RZ ;  /* 0x0000001fff2b723e */ /* 0x000fe200048070ff */
[----:B-----5:R-:W-:Y:S01]  /*28d30*/  FMUL R31, R81, UR47 ;  /* 0x0000002f511f7c20 */ /* 0x020fe20008400000 */
[----:B------:R-:W-:Y:S01]  /*28d40*/  @!P3 IMAD.X R37, R32, 0x1, R37, P4 ;  /* 0x000000012025b824 */ /* 0x000fe200020e0625 */
[----:B------:R-:W4:Y:S04]  /*28d50*/  LDL.LU R81, [R1+0x280] ;  /* 0x0002800001517983 */ /* 0x000f280000300800 */
[----:B------:R0:W-:Y:S02]  /*28d60*/  @!P3 STG.E.U8 desc[UR54][R36.64+0x50], R33 ;  /* 0x000050212400b986 */ /* 0x0001e4000c101136 */
[----:B0-----:R-:W-:Y:S01]  /*28d70*/  F2FP.SATFINITE.E4M3.F32.PACK_AB_MERGE_C R33, RZ, R31, RZ ;  /* 0x0000001fff21723e */ /* 0x001fe200048070ff */
[----:B------:R-:W-:-:S02]  /*28d80*/  FMUL R31, R80, UR47 ;  /* 0x0000002f501f7c20 */ /* 0x000fc40008400000 */
[----:B------:R-:W5:Y:S01]  /*28d90*/  LDL.LU R80, [R1+0x284] ;  /* 0x0002840001507983 */ /* 0x000f620000300800 */
[----:B------:R-:W-:-:S13]  /*28da0*/  ISETP.LT.OR P0, PT, R30, 0x52, !P6 ;  /* 0x000000521e00780c */ /* 0x000fda0007701670 */
[----:B------:R-:W0:Y:S02]  /*28db0*/  @!P0 LDC.64 R38, c[0x0][0x5c0] ;  /* 0x00017000ff268b82 */ /* 0x000e240000000a00 */
[----:B0-----:R-:W-:-:S05]  /*28dc0*/  @!P0 IADD3 R38, P3, R26, R38, RZ ;  /* 0x000000261a268210 */ /* 0x001fca0007f7e0ff */
[----:B------:R-:W-:-:S05]  /*28dd0*/  @!P0 IMAD.X R39, R32, 0x1, R39, P3 ;  /* 0x0000000120278824 */ /* 0x000fca00018e0627 */
[----:B------:R-:W-:Y:S01]  /*28de0*/  @!P0 STG.E.U8 desc[UR54][R38.64+0x51], R41 ;  /* 0x0000512926008986 */ /* 0x000fe2000c101136 */
[----:B------:R-:W-:-:S13]  /*28df0*/  ISETP.LT.OR P0, PT, R30, 0x59, !P6 ;  /* 0x000000591e00780c */ /* 0x000fda0007701670 */
[----:B------:R-:W0:Y:S01]  /*28e00*/  @!P0 LDC.64 R36, c[0x0][0x5c0] ;  /* 0x00017000ff248b82 */ /* 0x000e220000000a00 */
[----:B------:R-:W-:Y:S04]  /*28e10*/  @!P2 STG.E.U8 desc[UR54][R34.64+0x50], R43 ;  /* 0x0000502b2200a986 */ /* 0x000fe8000c101136 */
[----:B------:R1:W-:Y:S01]  /*28e20*/  @!P1 STG.E.U8 desc[UR54][R28.64+0x51], R33 ;  /* 0x000051211c009986 */ /* 0x0003e2000c101136 */
[----:B0-----:R-:W-:-:S05]  /*28e30*/  @!P0 IADD3 R36, P3, R26, R36, RZ ;  /* 0x000000241a248210 */ /* 0x001fca0007f7e0ff */
[----:B------:R-:W-:Y:S01]  /*28e40*/  @!P0 IMAD.X R37, R32, 0x1, R37, P3 ;  /* 0x0000000120258824 */ /* 0x000fe200018e0625 */
[----:B------:R-:W-:Y:S01]  /*28e50*/  ISETP.LT.OR P3, PT, R30, 0x5a, !P6 ;  /* 0x0000005a1e00780c */ /* 0x000fe20007761670 */
[----:B-1----:R-:W-:Y:S02]  /*28e60*/  FMUL R28, R84, UR47 ;  /* 0x0000002f541c7c20 */ /* 0x002fe40008400000 */
[----:B------:R-:W5:Y:S03]  /*28e70*/  LDL.LU R84, [R1+0x288] ;  /* 0x0002880001547983 */ /* 0x000f660000300800 */
[----:B------:R-:W-:Y:S01]  /*28e80*/  F2FP.SATFINITE.E4M3.F32.PACK_AB_MERGE_C R29, RZ, R28, RZ ;  /* 0x0000001cff1d723e */ /* 0x000fe200048070ff */
[----:B------:R-:W-:Y:S02]  /*28e90*/  FMUL R28, R83, UR47 ;  /* 0x0000002f531c7c20 */ /* 0x000fe40008400000 */
[----:B------:R-:W5:Y:S04]  /*28ea0*/  LDL.LU R83, [R1+0x28c] ;  /* 0x00028c0001537983 */ /* 0x000f680000300800 */
[----:B------:R-:W0:Y:S01]  /*28eb0*/  @!P3 LDC.64 R34, c[0x0][0x5c0] ;  /* 0x00017000ff22bb82 */ /* 0x000e220000000a00 */
[----:B------:R-:W-:-:S02]  /*28ec0*/  F2FP.SATFINITE.E4M3.F32.PACK_AB_MERGE_C R33, RZ, R28, RZ ;  /* 0x0000001cff21723e */ /* 0x000fc400048070ff */
[----:B------:R-:W-:-:S05]  /*28ed0*/  F2FP.SATFINITE.E4M3.F32.PACK_AB_MERGE_C R31, RZ, R31, RZ ;  /* 0x0000001fff1f723e */ /* 0x000fca00048070ff */
[----:B------:R1:W-:Y:S01]  /*28ee0*/  @!P0 STG.E.U8 desc[UR54][R36.64+0x58], R31 ;  /* 0x0000581f24008986 */ /* 0x0003e2000c101136 */
[----:B0-----:R-:W-:-:S05]  /*28ef0*/  @!P3 IADD3 R34, P6, R26, R34, RZ ;  /* 0x000000221a22b210 */ /* 0x001fca0007fde0ff */
[----:B------:R-:W-:-:S05]  /*28f00*/  @!P3 IMAD.X R35, R32, 0x1, R35, P6 ;  /* 0x000000012023b824 */ /* 0x000fca00030e0623 */
[----:B------:R0:W-:Y:S01]  /*28f10*/  @!P3 STG.E.U8 desc[UR54][R34.64+0x59], R29 ;  /* 0x0000591d2200b986 */ /* 0x0001e2000c101136 */
[----:B--2---:R-:W-:-:S03]  /*28f20*/  FMUL R28, R82, UR47 ;  /* 0x0000002f521c7c20 */ /* 0x004fc60008400000 */
[----:B------:R-:W2:Y:S02]  /*28f30*/  LDL.LU R82, [R1+0x290] ;  /* 0x0002900001527983 */ /* 0x000ea40000300800 */
[----:B-1----:R-:W-:Y:S01]  /*28f40*/  F2FP.SATFINITE.E4M3.F32.PACK_AB_MERGE_C R31, RZ, R28, RZ ;  /* 0x0000001cff1f723e */ /* 0x002fe200048070ff */
[----:B---3--:R-:W-:-:S05]  /*28f50*/  FMUL R28, R85, UR47 ;  /* 0x0000002f551c7c20 */ /* 0x008fca0008400000 */
[----:B------:R-:W-:Y:S01]  /*28f60*/  F2FP.SATFINITE.E4M3.F32.PACK_AB_MERGE_C R37, RZ, R28, RZ ;  /* 0x0000001cff25723e */ /* 0x000fe200048070ff */
[----:B----4-:R-:W-:Y:S02]  /*28f70*/  FMUL R28, R81, UR47 ;  /* 0x0000002f511c7c20 */ /* 0x010fe40008400000 */
[----:B------:R-:W3:Y:S03]  /*28f80*/  LDL.LU R81, [R1+0x294] ;  /* 0x0002940001517983 */ /* 0x000ee60000300800 */
[----:B0-----:R-:W-:Y:S01]  /*28f90*/  F2FP.SATFINITE.E4M3.F32.PACK_AB_MERGE_C R29, RZ, R28, RZ ;  /* 0x0000001cff1d723e */ /* 0x001fe200048070ff */
[----:B------:R-:W4:Y:S01]  /*28fa0*/  LDL.LU R85, [R1+0x298] ;  /* 0x0002980001557983 */ /* 0x000f220000300800 */
[----:B-----5:R-:W-:-:S03]  /*28fb0*/  FMUL R28, R80, UR47 ;  /* 0x0000002f501c7c20 */ /* 0x020fc60008400000 */
[----:B------:R-:W5:Y:S01]  /*28fc0*/  LDL.LU R80, [R1+0x29c] ;  /* 0x00029c0001507983 */ /* 0x000f620000300800 */
[----:B------:R-:W-:-:S04]  /*28fd0*/  ISETP.NE.AND P3, PT, R74, RZ, PT ;  /* 0x000000ff4a00720c */ /* 0x000fc80003f65270 */
[----:B------:R-:W-:Y:S02]  /*28fe0*/  P2R R36, PR, RZ, 0x8 ;  /* 0x00000008ff247803 */ /* 0x000fe40000000000 */
[----:B------:R-:W-:Y:S02]  /*28ff0*/  ISETP.NE.AND P3, PT, R72, RZ, PT ;  /* 0x000000ff4800720c */ /* 0x000fe40003f65270 */
[----:B------:R-:W-:Y:S02]  /*29000*/  ISETP.NE.AND P4, PT, R69, RZ, PT ;  /* 0x000000ff4500720c */ /* 0x000fe40003f85270 */
[----:B------:R-:W-:-:S09]  /*29010*/  ISETP.NE.AND P2, PT, R70, RZ, PT ;  /* 0x000000ff4600720c */ /* 0x000fd20003f45270 */
[----:B------:R-:W0:Y:S01]  /*29020*/  @!P3 LDC.64 R34, c[0x0][0x5c0] ;  /* 0x00017000ff22bb82 */ /* 0x000e220000000a00 */
[----:B------:R-:W-:Y:S02]  /*29030*/  ISETP.NE.AND P1, PT, R71, RZ, PT ;  /* 0x000000ff4700720c */ /* 0x000fe40003f25270 */
[----:B------:R-:W-:Y:S01]  /*29040*/  ISETP.NE.AND P0, PT, R73, RZ, PT ;  /* 0x000000ff4900720c */ /* 0x000fe20003f05270 */
[----:B------:R0:W-:Y:S04]  /*29050*/  @!P5 STG.E.U8 desc[UR54][R22.64+0x58], R33 ;  /* 0x000058211600d986 */ /* 0x0001e8000c101136 */
[----:B------:R1:W-:Y:S04]  /*29060*/  @!P4 STG.E.U8 desc[UR54][R20.64+0x59], R31 ;  /* 0x0000591f1400c986 */ /* 0x0003e8000c101136 */
[----:B------:R1:W-:Y:S04]  /*29070*/  @!P2 STG.E.U8 desc[UR54][R18.64+0x50], R37 ;  /* 0x000050251200a986 */ /* 0x0003e8000c101136 */
[----:B------:R1:W-:Y:S01]  /*29080*/  @!P1 STG.E.U8 desc[UR54][R16.64+0x51], R29 ;  /* 0x0000511d10009986 */ /* 0x0003e2000c101136 */
[----:B0-----:R-:W-:-:S05]  /*29090*/  @!P3 IADD3 R22, P1, R45, R34, RZ ;  /* 0x000000222d16b210 */ /* 0x001fca0007f3e0ff */
[----:B------:R-:W-:Y:S02]  /*290a0*/  @!P3 IMAD.X R23, R40, 0x1, R35, P1 ;  /* 0x000000012817b824 */ /* 0x000fe400008e0623 */
[----:B------:R-:W0:Y:S01]  /*290b0*/  @!P0 LDC.64 R34, c[0x0][0x5c0] ;  /* 0x00017000ff228b82 */ /* 0x000e220000000a00 */
[----:B-1----:R-:W-:-:S05]  /*290c0*/  F2FP.SATFINITE.E4M3.F32.PACK_AB_MERGE_C R21, RZ, R28, RZ ;  /* 0x0000001cff15723e */ /* 0x002fca00048070ff */
[----:B------:R1:W-:Y:S01]  /*290d0*/  @!P3 STG.E.U8 desc[UR54][R22.64+0x50], R21 ;  /* 0x000050151600b986 */ /* 0x0003e2000c101136 */
[----:B------:R-:W-:Y:S02]  /*290e0*/  ISETP.NE.AND P6, PT, R75, RZ, PT ;  /* 0x000000ff4b00720c */ /* 0x000fe40003fc5270 */
[----:B0-----:R-:W-:Y:S01]  /*290f0*/  @!P0 IADD3 R18, P3, R47, R34, RZ ;  /* 0x000000222f128210 */ /* 0x001fe20007f7e0ff */
[----:B------:R-:W-:Y:S02]  /*29100*/  FMUL R20, R84, UR47 ;  /* 0x0000002f54147c20 */ /* 0x000fe40008400000 */
[----:B------:R-:W4:Y:S01]  /*29110*/  LDL.LU R84, [R1+0x2a0] ;  /* 0x0002a00001547983 */ /* 0x000f220000300800 */
[----:B------:R-:W-:-:S03]  /*29120*/  FMUL R16, R83, UR47 ;  /* 0x0000002f53107c20 */ /* 0x000fc60008400000 */
[----:B------:R-:W4:Y:S02]  /*29130*/  LDL.LU R83, [R1+0x2a4] ;  /* 0x0002a40001537983 */ /* 0x000f240000300800 */
[----:B------:R-:W-:Y:S01]  /*29140*/  F2FP.SATFINITE.E4M3.F32.PACK_AB_MERGE_C R31, RZ, R16, RZ ;  /* 0x00000010ff1f723e */ /* 0x000fe200048070ff */
[----:B------:R-:W-:Y:S01]  /*29150*/  @!P0 IMAD.X R19, R42, 0x1, R35, P3 ;  /* 0x000000012a138824 */ /* 0x000fe200018e0623 */
[----:B------:R-:W-:Y:S02]  /*29160*/  ISETP.NE.AND P3, PT, R36, RZ, PT ;  /* 0x000000ff2400720c */ /* 0x000fe40003f65270 */
[----:B------:R-:W-:-:S05]  /*29170*/  F2FP.SATFINITE.E4M3.F32.PACK_AB_MERGE_C R29, RZ, R20, RZ ;  /* 0x00000014ff1d723e */ /* 0x000fca00048070ff */
[----:B------:R-:W-:Y:S06]  /*29180*/  @!P0 STG.E.U8 desc[UR54][R18.64+0x51], R29 ;  /* 0x0000511d12008986 */ /* 0x000fec000c101136 */
[----:B------:R-:W-:Y:S01]  /*29190*/  @!P3 STG.E.U8 desc[UR54][R14.64+0x58], R31 ;  /* 0x0000581f0e00b986 */ /* 0x000fe2000c101136 */
[----:B--2---:R-:W-:-:S03]  /*291a0*/  FMUL R16, R82, UR47 ;  /* 0x0000002f52107c20 */ /* 0x004fc60008400000 */
[----:B------:R-:W2:Y:S02]  /*291b0*/  LDL.LU R82, [R1+0x2a8] ;  /* 0x0002a80001527983 */ /* 0x000ea40000300800 */
[----:B-1----:R-:W-:-:S05]  /*291c0*/  F2FP.SATFINITE.E4M3.F32.PACK_AB_MERGE_C R21, RZ, R16, RZ ;  /* 0x00000010ff15723e */ /* 0x002fca00048070ff */
[----:B------:R5:W-:Y:S01]  /*291d0*/  @!P6 STG.E.U8 desc[UR54][R10.64+0x59], R21 ;  /* 0x000059150a00e986 */ /* 0x000be2000c101136 */
[----:B---3--:R-:W-:-:S03]  /*291e0*/  FMUL R20, R81, UR47 ;  /* 0x0000002f51147c20 */ /* 0x008fc60008400000 */
[----:B------:R-:W3:Y:S01]  /*291f0*/  LDL.LU R81, [R1+0x2ac] ;  /* 0x0002ac0001517983 */ /* 0x000ee20000300800 */
[----:B-----5:R-:W-:-:S03]  /*29200*/  FMUL R10, R80, UR47 ;  /* 0x0000002f500a7c20 */ /* 0x020fc60008400000 */
[----:B------:R-:W5:Y:S01]  /*29210*/  LDL.LU R80, [R1+0x2b0] ;  /* 0x0002b00001507983 */ /* 0x000f620000300800 */
[----:B------:R-:W-:Y:S01]  /*29220*/  ISETP.NE.AND P5, PT, R76, RZ, PT ;  /* 0x000000ff4c00720c */ /* 0x000fe20003fa5270 */
[----:B----4-:R-:W-:Y:S02]  /*29230*/  FMUL R18, R85, UR47 ;  /* 0x0000002f55127c20 */ /* 0x010fe40008400000 */
[----:B------:R-:W4:Y:S01]  /*29240*/  LDL.LU R85, [R1+0x2b4] ;  /* 0x0002b40001557983 */ /* 0x000f220000300800 */
[----:B------:R-:W-:-:S09]  /*29250*/  ISETP.NE.AND P4, PT, R77, RZ, PT ;  /* 0x000000ff4d00720c */ /* 0x000fd20003f85270 */
[----:B------:R-:W0:Y:S08]  /*29260*/  @!P5 LDC.64 R16, c[0x0][0x5c0] ;  /* 0x00017000ff10db82 */ /* 0x000e300000000a00 */
[----:B------:R-:W1:Y:S01]  /*29270*/  @!P4 LDC.64 R22, c[0x0][0x5c0] ;  /* 0x00017000ff16cb82 */ /* 0x000e620000000a00 */
[----:B------:R-:W-:Y:S02]  /*29280*/  F2FP.SATFINITE.E4M3.F32.PACK_AB_MERGE_C R19, RZ, R20, RZ ;  /* 0x00000014ff13723e */ /* 0x000fe400048070ff */
[----:B0-----:R-:W-:-:S05]  /*29290*/  @!P5 IADD3 R16, P6, R49, R16, RZ ;  /* 0x000000103110d210 */ /* 0x001fca0007fde0ff */
[----:B------:R-:W-:-:S05]  /*292a0*/  @!P5 IMAD.X R17, R44, 0x1, R17, P6 ;  /* 0x000000012c11d824 */ /* 0x000fca00030e0611 */
[----:B------:R0:W-:Y:S01]  /*292b0*/  @!P5 STG.E.U8 desc[UR54][R16.64+0x58], R19 ;  /* 0x000058131000d986 */ /* 0x0001e2000c101136 */
[----:B-1----:R-:W-:Y:S02]  /*292c0*/  @!P4 IADD3 R14, P5, R51, R22, RZ ;  /* 0x00000016330ec210 */ /* 0x002fe40007fbe0ff */
[----:B------:R-:W-:-:S03]  /*292d0*/  F2FP.SATFINITE.E4M3.F32.PACK_AB_MERGE_C R21, RZ, R18, RZ ;  /* 0x00000012ff15723e */ /* 0x000fc600048070ff */
[----:B------:R-:W-:Y:S01]  /*292e0*/  @!P4 IMAD.X R15, R46, 0x1, R23, P5 ;  /* 0x000000012e0fc824 */ /* 0x000fe200028e0617 */
[----:B------:R-:W-:-:S04]  /*292f0*/  F2FP.SATFINITE.E4M3.F32.PACK_AB_MERGE_C R23, RZ, R10, RZ ;  /* 0x0000000aff17723e */ /* 0x000fc800048070ff */
[----:B------:R2:W-:Y:S01]  /*29300*/  @!P4 STG.E.U8 desc[UR54][R14.64+0x59], R21 ;  /* 0x000059150e00c986 */ /* 0x0005e2000c101136 */
[----:B------:R-:W-:Y:S02]  /*29310*/  ISETP.NE.AND P2, PT, R78, RZ, PT ;  /* 0x000000ff4e00720c */ /* 0x000fe40003f45270 */
[----:B------:R-:W-:Y:S01]  /*29320*/  ISETP.NE.AND P1, PT, R79, RZ, PT ;  /* 0x000000ff4f00720c */ /* 0x000fe20003f25270 */
[----:B------:R-:W-:Y:S02]  /*29330*/  FMUL R10, R84, UR47 ;  /* 0x0000002f540a7c20 */ /* 0x000fe40008400000 */
[----:B------:R-:W4:Y:S01]  /*29340*/  LDL.LU R84, [R1+0x2b8] ;  /* 0x0002b80001547983 */ /* 0x000f220000300800 */
[----:B0-----:R-:W-:-:S03]  /*29350*/  FMUL R16, R83, UR47 ;  /* 0x0000002f53107c20 */ /* 0x001fc60008400000 */
[----:B------:R-:W4:Y:S01]  /*29360*/  LDL.LU R83, [R1+0x2bc] ;  /* 0x0002bc0001537983 */ /* 0x000f220000300800 */
[----:B------:R-:W-:-:S03]  /*29370*/  F2FP.SATFINITE.E4M3.F32.PACK_AB_MERGE_C R17, RZ, R10, RZ ;  /* 0x0000000aff11723e */ /* 0x000fc600048070ff */
[----:B------:R-:W-:Y:S04]  /*29380*/  @!P2 STG.E.U8 desc[UR54][R8.64+0x50], R23 ;  /* 0x000050170800a986 */ /* 0x000fe8000c101136 */
        /* <DEDUP_REMOVED lines=10> */
[----:B-----5:R-:W-:-:S03]  /*29430*/  FMUL R14, R80, UR47 ;  /* 0x0000002f500e7c20 */ /* 0x020fc60008400000 */
[----:B------:R-:W5:Y:S01]  /*29440*/  LDL.LU R80, [R1+0x2c8] ;  /* 0x0002c80001507983 */ /* 0x000f620000300800 */
[----:B-1----:R-:W-:Y:S02]  /*29450*/  @!P4 IADD3 R10, P1, R53, R10, RZ ;  /* 0x0000000a350ac210 */ /* 0x002fe40007f3e0ff */
[----:B------:R-:W-:Y:S02]  /*29460*/  ISETP.NE.AND P6, PT, R64, RZ, PT ;  /* 0x000000ff4000720c */ /* 0x000fe40003fc5270 */
[----:B------:R-:W-:Y:S01]  /*29470*/  F2FP.SATFINITE.E4M3.F32.PACK_AB_MERGE_C R15, RZ, R16, RZ ;  /* 0x00000010ff0f723e */ /* 0x000fe200048070ff */
[----:B------:R-:W-:Y:S01]  /*29480*/  @!P4 IMAD.X R11, R48, 0x1, R11, P1 ;  /* 0x00000001300bc824 */ /* 0x000fe200008e060b */
[----:B------:R-:W-:-:S04]  /*29490*/  ISETP.NE.AND P0, PT, R62, RZ, PT ;  /* 0x000000ff3e00720c */ /* 0x000fc80003f05270 */
[----:B------:R0:W-:Y:S01]  /*294a0*/  @!P4 STG.E.U8 desc[UR54][R10.64+0x50], R15 ;  /* 0x0000500f0a00c986 */ /* 0x0001e2000c101136 */
[----:B------:R-:W-:-:S05]  /*294b0*/  @!P5 IADD3 R8, P4, R55, R18, RZ ;  /* 0x000000123708d210 */ /* 0x000fca0007f9e0ff */
[----:B------:R-:W-:Y:S01]  /*294c0*/  @!P5 IMAD.X R9, R50, 0x1, R19, P4 ;  /* 0x000000013209d824 */ /* 0x000fe200020e0613 */
[----:B------:R-:W-:Y:S02]  /*294d0*/  F2FP.SATFINITE.E4M3.F32.PACK_AB_MERGE_C R19, RZ, R6, RZ ;  /* 0x00000006ff13723e */ /* 0x000fe400048070ff */
[----:B------:R-:W1:Y:S02]  /*294e0*/  @!P6 LDC.64 R6, c[0x0][0x5c0] ;  /* 0x00017000ff06eb82 */ /* 0x000e640000000a00 */
[----:B------:R1:W-:Y:S01]  /*294f0*/  @!P5 STG.E.U8 desc[UR54][R8.64+0x51], R17 ;  /* 0x000051110800d986 */ /* 0x0003e2000c101136 */
[----:B------:R-:W-:-:S05]  /*29500*/  ISETP.NE.AND P5, PT, R61, RZ, PT ;  /* 0x000000ff3d00720c */ /* 0x000fca0003fa5270 */
[----:B0-----:R-:W0:Y:S08]  /*29510*/  @!P0 LDC.64 R10, c[0x0][0x5c0] ;  /* 0x00017000ff0a8b82 */ /* 0x001e300000000a00 */
[----:B------:R-:W-:Y:S01]  /*29520*/  @!P5 STG.E.U8 desc[UR54][R4.64+0x58], R19 ;  /* 0x000058130400d986 */ /* 0x000fe2000c101136 */
[----:B-1----:R-:W-:Y:S02]  /*29530*/  @!P6 IADD3 R6, P5, R57, R6, RZ ;  /* 0x000000063906e210 */ /* 0x002fe40007fbe0ff */
[----:B------:R-:W-:-:S03]  /*29540*/  ISETP.NE.AND P4, PT, R60, RZ, PT ;  /* 0x000000ff3c00720c */ /* 0x000fc60003f85270 */
[----:B------:R-:W-:Y:S01]  /*29550*/  @!P6 IMAD.X R7, R54, 0x1, R7, P5 ;  /* 0x000000013607e824 */ /* 0x000fe200028e0607 */
[----:B0-----:R-:W-:-:S05]  /*29560*/  @!P0 IADD3 R10, P5, R59, R10, RZ ;  /* 0x0000000a3b0a8210 */ /* 0x001fca0007fbe0ff */
[----:B------:R-:W-:Y:S01]  /*29570*/  @!P0 IMAD.X R11, R56, 0x1, R11, P5 ;  /* 0x00000001380b8824 */ /* 0x000fe200028e060b */
[----:B------:R-:W-:Y:S02]  /*29580*/  ISETP.LT.OR P5, PT, R30, 0x51, !P4 ;  /* 0x000000511e00780c */ /* 0x000fe400067a1670 */
[----:B------:R-:W-:Y:S02]  /*29590*/  F2FP.SATFINITE.E4M3.F32.PACK_AB_MERGE_C R9, RZ, R14, RZ ;  /* 0x0000000eff09723e */ /* 0x000fe400048070ff */
[----:B------:R-:W-:-:S09]  /*295a0*/  ISETP.NE.AND P1, PT, R68, RZ, PT ;  /* 0x000000ff4400720c */ /* 0x000fd20003f25270 */
[----:B------:R-:W0:Y:S04]  /*295b0*/  @!P5 LDC.64 R14, c[0x0][0x5c0] ;  /* 0x00017000ff0edb82 */ /* 0x000e280000000a00 */
[----:B------:R1:W-:Y:S01]  /*295c0*/  @!P1 STG.E.U8 desc[UR54][R2.64+0x59], R9 ;  /* 0x0000590902009986 */ /* 0x0003e2000c101136 */
[----:B------:R-:W-:Y:S02]  /*295d0*/  @!P5 IMAD R8, R25, 0x180, RZ ;  /* 0x000001801908d824 */ /* 0x000fe400078e02ff */
[----:B-1----:R-:W-:Y:S02]  /*295e0*/  @!P5 IMAD.MOV.U32 R2, RZ, RZ, R26 ;  /* 0x000000ffff02d224 */ /* 0x002fe400078e001a */
[----:B------:R-:W-:Y:S02]  /*295f0*/  @!P5 IMAD.MOV.U32 R3, RZ, RZ, R32 ;  /* 0x000000ffff03d224 */ /* 0x000fe400078e0020 */
[----:B------:R-:W-:-:S03]  /*29600*/  @!P5 IMAD.WIDE.U32 R4, R24, 0x180, R2 ;  /* 0x000001801804d825 */ /* 0x000fc600078e0002 */
[----:B0-----:R-:W-:-:S04]  /*29610*/  @!P5 IADD3 R4, P1, R4, R14, RZ ;  /* 0x0000000e0404d210 */ /* 0x001fc80007f3e0ff */
[----:B------:R-:W-:Y:S01]  /*29620*/  @!P5 IADD3.X R5, R15, R5, R8, P1, !PT ;  /* 0x000000050f05d210 */ /* 0x000fe20000ffe408 */
[----:B----4-:R-:W-:-:S05]  /*29630*/  FMUL R8, R85, UR47 ;  /* 0x0000002f55087c20 */ /* 0x010fca0008400000 */
[----:B------:R-:W-:-:S05]  /*29640*/  F2FP.SATFINITE.E4M3.F32.PACK_AB_MERGE_C R15, RZ, R8, RZ ;  /* 0x00000008ff0f723e */ /* 0x000fca00048070ff */
[----:B------:R0:W-:Y:S01]  /*29650*/  @!P6 STG.E.U8 desc[UR54][R6.64+0x58], R15 ;  /* 0x0000580f0600e986 */ /* 0x0001e2000c101136 */
[----:B------:R-:W-:-:S13]  /*29660*/  ISETP.LT.OR P6, PT, R30, 0x52, !P4 ;  /* 0x000000521e00780c */ /* 0x000fda00067c1670 */
[----:B------:R-:W1:Y:S01]  /*29670*/  @!P6 LDC.64 R16, c[0x0][0x5c0] ;  /* 0x00017000ff10eb82 */ /* 0x000e620000000a00 */
[----:B------:R-:W-:Y:S02]  /*29680*/  @!P6 IMAD.MOV.U32 R2, RZ, RZ, R26 ;  /* 0x000000ffff02e224 */ /* 0x000fe400078e001a */
[----:B------:R-:W-:Y:S02]  /*29690*/  @!P6 IMAD.MOV.U32 R3, RZ, RZ, R32 ;  /* 0x000000ffff03e224 */ /* 0x000fe400078e0020 */
[----:B------:R-:W-:-:S04]  /*296a0*/  @!P6 IMAD.WIDE.U32 R2, R24, 0x180, R2 ;  /* 0x000001801802e825 */ /* 0x000fc800078e0002 */
[----:B0-----:R-:W-:Y:S01]  /*296b0*/  FMUL R6, R83, UR47 ;  /* 0x0000002f53067c20 */ /* 0x001fe20008400000 */
        /* <DEDUP_REMOVED lines=20> */
[----:B-----5:R-:W-:-:S05]  /*29800*/  FMUL R7, R80, UR47 ;  /* 0x0000002f50077c20 */ /* 0x020fca0008400000 */
        /* <DEDUP_REMOVED lines=13> */
.L_x_77:
[----:B------:R-:W-:Y:S05]  /*298e0*/  BSYNC B1 ;  /* 0x0000000000017941 */ /* 0x000fea0003800000 */
.L_x_76:
        /* <DEDUP_REMOVED lines=15> */
.L_x_79:
[----:B------:R-:W-:Y:S05]  /*299e0*/  BSYNC B1 ;  /* 0x0000000000017941 */ /* 0x000fea0003800000 */
.L_x_78:
[----:B------:R-:W2:Y:S04]  /*299f0*/  LDL.LU R16, [R1+0x2cc] ;  /* 0x0002cc0001107983 */ /* 0x000ea80000300800 */
[----:B------:R-:W3:Y:S04]  /*29a00*/  LDL.LU R11, [R1+0x2d0] ;  /* 0x0002d000010b7983 */ /* 0x000ee80000300800 */
[----:B------:R-:W4:Y:S04]  /*29a10*/  LDL.LU R15, [R1+0x2d4] ;  /* 0x0002d400010f7983 */ /* 0x000f280000300800 */
[----:B------:R-:W5:Y:S01]  /*29a20*/  LDL.LU R14, [R1+0x2d8] ;  /* 0x0002d800010e7983 */ /* 0x000f620000300800 */
[----:B------:R-:W-:Y:S01]  /*29a30*/  ISETP.LT.OR P6, PT, R30, 0x59, !P4 ;  /* 0x000000591e00780c */ /* 0x000fe200067c1670 */
[----:B------:R-:W-:Y:S01]  /*29a40*/  BSSY B1, `(.L_x_80) ;  /* 0x000002a000017945 */ /* 0x000fe20003800000 */
[----:B------:R-:W-:-:S11]  /*29a50*/  P2R R10, PR, RZ, 0x1 ;  /* 0x00000001ff0a7803 */ /* 0x000fd60000000000 */
[----:B-1----:R-:W1:Y:S01]  /*29a60*/  @!P6 LDC.64 R6, c[0x0][0x5c0] ;  /* 0x00017000ff06eb82 */ /* 0x002e620000000a00 */
[----:B0-----:R-:W-:Y:S02]  /*29a70*/  @!P6 IMAD.MOV.U32 R2, RZ, RZ, R26 ;  /* 0x000000ffff02e224 */ /* 0x001fe400078e001a */
[----:B------:R-:W-:Y:S02]  /*29a80*/  @!P6 IMAD.MOV.U32 R3, RZ, RZ, R32 ;  /* 0x000000ffff03e224 */ /* 0x000fe400078e0020 */
[----:B------:R-:W-:Y:S02]  /*29a90*/  @!P6 IMAD R4, R25, 0x180, RZ ;  /* 0x000001801904e824 */ /* 0x000fe400078e02ff */
[----:B------:R-:W-:-:S03]  /*29aa0*/  @!P6 IMAD.WIDE.U32 R2, R24, 0x180, R2 ;  /* 0x000001801802e825 */ /* 0x000fc600078e0002 */
[----:B-1----:R-:W-:-:S04]  /*29ab0*/  @!P6 IADD3 R2, P5, R2, R6, RZ ;  /* 0x000000060202e210 */ /* 0x002fc80007fbe0ff */
        /* <DEDUP_REMOVED lines=34> */
.L_x_81:
[----:B------:R-:W-:Y:S05]  /*29ce0*/  BSYNC B1 ;  /* 0x0000000000017941 */ /* 0x000fea0003800000 */
.L_x_80:
        /* <DEDUP_REMOVED lines=15> */
.L_x_83:
[----:B------:R-:W-:Y:S05]  /*29de0*/  BSYNC B1 ;  /* 0x0000000000017941 */ /* 0x000fea0003800000 */
.L_x_82:
[----:B------:R-:W-:Y:S01]  /*29df0*/  P2R R66, PR, RZ, 0x10 ;  /* 0x00000010ff427803 */ /* 0x000fe20000000000 */
[----:B------:R-:W2:Y:S01]  /*29e00*/  LDL.LU R38, [R1+0x2dc] ;  /* 0x0002dc0001267983 */ /* 0x000ea20000300800 */
[----:B------:R-:W-:-:S03]  /*29e10*/  ISETP.LT.OR P4, PT, R30, 0x61, !P0 ;  /* 0x000000611e00780c */ /* 0x000fc60004781670 */
[----:B------:R-:W3:Y:S10]  /*29e20*/  LDL.LU R79, [R1+0x2e0] ;  /* 0x0002e000014f7983 */ /* 0x000ef40000300800 */
[----:B------:R-:W4:Y:S01]  /*29e30*/  @!P4 LDC.64 R34, c[0x0][0x5c0] ;  /* 0x00017000ff22cb82 */ /* 0x000f220000000a00 */
[----:B------:R-:W-:Y:S01]  /*29e40*/  P2R R33, PR, RZ, 0x10 ;  /* 0x00000010ff217803 */ /* 0x000fe20000000000 */
[----:B------:R-:W5:Y:S04]  /*29e50*/  LDL.LU R78, [R1+0x2e4] ;  /* 0x0002e400014e7983 */ /* 0x000f680000300800 */
[----:B------:R-:W5:Y:S01]  /*29e60*/  LDL.LU R77, [R1+0x2e8] ;  /* 0x0002e800014d7983 */ /* 0x000f620000300800 */
[----:B------:R-:W-:-:S02]  /*29e70*/  IMAD.U32 R45, RZ, RZ, UR8 ;  /* 0x00000008ff2d7e24 */ /* 0x000fc4000f8e00ff */
[----:B------:R-:W-:Y:S01]  /*29e80*/  IMAD.U32 R31, RZ, RZ, UR7 ;  /* 0x00000007ff1f7e24 */ /* 0x000fe2000f8e00ff */
[----:B------:R-:W5:Y:S01]  /*29e90*/  LDL.LU R80, [R1+0x2ec] ;  /* 0x0002ec0001507983 */ /* 0x000f620000300800 */
[----:B------:R-:W-:Y:S02]  /*29ea0*/  IMAD.U32 R47, RZ, RZ, UR8 ;  /* 0x00000008ff2f7e24 */ /* 0x000fe4000f8e00ff */
[----:B------:R-:W-:Y:S01]  /*29eb0*/  IMAD.U32 R49, RZ, RZ, UR8 ;  /* 0x00000008ff317e24 */ /* 0x000fe2000f8e00ff */
[----:B------:R-:W5:Y:S01]  /*29ec0*/  LDL.LU R76, [R1+0x2f0] ;  /* 0x0002f000014c7983 */ /* 0x000f620000300800 */
[----:B------:R-:W-:Y:S02]  /*29ed0*/  IMAD.U32 R51, RZ, RZ, UR8 ;  /* 0x00000008ff337e24 */ /* 0x000fe4000f8e00ff */
[----:B------:R-:W-:Y:S02]  /*29ee0*/  IMAD.U32 R53, RZ, RZ, UR8 ;  /* 0x00000008ff357e24 */ /* 0x000fe4000f8e00ff */
[----:B------:R-:W-:-:S02]  /*29ef0*/  IMAD.U32 R55, RZ, RZ, UR8 ;  /* 0x00000008ff377e24 */ /* 0x000fc4000f8e00ff */
[----:B------:R-:W-:Y:S02]  /*29f00*/  IMAD.U32 R57, RZ, RZ, UR8 ;  /* 0x00000008ff397e24 */ /* 0x000fe4000f8e00ff */
[----:B------:R-:W-:Y:S01]  /*29f10*/  IMAD.U32 R59, RZ, RZ, UR8 ;  /* 0x00000008ff3b7e24 */ /* 0x000fe2000f8e00ff */
[----:B----4-:R-:W-:-:S04]  /*29f20*/  @!P4 IADD3 R34, P5, P6, R26, UR8, R34 ;  /* 0x000000081a22cc10 */ /* 0x010fc8000febe022 */
[----:B------:R-:W-:Y:S02]  /*29f30*/  @!P4 IADD3.X R35, R32, UR7, R35, P5, P6 ;  /* 0x000000072023cc10 */ /* 0x000fe4000afec423 */
[----:B------:R-:W-:-:S04]  /*29f40*/  ISETP.LT.OR P4, PT, R30, 0x62, !P0 ;  /* 0x000000621e00780c */ /* 0x000fc80004781670 */
[----:B------:R-:W-:-:S09]  /*29f50*/  P2R R36, PR, RZ, 0x10 ;  /* 0x00000010ff247803 */ /* 0x000fd20000000000 */
[----:B------:R-:W4:Y:S02]  /*29f60*/  @!P4 LDC.64 R28, c[0x0][0x5c0] ;  /* 0x00017000ff1ccb82 */ /* 0x000f240000000a00 */
[----:B----4-:R-:W-:-:S04]  /*29f70*/  @!P4 IADD3 R28, P5, P6, R26, UR8, R28 ;  /* 0x000000081a1ccc10 */ /* 0x010fc8000febe01c */
[----:B------:R-:W-:Y:S02]  /*29f80*/  @!P4 IADD3.X R29, R32, UR7, R29, P5, P6 ;  /* 0x00000007201dcc10 */ /* 0x000fe4000afec41d */
[----:B------:R-:W-:-:S04]  /*29f90*/  ISETP.LT.OR P4, PT, R30, 0x69, !P0 ;  /* 0x000000691e00780c */ /* 0x000fc80004781670 */
[----:B------:R-:W-:-:S09]  /*29fa0*/  P2R R41, PR, RZ, 0x10 ;  /* 0x00000010ff297803 */ /* 0x000fd20000000000 */
[----:B------:R-:W4:Y:S02]  /*29fb0*/  @!P4 LDC.64 R22, c[0x0][0x5c0] ;  /* 0x00017000ff16cb82 */ /* 0x000f240000000a00 */
[----:B----4-:R-:W-:-:S04]  /*29fc0*/  @!P4 IADD3 R22, P5, P6, R26, UR8, R22 ;  /* 0x000000081a16cc10 */ /* 0x010fc8000febe016 */
[----:B------:R-:W-:Y:S02]  /*29fd0*/  @!P4 IADD3.X R23, R32, UR7, R23, P5, P6 ;  /* 0x000000072017cc10 */ /* 0x000fe4000afec417 */
[----:B------:R-:W-:Y:S02]  /*29fe0*/  ISETP.LT.OR P4, PT, R30, 0x6a, !P0 ;  /* 0x0000006a1e00780c */ /* 0x000fe40004781670 */
[----:B------:R-:W-:Y:S02]  /*29ff0*/  LOP3.LUT P6, RZ, R12, 0x800, RZ, 0xc0, !PT ;  /* 0x000008000cff7812 */ /* 0x000fe400078cc0ff */
        /* <DEDUP_REMOVED lines=16> */
[----:B0-----:R-:W0:Y:S02]  /*2a100*/  @!P4 LDC.64 R14, c[0x0][0x5c0] ;  /* 0x00017000ff0ecb82 */ /* 0x001e240000000a00 */
[----:B0-----:R-:W-:-:S04]  /*2a110*/  @!P4 IADD3 R14, P0, P5, R26, UR6, R14 ;  /* 0x000000061a0ecc10 */ /* 0x001fc8000fd1e00e */
[----:B------:R-:W-:Y:S02]  /*2a120*/  @!P4 IADD3.X R15, R32, UR5, R15, P0, P5 ;  /* 0x00000005200fcc10 */ /* 0x000fe400087ea40f */
[C---:B------:R-:W-:Y:S02]  /*2a130*/  ISETP.LT.OR P4, PT, R30.reuse, 0x6a, !P1 ;  /* 0x0000006a1e00780c */ /* 0x040fe40004f81670 */
[----:B------:R-:W-:Y:S02]  /*2a140*/  ISETP.LT.OR P5, PT, R30, 0x69, !P6 ;  /* 0x000000691e00780c */ /* 0x000fe400077a1670 */
[----:B------:R-:W-:Y:S02]  /*2a150*/  P2R R72, PR, RZ, 0x10 ;  /* 0x00000010ff487803 */ /* 0x000fe40000000000 */
[----:B------:R-:W-:-:S07]  /*2a160*/  P2R R74, PR, RZ, 0x20 ;  /* 0x00000020ff4a7803 */ /* 0x000fce0000000000 */
[----:B------:R-:W0:Y:S08]  /*2a170*/  @!P4 LDC.64 R10, c[0x0][0x5c0] ;  /* 0x00017000ff0acb82 */ /* 0x000e300000000a00 */
[----:B------:R-:W4:Y:S01]  /*2a180*/  @!P5 LDC.64 R4, c[0x0][0x5c0] ;  /* 0x00017000ff04db82 */ /* 0x000f220000000a00 */
        /* <DEDUP_REMOVED lines=9> */
[----:B-1----:R-:W0:Y:S02]  /*2a220*/  @!P4 LDC.64 R6, c[0x0][0x5c0] ;  /* 0x00017000ff06cb82 */ /* 0x002e240000000a00 */
[----:B0-----:R-:W-:-:S04]  /*2a230*/  @!P4 IADD3 R6, P0, P1, R26, UR11, R6 ;  /* 0x0000000b1a06cc10 */ /* 0x001fc8000f91e006 */
[----:B------:R-:W-:Y:S02]  /*2a240*/  @!P4 IADD3.X R7, R32, UR10, R7, P0, P1 ;  /* 0x0000000a2007cc10 */ /* 0x000fe400087e2407 */
[----:B------:R-:W-:Y:S02]  /*2a250*/  ISETP.LT.OR P4, PT, R30, 0x6a, !P6 ;  /* 0x0000006a1e00780c */ /* 0x000fe40007781670 */
[----:B----4-:R-:W-:Y:S02]  /*2a260*/  @!P5 IADD3 R4, P0, P1, R26, UR11, R4 ;  /* 0x0000000b1a04dc10 */ /* 0x010fe4000f91e004 */
[----:B------:R-:W-:Y:S02]  /*2a270*/  P2R R75, PR, RZ, 0x10 ;  /* 0x00000010ff4b7803 */ /* 0x000fe40000000000 */
[----:B------:R-:W-:Y:S02]  /*2a280*/  @!P5 IADD3.X R5, R32, UR10, R5, P0, P1 ;  /* 0x0000000a2005dc10 */ /* 0x000fe400087e2405 */
[----:B------:R-:W-:-:S04]  /*2a290*/  ISETP.LT.OR P5, PT, R30, 0x6a, !P2 ;  /* 0x0000006a1e00780c */ /* 0x000fc800057a1670 */
[----:B------:R-:W-:Y:S01]  /*2a2a0*/  P2R R63, PR, RZ, 0x20 ;  /* 0x00000020ff3f7803 */ /* 0x000fe20000000000 */
[----:B------:R-:W0:Y:S02]  /*2a2b0*/  @!P4 LDC.64 R2, c[0x0][0x5c0] ;  /* 0x00017000ff02cb82 */ /* 0x000e240000000a00 */
[----:B0-----:R-:W-:-:S04]  /*2a2c0*/  @!P4 IADD3 R2, P0, P1, R26, UR11, R2 ;  /* 0x0000000b1a02cc10 */ /* 0x001fc8000f91e002 */
        /* <DEDUP_REMOVED lines=9> */
[C---:B------:R-:W-:Y:S02]  /*2a360*/  ISETP.LT.OR P4, PT, R30.reuse, 0x69, !P2 ;  /* 0x000000691e00780c */ /* 0x040fe40005781670 */
[----:B------:R-:W-:Y:S02]  /*2a370*/  ISETP.LT.OR P2, PT, R30, 0x61, !P3 ;  /* 0x000000611e00780c */ /* 0x000fe40005f41670 */
[----:B------:R-:W-:Y:S02]  /*2a380*/  P2R R64, PR, RZ, 0x10 ;  /* 0x00000010ff407803 */ /* 0x000fe40000000000 */
[----:B------:R-:W-:-:S07]  /*2a390*/  P2R R62, PR, RZ, 0x4 ;  /* 0x00000004ff3e7803 */ /* 0x000fce0000000000 */
[----:B------:R-:W-:-:S04]  /*2a3a0*/  @!P4 IADD3 R49, P1, P0, R49, UR6, R26 ;  /* 0x000000063131cc10 */ /* 0x000fc8000f83e01a */
[----:B------:R-:W-:Y:S02]  /*2a3b0*/  @!P4 IADD3.X R44, R31, UR5, R32, P1, P0 ;  /* 0x000000051f2ccc10 */ /* 0x000fe40008fe0420 */
[----:B------:R-:W-:Y:S02]  /*2a3c0*/  @!P5 IADD3 R51, P1, P0, R51, UR6, R26 ;  /* 0x000000063333dc10 */ /* 0x000fe4000f83e01a */
[----:B------:R-:W-:Y:S02]  /*2a3d0*/  LOP3.LUT P4, RZ, R12, 0x10000, RZ, 0xc0, !PT ;  /* 0x000100000cff7812 */ /* 0x000fe4000788c0ff */
[----:B------:R-:W-:Y:S02]  /*2a3e0*/  @!P5 IADD3.X R46, R31, UR5, R32, P1, P0 ;  /* 0x000000051f2edc10 */ /* 0x000fe40008fe0420 */
[----:B------:R-:W-:-:S04]  /*2a3f0*/  @!P2 IADD3 R53, P1, P0, R53, UR11, R26 ;  /* 0x0000000b3535ac10 */ /* 0x000fc8000f83e01a */
[----:B------:R-:W-:Y:S02]  /*2a400*/  @!P2 IADD3.X R48, R31, UR10, R32, P1, P0 ;  /* 0x0000000a1f30ac10 */ /* 0x000fe40008fe0420 */
[----:B------:R-:W-:Y:S02]  /*2a410*/  ISETP.LT.OR P1, PT, R30, 0x62, !P3 ;  /* 0x000000621e00780c */ /* 0x000fe40005f21670 */
[----:B------:R-:W-:Y:S02]  /*2a420*/  ISETP.NE.AND P2, PT, R33, RZ, PT ;  /* 0x000000ff2100720c */ /* 0x000fe40003f45270 */
        /* <DEDUP_REMOVED lines=10> */
[----:B------:R-:W-:Y:S02]  /*2a4d0*/  ISETP.NE.AND P5, PT, R36, RZ, PT ;  /* 0x000000ff2400720c */ /* 0x000fe40003fa5270 */
[----:B------:R-:W-:Y:S01]  /*2a4e0*/  @!P3 IADD3.X R54, R31, UR10, R32, P1, P6 ;  /* 0x0000000a1f36bc10 */ /* 0x000fe20008fec420 */
[----:B--2---:R-:W-:Y:S01]  /*2a4f0*/  FMUL R31, R38, UR47 ;  /* 0x0000002f261f7c20 */ /* 0x004fe20008400000 */
[----:B------:R-:W-:-:S13]  /*2a500*/  ISETP.LT.OR P6, PT, R30, 0x61, !P4 ;  /* 0x000000611e00780c */ /* 0x000fda00067c1670 */
[----:B------:R-:W0:Y:S01]  /*2a510*/  @!P6 LDC.64 R36, c[0x0][0x5c0] ;  /* 0x00017000ff24eb82 */ /* 0x000e220000000a00 */
[----:B------:R-:W-:Y:S01]  /*2a520*/  F2FP.SATFINITE.E4M3.F32.PACK_AB_MERGE_C R33, RZ, R31, RZ ;  /* 0x0000001fff21723e */ /* 0x000fe200048070ff */
[----:B---3--:R-:W-:Y:S02]  /*2a530*/  FMUL R31, R79, UR47 ;  /* 0x0000002f4f1f7c20 */ /* 0x008fe40008400000 */
[----:B------:R-:W2:Y:S01]  /*2a540*/  LDL.LU R79, [R1+0x2f4] ;  /* 0x0002f400014f7983 */ /* 0x000ea20000300800 */
[----:B0-----:R-:W-:-:S05]  /*2a550*/  @!P6 IADD3 R36, P0, R26, R36, RZ ;  /* 0x000000241a24e210 */ /* 0x001fca0007f1e0ff */
[----:B------:R-:W-:-:S05]  /*2a560*/  @!P6 IMAD.X R37, R32, 0x1, R37, P0 ;  /* 0x000000012025e824 */ /* 0x000fca00000e0625 */
[----:B------:R0:W-:Y:S01]  /*2a570*/  @!P6 STG.E.U8 desc[UR54][R36.64+0x60], R33 ;  /* 0x000060212400e986 */ /* 0x0001e2000c101136 */
[----:B------:R-:W-:-:S13]  /*2a580*/  ISETP.LT.OR P6, PT, R30, 0x62, !P4 ;  /* 0x000000621e00780c */ /* 0x000fda00067c1670 */
[----:B------:R-:W1:Y:S01]  /*2a590*/  @!P6 LDC.64 R38, c[0x0][0x5c0] ;  /* 0x00017000ff26eb82 */ /* 0x000e620000000a00 */
[----:B------:R-:W-:Y:S02]  /*2a5a0*/  ISETP.NE.AND P3, PT, R41, RZ, PT ;  /* 0x000000ff2900720c */ /* 0x000fe40003f65270 */
[----:B------:R-:W-:Y:S01]  /*2a5b0*/  F2FP.SATFINITE.E4M3.F32.PACK_AB_MERGE_C R41, RZ, R31, RZ ;  /* 0x0000001fff29723e */ /* 0x000fe200048070ff */
[----:B-----5:R-:W-:Y:S02]  /*2a5c0*/  FMUL R31, R78, UR47 ;  /* 0x0000002f4e1f7c20 */ /* 0x020fe40008400000 */
[----:B------:R-:W3:Y:S04]  /*2a5d0*/  LDL.LU R78, [R1+0x2f8] ;  /* 0x0002f800014e7983 */ /* 0x000ee80000300800 */
[----:B------:R-:W4:Y:S01]  /*2a5e0*/  LDL.LU R81, [R1+0x2fc] ;  /* 0x0002fc0001517983 */ /* 0x000f220000300800 */
[----:B-1----:R-:W-:-:S05]  /*2a5f0*/  @!P6 IADD3 R38, P0, R26, R38, RZ ;  /* 0x000000261a26e210 */ /* 0x002fca0007f1e0ff */
[----:B------:R-:W-:Y:S01]  /*2a600*/  @!P6 IMAD.X R39, R32, 0x1, R39, P0 ;  /* 0x000000012027e824 */ /* 0x000fe200000e0627 */
[----:B------:R-:W-:Y:S02]  /*2a610*/  ISETP.NE.AND P0, PT, R43, RZ, PT ;  /* 0x000000ff2b00720c */ /* 0x000fe40003f05270 */
[----:B------:R-:W-:Y:S01]  /*2a620*/  F2FP.SATFINITE.E4M3.F32.PACK_AB_MERGE_C R43, RZ, R31, RZ ;  /* 0x0000001fff2b723e */ /* 0x000fe200048070ff */
[----:B------:R-:W-:Y:S02]  /*2a630*/  FMUL R31, R77, UR47 ;  /* 0x0000002f4d1f7c20 */ /* 0x000fe40008400000 */
[----:B------:R-:W5:Y:S03]  /*2a640*/  LDL.LU R77, [R1+0x300] ;  /* 0x00030000014d7983 */ /* 0x000f660000300800 */
[----:B0-----:R-:W-:Y:S01]  /*2a650*/  F2FP.SATFINITE.E4M3.F32.PACK_AB_MERGE_C R33, RZ, R31, RZ ;  /* 0x0000001fff21723e */ /* 0x001fe200048070ff */
[----:B------:R-:W-:Y:S01]  /*2a660*/  @!P6 STG.E.U8 desc[UR54][R38.64+0x61], R41 ;  /* 0x000061292600e986 */ /* 0x000fe2000c101136 */
[----:B------:R-:W-:-:S03]  /*2a670*/  FMUL R31, R80, UR47 ;  /* 0x0000002f501f7c20 */ /* 0x000fc60008400000 */
[----:B------:R-:W-:Y:S04]  /*2a680*/  @!P2 STG.E.U8 desc[UR54][R34.64+0x60], R43 ;  /* 0x0000602b2200a986 */ /* 0x000fe8000c101136 */
[----:B------:R0:W-:Y:S04]  /*2a690*/  @!P5 STG.E.U8 desc[UR54][R28.64+0x61], R33 ;  /* 0x000061211c00d986 */ /* 0x0001e8000c101136 */
[----:B------:R-:W5:Y:S01]  /*2a6a0*/  LDL.LU R80, [R1+0x304] ;  /* 0x0003040001507983 */ /* 0x000f620000300800 */
[----:B0-----:R-:W-:-:S03]  /*2a6b0*/  FMUL R28, R76, UR47 ;  /* 0x0000002f4c1c7c20 */ /* 0x001fc60008400000 */
[----:B------:R-:W5:Y:S01]  /*2a6c0*/  LDL.LU R76, [R1+0x308] ;  /* 0x00030800014c7983 */ /* 0x000f620000300800 */
[----:B------:R-:W-:-:S13]  /*2a6d0*/  ISETP.LT.OR P6, PT, R30, 0x69, !P4 ;  /* 0x000000691e00780c */ /* 0x000fda00067c1670 */
[----:B------:R-:W0:Y:S01]  /*2a6e0*/  @!P6 LDC.64 R36, c[0x0][0x5c0] ;  /* 0x00017000ff24eb82 */ /* 0x000e220000000a00 */
[----:B------:R-:W-:Y:S02]  /*2a6f0*/  P2R R56, PR, RZ, 0x8 ;  /* 0x00000008ff387803 */ /* 0x000fe40000000000 */
[----:B------:R-:W-:Y:S02]  /*2a700*/  F2FP.SATFINITE.E4M3.F32.PACK_AB_MERGE_C R29, RZ, R28, RZ ;  /* 0x0000001cff1d723e */ /* 0x000fe400048070ff */
[----:B------:R-:W-:Y:S02]  /*2a710*/  F2FP.SATFINITE.E4M3.F32.PACK_AB_MERGE_C R31, RZ, R31, RZ ;  /* 0x0000001fff1f723e */ /* 0x000fe400048070ff */
[----:B0-----:R-:W-:-:S05]  /*2a720*/  @!P6 IADD3 R36, P3, R26, R36, RZ ;  /* 0x000000241a24e210 */ /* 0x001fca0007f7e0ff */
[----:B------:R-:W-:-:S05]  /*2a730*/  @!P6 IMAD.X R37, R32, 0x1, R37, P3 ;  /* 0x000000012025e824 */ /* 0x000fca00018e0625 */
[----:B------:R0:W-:Y:S01]  /*2a740*/  @!P6 STG.E.U8 desc[UR54][R36.64+0x68], R31 ;  /* 0x0000681f2400e986 */ /* 0x0001e2000c101136 */
[----:B------:R-:W-:-:S13]  /*2a750*/  ISETP.LT.OR P6, PT, R30, 0x6a, !P4 ;  /* 0x0000006a1e00780c */ /* 0x000fda00067c1670 */
[----:B------:R-:W1:Y:S01]  /*2a760*/  @!P6 LDC.64 R34, c[0x0][0x5c0] ;  /* 0x00017000ff22eb82 */ /* 0x000e620000000a00 */
[----:B------:R-:W-:Y:S02]  /*2a770*/  ISETP.NE.AND P3, PT, R56, RZ, PT ;  /* 0x000000ff3800720c */ /* 0x000fe40003f65270 */
[----:B-1----:R-:W-:-:S05]  /*2a780*/  @!P6 IADD3 R34, P4, R26, R34, RZ ;  /* 0x000000221a22e210 */ /* 0x002fca0007f9e0ff */
[----:B------:R-:W-:-:S05]  /*2a790*/  @!P6 IMAD.X R35, R32, 0x1, R35, P4 ;  /* 0x000000012023e824 */ /* 0x000fca00020e0623 */
[----:B------:R-:W-:Y:S01]  /*2a7a0*/  @!P6 STG.E.U8 desc[UR54][R34.64+0x69], R29 ;  /* 0x0000691d2200e986 */ /* 0x000fe2000c101136 */
[----:B--2---:R-:W-:-:S03]  /*2a7b0*/  FMUL R28, R79, UR47 ;  /* 0x0000002f4f1c7c20 */ /* 0x004fc60008400000 */
[----:B------:R-:W2:Y:S02]  /*2a7c0*/  LDL.LU R79, [R1+0x30c] ;  /* 0x00030c00014f7983 */ /* 0x000ea40000300800 */
[----:B------:R-:W-:Y:S01]  /*2a7d0*/  F2FP.SATFINITE.E4M3.F32.PACK_AB_MERGE_C R33, RZ, R28, RZ ;  /* 0x0000001cff21723e */ /* 0x000fe200048070ff */
[----:B---3--:R-:W-:Y:S02]  /*2a7e0*/  FMUL R28, R78, UR47 ;  /* 0x0000002f4e1c7c20 */ /* 0x008fe40008400000 */
[----:B------:R-:W3:Y:S03]  /*2a7f0*/  LDL.LU R78, [R1+0x310] ;  /* 0x00031000014e7983 */ /* 0x000ee60000300800 */
[----:B0-----:R-:W-:Y:S01]  /*2a800*/  F2FP.SATFINITE.E4M3.F32.PACK_AB_MERGE_C R31, RZ, R28, RZ ;  /* 0x0000001cff1f723e */ /* 0x001fe200048070ff */
[----:B----4-:R-:W-:-:S05]  /*2a810*/  FMUL R28, R81, UR47 ;  /* 0x0000002f511c7c20 */ /* 0x010fca0008400000 */
[----:B------:R-:W-:Y:S01]  /*2a820*/  F2FP.SATFINITE.E4M3.F32.PACK_AB_MERGE_C R37, RZ, R28, RZ ;  /* 0x0000001cff25723e */ /* 0x000fe200048070ff */
[----:B-----5:R-:W-:Y:S02]  /*2a830*/  FMUL R28, R77, UR47 ;  /* 0x0000002f4d1c7c20 */ /* 0x020fe40008400000 */
[----:B------:R-:W4:Y:S04]  /*2a840*/  LDL.LU R77, [R1+0x314] ;  /* 0x00031400014d7983 */ /* 0x000f280000300800 */
[----:B------:R-:W5:Y:S04]  /*2a850*/  LDL.LU R82, [R1+0x318] ;  /* 0x0003180001527983 */ /* 0x000f680000300800 */
[----:B------:R-:W5:Y:S04]  /*2a860*/  LDL.LU R81, [R1+0x31c] ;  /* 0x00031c0001517983 */ /* 0x000f680000300800 */
[----:B------:R-:W-:Y:S04]  /*2a870*/  @!P3 STG.E.U8 desc[UR54][R22.64+0x68], R33 ;  /* 0x000068211600b986 */ /* 0x000fe8000c101136 */
[----:B------:R0:W-:Y:S02]  /*2a880*/  @!P0 STG.E.U8 desc[UR54][R20.64+0x69], R31 ;  /* 0x0000691f14008986 */ /* 0x0001e4000c101136 */
[----:B0-----:R-:W-:-:S02]  /*2a890*/  FMUL R20, R76, UR47 ;  /* 0x0000002f4c147c20 */ /* 0x001fc40008400000 */
[----:B------:R-:W5:Y:S01]  /*2a8a0*/  LDL.LU R76, [R1+0x320] ;  /* 0x00032000014c7983 */ /* 0x000f620000300800 */
[----:B------:R-:W-:Y:S02]  /*2a8b0*/  ISETP.NE.AND P2, PT, R69, RZ, PT ;  /* 0x000000ff4500720c */ /* 0x000fe40003f45270 */
[----:B------:R-:W-:-:S11]  /*2a8c0*/  ISETP.NE.AND P1, PT, R67, RZ, PT ;  /* 0x000000ff4300720c */ /* 0x000fd60003f25270 */
[----:B------:R-:W0:Y:S01]  /*2a8d0*/  @!P2 LDC.64 R34, c[0x0][0x5c0] ;  /* 0x00017000ff22ab82 */ /* 0x000e220000000a00 */
[----:B------:R-:W-:Y:S02]  /*2a8e0*/  ISETP.NE.AND P6, PT, R68, RZ, PT ;  /* 0x000000ff4400720c */ /* 0x000fe40003fc5270 */
[----:B------:R-:W-:Y:S02]  /*2a8f0*/  ISETP.NE.AND P5, PT, R70, RZ, PT ;  /* 0x000000ff4600720c */ /* 0x000fe40003fa5270 */
[----:B------:R-:W-:Y:S01]  /*2a900*/  F2FP.SATFINITE.E4M3.F32.PACK_AB_MERGE_C R29, RZ, R28, RZ ;  /* 0x0000001cff1d723e */ /* 0x000fe200048070ff */
[----:B------:R-:W-:Y:S08]  /*2a910*/  @!P1 STG.E.U8 desc[UR54][R18.64+0x60], R37 ;  /* 0x0000602512009986 */ /* 0x000ff0000c101136 */
[----:B------:R1:W-:Y:S01]  /*2a920*/  @!P6 STG.E.U8 desc[UR54][R16.64+0x61], R29 ;  /* 0x0000611d1000e986 */ /* 0x0003e2000c101136 */
[----:B0-----:R-:W-:-:S05]  /*2a930*/  @!P2 IADD3 R22, P6, R45, R34, RZ ;  /* 0x000000222d16a210 */ /* 0x001fca0007fde0ff */
[----:B------:R-:W-:Y:S02]  /*2a940*/  @!P2 IMAD.X R23, R40, 0x1, R35, P6 ;  /* 0x000000012817a824 */ /* 0x000fe400030e0623 */
[----:B------:R-:W0:Y:S01]  /*2a950*/  @!P5 LDC.64 R34, c[0x0][0x5c0] ;  /* 0x00017000ff22db82 */ /* 0x000e220000000a00 */
[----:B------:R-:W-:Y:S01]  /*2a960*/  ISETP.NE.AND P4, PT, R71, RZ, PT ;  /* 0x000000ff4700720c */ /* 0x000fe20003f85270 */
[----:B------:R-:W-:Y:S01]  /*2a970*/  FMUL R28, R80, UR47 ;  /* 0x0000002f501c7c20 */ /* 0x000fe20008400000 */
[----:B-1----:R-:W-:-:S04]  /*2a980*/  F2FP.SATFINITE.E4M3.F32.PACK_AB_MERGE_C R29, RZ, R20, RZ ;  /* 0x00000014ff1d723e */ /* 0x002fc800048070ff */
[----:B------:R-:W-:-:S05]  /*2a990*/  F2FP.SATFINITE.E4M3.F32.PACK_AB_MERGE_C R21, RZ, R28, RZ ;  /* 0x0000001cff15723e */ /* 0x000fca00048070ff */
[----:B------:R1:W-:Y:S01]  /*2a9a0*/  @!P2 STG.E.U8 desc[UR54][R22.64+0x60], R21 ;  /* 0x000060151600a986 */ /* 0x0003e2000c101136 */
[----:B0-----:R-:W-:-:S05]  /*2a9b0*/  @!P5 IADD3 R18, P6, R47, R34, RZ ;  /* 0x000000222f12d210 */ /* 0x001fca0007fde0ff */
[----:B------:R-:W-:-:S05]  /*2a9c0*/  @!P5 IMAD.X R19, R42, 0x1, R35, P6 ;  /* 0x000000012a13d824 */ /* 0x000fca00030e0623 */
[----:B------:R-:W-:Y:S01]  /*2a9d0*/  @!P5 STG.E.U8 desc[UR54][R18.64+0x61], R29 ;  /* 0x0000611d1200d986 */ /* 0x000fe2000c101136 */
[----:B------:R-:W-:Y:S02]  /*2a9e0*/  ISETP.NE.AND P5, PT, R63, RZ, PT ;  /* 0x000000ff3f00720c */ /* 0x000fe40003fa5270 */
[----:B------:R-:W-:-:S11]  /*2a9f0*/  ISETP.NE.AND P6, PT, R72, RZ, PT ;  /* 0x000000ff4800720c */ /* 0x000fd60003fc5270 */
[----:B-1----:R-:W0:Y:S01]  /*2aa00*/  @!P5 LDC.64 R22, c[0x0][0x5c0] ;  /* 0x00017000ff16db82 */ /* 0x002e220000000a00 */
[----:B--2---:R-:W-:Y:S02]  /*2aa10*/  FMUL R16, R79, UR47 ;  /* 0x0000002f4f107c20 */ /* 0x004fe40008400000 */
[----:B------:R-:W2:Y:S03]  /*2aa20*/  LDL.LU R79, [R1+0x324] ;  /* 0x00032400014f7983 */ /* 0x000ea60000300800 */
[----:B------:R-:W-:-:S05]  /*2aa30*/  F2FP.SATFINITE.E4M3.F32.PACK_AB_MERGE_C R31, RZ, R16, RZ ;  /* 0x00000010ff1f723e */ /* 0x000fca00048070ff */
[----:B------:R0:W-:Y:S01]  /*2aa40*/  @!P4 STG.E.U8 desc[UR54][R14.64+0x68], R31 ;  /* 0x0000681f0e00c986 */ /* 0x0001e2000c101136 */
[----:B------:R-:W-:Y:S01]  /*2aa50*/  ISETP.NE.AND P4, PT, R64, RZ, PT ;  /* 0x000000ff4000720c */ /* 0x000fe20003f85270 */
[----:B---3--:R-:W-:Y:S02]  /*2aa60*/  FMUL R16, R78, UR47 ;  /* 0x0000002f4e107c20 */ /* 0x008fe40008400000 */
[----:B------:R-:W3:Y:S03]  /*2aa70*/  LDL.LU R78, [R1+0x328] ;  /* 0x00032800014e7983 */ /* 0x000ee60000300800 */
[----:B------:R-:W-:Y:S01]  /*2aa80*/  F2FP.SATFINITE.E4M3.F32.PACK_AB_MERGE_C R21, RZ, R16, RZ ;  /* 0x00000010ff15723e */ /* 0x000fe200048070ff */
[----:B------:R-:W3:Y:S06]  /*2aa90*/  LDL.LU R80, [R1+0x32c] ;  /* 0x00032c0001507983 */ /* 0x000eec0000300800 */
[----:B------:R-:W1:Y:S01]  /*2aaa0*/  @!P4 LDC.64 R16, c[0x0][0x5c0] ;  /* 0x00017000ff10cb82 */ /* 0x000e620000000a00 */
[----:B------:R5:W-:Y:S01]  /*2aab0*/  @!P6 STG.E.U8 desc[UR54][R10.64+0x69], R21 ;  /* 0x000069150a00e986 */ /* 0x000be2000c101136 */
[----:B----4-:R-:W-:-:S03]  /*2aac0*/  FMUL R20, R77, UR47 ;  /* 0x0000002f4d147c20 */ /* 0x010fc60008400000 */
[----:B------:R-:W4:Y:S01]  /*2aad0*/  LDL.LU R77, [R1+0x330] ;  /* 0x00033000014d7983 */ /* 0x000f220000300800 */
[----:B-1----:R-:W-:-:S05]  /*2aae0*/  @!P4 IADD3 R16, P6, R49, R16, RZ ;  /* 0x000000103110c210 */ /* 0x002fca0007fde0ff */
[----:B------:R-:W-:Y:S01]  /*2aaf0*/  @!P4 IMAD.X R17, R44, 0x1, R17, P6 ;  /* 0x000000012c11c824 */ /* 0x000fe200030e0611 */
[----:B0-----:R-:W-:Y:S01]  /*2ab00*/  @!P5 IADD3 R14, P6, R51, R22, RZ ;  /* 0x00000016330ed210 */ /* 0x001fe20007fde0ff */
[----:B-----5:R-:W-:-:S04]  /*2ab10*/  FMUL R10, R81, UR47 ;  /* 0x0000002f510a7c20 */ /* 0x020fc80008400000 */
[----:B------:R-:W-:Y:S01]  /*2ab20*/  @!P5 IMAD.X R15, R46, 0x1, R23, P6 ;  /* 0x000000012e0fd824 */ /* 0x000fe200030e0617 */
[----:B------:R-:W-:Y:S01]  /*2ab30*/  F2FP.SATFINITE.E4M3.F32.PACK_AB_MERGE_C R23, RZ, R10, RZ ;  /* 0x0000000aff17723e */ /* 0x000fe200048070ff */
[----:B------:R-:W-:Y:S02]  /*2ab40*/  FMUL R10, R76, UR47 ;  /* 0x0000002f4c0a7c20 */ /* 0x000fe40008400000 */
[----:B------:R-:W5:Y:S01]  /*2ab50*/  LDL.LU R76, [R1+0x334] ;  /* 0x00033400014c7983 */ /* 0x000f620000300800 */
[----:B------:R-:W-:Y:S02]  /*2ab60*/  ISETP.NE.AND P2, PT, R62, RZ, PT ;  /* 0x000000ff3e00720c */ /* 0x000fe40003f45270 */
[----:B------:R-:W-:Y:S01]  /*2ab70*/  F2FP.SATFINITE.E4M3.F32.PACK_AB_MERGE_C R19, RZ, R20, RZ ;  /* 0x00000014ff13723e */ /* 0x000fe200048070ff */
[----:B------:R-:W-:Y:S01]  /*2ab80*/  FMUL R18, R82, UR47 ;  /* 0x0000002f52127c20 */ /* 0x000fe20008400000 */
[----:B------:R-:W-:-:S03]  /*2ab90*/  ISETP.NE.AND P1, PT, R61, RZ, PT ;  /* 0x000000ff3d00720c */ /* 0x000fc60003f25270 */
[----:B------:R0:W-:Y:S01]  /*2aba0*/  @!P4 STG.E.U8 desc[UR54][R16.64+0x68], R19 ;  /* 0x000068131000c986 */ /* 0x0001e2000c101136 */
[----:B------:R-:W-:Y:S02]  /*2abb0*/  F2FP.SATFINITE.E4M3.F32.PACK_AB_MERGE_C R21, RZ, R18, RZ ;  /* 0x00000012ff15723e */ /* 0x000fe400048070ff */
[----:B------:R-:W-:-:S03]  /*2abc0*/  ISETP.NE.AND P4, PT, R65, RZ, PT ;  /* 0x000000ff4100720c */ /* 0x000fc60003f85270 */
[----:B------:R1:W-:Y:S01]  /*2abd0*/  @!P5 STG.E.U8 desc[UR54][R14.64+0x69], R21 ;  /* 0x000069150e00d986 */ /* 0x0003e2000c101136 */
[----:B0-----:R-:W-:-:S03]  /*2abe0*/  F2FP.SATFINITE.E4M3.F32.PACK_AB_MERGE_C R17, RZ, R10, RZ ;  /* 0x0000000aff11723e */ /* 0x001fc600048070ff */
[----:B------:R-:W0:Y:S01]  /*2abf0*/  @!P1 LDC.64 R18, c[0x0][0x5c0] ;  /* 0x00017000ff129b82 */ /* 0x000e220000000a00 */
[----:B------:R-:W-:-:S07]  /*2ac00*/  ISETP.NE.AND P5, PT, R73, RZ, PT ;  /* 0x000000ff4900720c */ /* 0x000fce0003fa5270 */
[----:B------:R-:W1:Y:S06]  /*2ac10*/  @!P2 LDC.64 R10, c[0x0][0x5c0] ;  /* 0x00017000ff0aab82 */ /* 0x000e6c0000000a00 */
[----:B------:R0:W-:Y:S04]  /*2ac20*/  @!P5 STG.E.U8 desc[UR54][R8.64+0x60], R23 ;  /* 0x000060170800d986 */ /* 0x0001e8000c101136 */
[----:B------:R3:W-:Y:S01]  /*2ac30*/  @!P4 STG.E.U8 desc[UR54][R6.64+0x61], R17 ;  /* 0x000061110600c986 */ /* 0x0007e2000c101136 */
[----:B-1----:R-:W-:-:S05]  /*2ac40*/  @!P2 IADD3 R10, P5, R53, R10, RZ ;  /* 0x0000000a350aa210 */ /* 0x002fca0007fbe0ff */
[----:B------:R-:W-:Y:S02]  /*2ac50*/  @!P2 IMAD.X R11, R48, 0x1, R11, P5 ;  /* 0x00000001300ba824 */ /* 0x000fe400028e060b */
[----:B--2---:R-:W-:Y:S02]  /*2ac60*/  FMUL R16, R79, UR47 ;  /* 0x0000002f4f107c20 */ /* 0x004fe40008400000 */
[----:B------:R-:W2:Y:S03]  /*2ac70*/  LDL.LU R79, [R1+0x338] ;  /* 0x00033800014f7983 */ /* 0x000ea60000300800 */
[----:B------:R-:W-:-:S05]  /*2ac80*/  F2FP.SATFINITE.E4M3.F32.PACK_AB_MERGE_C R15, RZ, R16, RZ ;  /* 0x00000010ff0f723e */ /* 0x000fca00048070ff */
[----:B------:R-:W-:Y:S01]  /*2ac90*/  @!P2 STG.E.U8 desc[UR54][R10.64+0x60], R15 ;  /* 0x0000600f0a00a986 */ /* 0x000fe2000c101136 */
[----:B0-----:R-:W-:-:S05]  /*2aca0*/  @!P1 IADD3 R8, P2, R55, R18, RZ ;  /* 0x0000001237089210 */ /* 0x001fca0007f5e0ff */
[----:B------:R-:W-:Y:S02]  /*2acb0*/  @!P1 IMAD.X R9, R50, 0x1, R19, P2 ;  /* 0x0000000132099824 */ /* 0x000fe400010e0613 */
[----:B---3--:R-:W-:Y:S02]  /*2acc0*/  FMUL R14, R78, UR47 ;  /* 0x0000002f4e0e7c20 */ /* 0x008fe40008400000 */
[----:B------:R-:W3:Y:S03]  /*2acd0*/  LDL.LU R78, [R1+0x33c] ;  /* 0x00033c00014e7983 */ /* 0x000ee60000300800 */
[----:B------:R-:W-:Y:S01]  /*2ace0*/  F2FP.SATFINITE.E4M3.F32.PACK_AB_MERGE_C R17, RZ, R14, RZ ;  /* 0x0000000eff11723e */ /* 0x000fe200048070ff */
[----:B----4-:R-:W-:Y:S02]  /*2acf0*/  FMUL R7, R77, UR47 ;  /* 0x0000002f4d077c20 */ /* 0x010fe40008400000 */
[----:B------:R-:W4:Y:S04]  /*2ad00*/  LDL.LU R77, [R1+0x340] ;  /* 0x00034000014d7983 */ /* 0x000f280000300800 */
[----:B------:R5:W-:Y:S02]  /*2ad10*/  @!P1 STG.E.U8 desc[UR54][R8.64+0x61], R17 ;  /* 0x0000611108009986 */ /* 0x000be4000c101136 */
[----:B-----5:R-:W-:-:S02]  /*2ad20*/  FMUL R8, R76, UR47 ;  /* 0x0000002f4c087c20 */ /* 0x020fc40008400000 */
[----:B------:R-:W5:Y:S01]  /*2ad30*/  LDL.LU R76, [R1+0x344] ;  /* 0x00034400014c7983 */ /* 0x000f620000300800 */
[----:B------:R-:W-:Y:S02]  /*2ad40*/  ISETP.NE.AND P0, PT, R60, RZ, PT ;  /* 0x000000ff3c00720c */ /* 0x000fe40003f05270 */
[----:B------:R-:W-:-:S11]  /*2ad50*/  ISETP.NE.AND P3, PT, R58, RZ, PT ;  /* 0x000000ff3a00720c */ /* 0x000fd60003f65270 */
[----:B------:R-:W0:Y:S01]  /*2ad60*/  @!P0 LDC.64 R18, c[0x0][0x5c0] ;  /* 0x00017000ff128b82 */ /* 0x000e220000000a00 */
[----:B------:R-:W-:Y:S01]  /*2ad70*/  FMUL R6, R80, UR47 ;  /* 0x0000002f50067c20 */ /* 0x000fe20008400000 */
[----:B------:R-:W-:-:S06]  /*2ad80*/  ISETP.NE.AND P4, PT, R66, RZ, PT ;  /* 0x000000ff4200720c */ /* 0x000fcc0003f85270 */
[----:B------:R-:W1:Y:S01]  /*2ad90*/  @!P3 LDC.64 R20, c[0x0][0x5c0] ;  /* 0x00017000ff14bb82 */ /* 0x000e620000000a00 */
[----:B------:R-:W-:Y:S02]  /*2ada0*/  ISETP.NE.AND P5, PT, R74, RZ, PT ;  /* 0x000000ff4a00720c */ /* 0x000fe40003fa5270 */
[----:B------:R-:W-:Y:S02]  /*2adb0*/  ISETP.NE.AND P6, PT, R75, RZ, PT ;  /* 0x000000ff4b00720c */ /* 0x000fe40003fc5270 */
[----:B------:R-:W-:Y:S02]  /*2adc0*/  F2FP.SATFINITE.E4M3.F32.PACK_AB_MERGE_C R11, RZ, R6, RZ ;  /* 0x00000006ff0b723e */ /* 0x000fe400048070ff */
[----:B------:R-:W-:Y:S02]  /*2add0*/  ISETP.LT.OR P1, PT, R30, 0x61, !P4 ;  /* 0x000000611e00780c */ /* 0x000fe40006721670 */
[----:B------:R-:W-:Y:S02]  /*2ade0*/  F2FP.SATFINITE.E4M3.F32.PACK_AB_MERGE_C R15, RZ, R7, RZ ;  /* 0x00000007ff0f723e */ /* 0x000fe400048070ff */
[----:B0-----:R-:W-:-:S02]  /*2adf0*/  @!P0 IADD3 R6, P2, R57, R18, RZ ;  /* 0x0000001239068210 */ /* 0x001fc40007f5e0ff */
[----:B------:R-:W-:-:S03]  /*2ae00*/  F2FP.SATFINITE.E4M3.F32.PACK_AB_MERGE_C R17, RZ, R8, RZ ;  /* 0x00000008ff11723e */ /* 0x000fc600048070ff */
[----:B------:R-:W-:Y:S01]  /*2ae10*/  @!P0 IMAD.X R7, R52, 0x1, R19, P2 ;  /* 0x0000000134078824 */ /* 0x000fe200010e0613 */
[----:B------:R-:W-:Y:S01]  /*2ae20*/  ISETP.LT.OR P2, PT, R30, 0x62, !P4 ;  /* 0x000000621e00780c */ /* 0x000fe20006741670 */
[----:B------:R-:W-:Y:S02]  /*2ae30*/  @!P5 STG.E.U8 desc[UR54][R4.64+0x68], R11 ;  /* 0x0000680b0400d986 */ /* 0x000fe4000c101136 */
[----:B------:R-:W0:Y:S02]  /*2ae40*/  @!P1 LDC.64 R18, c[0x0][0x5c0] ;  /* 0x00017000ff129b82 */ /* 0x000e240000000a00 */
[----:B------:R1:W-:Y:S04]  /*2ae50*/  @!P6 STG.E.U8 desc[UR54][R2.64+0x69], R15 ;  /* 0x0000690f0200e986 */ /* 0x0003e8000c101136 */
[----:B------:R1:W-:Y:S02]  /*2ae60*/  @!P0 STG.E.U8 desc[UR54][R6.64+0x68], R17 ;  /* 0x0000681106008986 */ /* 0x0003e4000c101136 */
[----:B-1----:R-:W-:-:S05]  /*2ae70*/  @!P3 IADD3 R8, P0, R59, R20, RZ ;  /* 0x000000143b08b210 */ /* 0x002fca0007f1e0ff */
[----:B------:R-:W-:Y:S02]  /*2ae80*/  @!P3 IMAD.X R9, R54, 0x1, R21, P0 ;  /* 0x000000013609b824 */ /* 0x000fe400000e0615 */
[----:B------:R-:W1:Y:S01]  /*2ae90*/  @!P2 LDC.64 R20, c[0x0][0x5c0] ;  /* 0x00017000ff14ab82 */ /* 0x000e620000000a00 */
[----:B------:R-:W-:Y:S02]  /*2aea0*/  @!P1 IMAD.MOV.U32 R3, RZ, RZ, R32 ;  /* 0x000000ffff039224 */ /* 0x000fe400078e0020 */
[----:B------:R-:W-:Y:S02]  /*2aeb0*/  @!P2 IMAD.MOV.U32 R4, RZ, RZ, R26 ;  /* 0x000000ffff04a224 */ /* 0x000fe400078e001a */
[----:B------:R-:W-:Y:S02]  /*2aec0*/  @!P2 IMAD.MOV.U32 R5, RZ, RZ, R32 ;  /* 0x000000ffff05a224 */ /* 0x000fe400078e0020 */
[----:B------:R-:W-:Y:S01]  /*2aed0*/  @!P1 IMAD R7, R25, 0x180, RZ ;  /* 0x0000018019079824 */ /* 0x000fe200078e02ff */
[----:B------:R-:W-:Y:S01]  /*2aee0*/  ISETP.LT.OR P0, PT, R30, 0x69, !P4 ;  /* 0x000000691e00780c */ /* 0x000fe20006701670 */
[----:B------:R-:W-:Y:S01]  /*2aef0*/  @!P2 IMAD.WIDE.U32 R4, R24, 0x180, R4 ;  /* 0x000001801804a825 */ /* 0x000fe200078e0004 */
[----:B------:R-:W-:-:S02]  /*2af00*/  ISETP.LT.OR P4, PT, R30, 0x6a, !P4 ;  /* 0x0000006a1e00780c */ /* 0x000fc40006781670 */
[----:B------:R-:W-:-:S09]  /*2af10*/  LOP3.LUT P6, RZ, R12, 0x400000, RZ, 0xc0, !PT ;  /* 0x004000000cff7812 */ /* 0x000fd200078cc0ff */
[----:B------:R-:W0:Y:S08]  /*2af20*/  @!P0 LDC.64 R14, c[0x0][0x5c0] ;  /* 0x00017000ff0e8b82 */ /* 0x000e300000000a00 */
[----:B------:R-:W1:Y:S01]  /*2af30*/  @!P4 LDC.64 R16, c[0x0][0x5c0] ;  /* 0x00017000ff10cb82 */ /* 0x000e620000000a00 */
[----:B------:R-:W-:Y:S01]  /*2af40*/  BSSY B1, `(.L_x_84) ;  /* 0x0000020000017945 */ /* 0x000fe20003800000 */
[----:B--2---:R-:W-:-:S05]  /*2af50*/  FMUL R2, R79, UR47 ;  /* 0x0000002f4f027c20 */ /* 0x004fca0008400000 */
[----:B------:R-:W-:Y:S01]  /*2af60*/  F2FP.SATFINITE.E4M3.F32.PACK_AB_MERGE_C R11, RZ, R2, RZ ;  /* 0x00000002ff0b723e */ /* 0x000fe200048070ff */
[----:B------:R-:W-:-:S04]  /*2af70*/  @!P1 IMAD.MOV.U32 R2, RZ, RZ, R26 ;  /* 0x000000ffff029224 */ /* 0x000fc800078e001a */
[----:B------:R-:W-:Y:S01]  /*2af80*/  @!P1 IMAD.WIDE.U32 R2, R24, 0x180, R2 ;  /* 0x0000018018029825 */ /* 0x000fe200078e0002 */
[----:B------:R2:W-:Y:S02]  /*2af90*/  @!P3 STG.E.U8 desc[UR54][R8.64+0x69], R11 ;  /* 0x0000690b0800b986 */ /* 0x0005e4000c101136 */
[----:B0-----:R-:W-:-:S04]  /*2afa0*/  @!P1 IADD3 R2, P3, R2, R18, RZ ;  /* 0x0000001202029210 */ /* 0x001fc80007f7e0ff */
[----:B------:R-:W-:Y:S02]  /*2afb0*/  @!P1 IADD3.X R3, R19, R3, R7, P3, !PT ;  /* 0x0000000313039210 */ /* 0x000fe40001ffe407 */
[----:B-1----:R-:W-:Y:S01]  /*2afc0*/  @!P2 IADD3 R4, P3, R4, R20, RZ ;  /* 0x000000140404a210 */ /* 0x002fe20007f7e0ff */
[----:B--2---:R-:W-:-:S05]  /*2afd0*/  @!P2 IMAD R8, R25, 0x180, RZ ;  /* 0x000001801908a824 */ /* 0x004fca00078e02ff */
[----:B------:R-:W-:Y:S01]  /*2afe0*/  @!P2 IADD3.X R5, R21, R5, R8, P3, !PT ;  /* 0x000000051505a210 */ /* 0x000fe20001ffe408 */
[----:B---3--:R-:W-:-:S05]  /*2aff0*/  FMUL R6, R78, UR47 ;  /* 0x0000002f4e067c20 */ /* 0x008fca0008400000 */
[----:B------:R-:W-:-:S05]  /*2b000*/  F2FP.SATFINITE.E4M3.F32.PACK_AB_MERGE_C R7, RZ, R6, RZ ;  /* 0x00000006ff07723e */ /* 0x000fca00048070ff */
[----:B------:R0:W-:Y:S01]  /*2b010*/  @!P1 STG.E.U8 desc[UR54][R2.64+0x60], R7 ;  /* 0x0000600702009986 */ /* 0x0001e2000c101136 */
[----:B------:R-:W-:Y:S01]  /*2b020*/  ISETP.LT.OR P1, PT, R30, 0x61, !P6 ;  /* 0x000000611e00780c */ /* 0x000fe20007721670 */
[----:B----4-:R-:W-:-:S05]  /*2b030*/  FMUL R6, R77, UR47 ;  /* 0x0000002f4d067c20 */ /* 0x010fca0008400000 */
[----:B------:R-:W-:-:S05]  /*2b040*/  F2FP.SATFINITE.E4M3.F32.PACK_AB_MERGE_C R9, RZ, R6, RZ ;  /* 0x00000006ff09723e */ /* 0x000fca00048070ff */
[----:B------:R0:W-:Y:S01]  /*2b050*/  @!P2 STG.E.U8 desc[UR54][R4.64+0x61], R9 ;  /* 0x000061090400a986 */ /* 0x0001e2000c101136 */
        /* <DEDUP_REMOVED lines=14> */
.L_x_85:
[----:B------:R-:W-:Y:S05]  /*2b140*/  BSYNC B1 ;  /* 0x0000000000017941 */ /* 0x000fea0003800000 */
.L_x_84:
[----:B0-----:R-:W2:Y:S04]  /*2b150*/  LDL.LU R2, [R1+0x34c] ;  /* 0x00034c0001027983 */ /* 0x001ea80000300800 */
[----:B------:R-:W3:Y:S04]  /*2b160*/  LDL.LU R9, [R1+0x350] ;  /* 0x0003500001097983 */ /* 0x000ee80000300800 */
[----:B------:R-:W4:Y:S01]  /*2b170*/  LDL.LU R11, [R1+0x348] ;  /* 0x00034800010b7983 */ /* 0x000f220000300800 */
[----:B------:R-:W-:Y:S01]  /*2b180*/  @!P0 IMAD.MOV.U32 R3, RZ, RZ, R32 ;  /* 0x000000ffff038224 */ /* 0x000fe200078e0020 */
[----:B------:R-:W-:Y:S01]  /*2b190*/  ISETP.LT.OR P1, PT, R30, 0x62, !P6 ;  /* 0x000000621e00780c */ /* 0x000fe20007721670 */
[----:B------:R-:W-:Y:S01]  /*2b1a0*/  @!P4 IMAD.MOV.U32 R4, RZ, RZ, R26 ;  /* 0x000000ffff04c224 */ /* 0x000fe200078e001a */
[----:B------:R-:W-:Y:S01]  /*2b1b0*/  BSSY B1, `(.L_x_86) ;  /* 0x000001d000017945 */ /* 0x000fe20003800000 */
[----:B------:R-:W-:-:S02]  /*2b1c0*/  @!P4 IMAD.MOV.U32 R5, RZ, RZ, R32 ;  /* 0x000000ffff05c224 */ /* 0x000fc400078e0020 */
[----:B------:R-:W-:Y:S02]  /*2b1d0*/  @!P4 IMAD R10, R25, 0x180, RZ ;  /* 0x00000180190ac824 */ /* 0x000fe400078e02ff */
[----:B------:R-:W-:-:S04]  /*2b1e0*/  @!P4 IMAD.WIDE.U32 R6, R24, 0x180, R4 ;  /* 0x000001801806c825 */ /* 0x000fc800078e0004 */
[----:B------:R-:W-:Y:S01]  /*2b1f0*/  @!P0 IMAD R5, R25, 0x180, RZ ;  /* 0x0000018019058824 */ /* 0x000fe200078e02ff */
[----:B------:R-:W-:-:S04]  /*2b200*/  @!P4 IADD3 R6, P3, R6, R16, RZ ;  /* 0x000000100606c210 */ /* 0x000fc80007f7e0ff */
[----:B------:R-:W-:Y:S01]  /*2b210*/  @!P4 IADD3.X R7, R17, R7, R10, P3, !PT ;  /* 0x000000071107c210 */ /* 0x000fe20001ffe40a */
[----:B--2---:R-:W-:Y:S01]  /*2b220*/  FMUL R8, R2, UR47 ;  /* 0x0000002f02087c20 */ /* 0x004fe20008400000 */
[----:B------:R-:W-:Y:S02]  /*2b230*/  @!P0 IMAD.MOV.U32 R2, RZ, RZ, R26 ;  /* 0x000000ffff028224 */ /* 0x000fe400078e001a */
[----:B---3--:R-:W-:Y:S02]  /*2b240*/  FMUL R9, R9, UR47 ;  /* 0x0000002f09097c20 */ /* 0x008fe40008400000 */
[----:B------:R-:W-:-:S03]  /*2b250*/  @!P0 IMAD.WIDE.U32 R2, R24, 0x180, R2 ;  /* 0x0000018018028825 */ /* 0x000fc600078e0002 */
[----:B------:R-:W-:Y:S01]  /*2b260*/  @!P0 IADD3 R4, P2, R2, R14, RZ ;  /* 0x0000000e02048210 */ /* 0x000fe20007f5e0ff */
[----:B----4-:R-:W-:Y:S01]  /*2b270*/  FMUL R2, R11, UR47 ;  /* 0x0000002f0b027c20 */ /* 0x010fe20008400000 */
[----:B------:R-:W-:Y:S02]  /*2b280*/  F2FP.SATFINITE.E4M3.F32.PACK_AB_MERGE_C R11, RZ, R8, RZ ;  /* 0x00000008ff0b723e */ /* 0x000fe400048070ff */
[----:B------:R-:W-:Y:S02]  /*2b290*/  @!P0 IADD3.X R5, R15, R3, R5, P2, !PT ;  /* 0x000000030f058210 */ /* 0x000fe400017fe405 */
[----:B------:R-:W-:Y:S02]  /*2b2a0*/  F2FP.SATFINITE.E4M3.F32.PACK_AB_MERGE_C R15, RZ, R9, RZ ;  /* 0x00000009ff0f723e */ /* 0x000fe400048070ff */
[----:B------:R-:W-:Y:S01]  /*2b2b0*/  F2FP.SATFINITE.E4M3.F32.PACK_AB_MERGE_C R9, RZ, R2, RZ ;  /* 0x00000002ff09723e */ /* 0x000fe200048070ff */
[----:B------:R-:W-:Y:S06]  /*2b2c0*/  @P1 BRA `(.L_x_87) ;  /* 0x00000000002c1947 */ /* 0x000fec0003800000 */
        /* <DEDUP_REMOVED lines=11> */
.L_x_87:
[----:B------:R-:W-:Y:S05]  /*2b380*/  BSYNC B1 ;  /* 0x0000000000017941 */ /* 0x000fea0003800000 */
.L_x_86:
[----:B0-----:R-:W2:Y:S04]  /*2b390*/  LDL.LU R2, [R1+0x354] ;  /* 0x0003540001027983 */ /* 0x001ea80000300800 */
[----:B------:R-:W3:Y:S01]  /*2b3a0*/  LDL.LU R3, [R1+0x358] ;  /* 0x0003580001037983 */ /* 0x000ee20000300800 */
[C---:B------:R-:W-:Y:S01]  /*2b3b0*/  ISETP.LT.OR P1, PT, R30.reuse, 0x69, !P6 ;  /* 0x000000691e00780c */ /* 0x040fe20007721670 */
[----:B------:R-:W-:Y:S02]  /*2b3c0*/  BSSY B1, `(.L_x_88) ;  /* 0x0000013000017945 */ /* 0x000fe40003800000 */
[----:B------:R0:W-:Y:S01]  /*2b3d0*/  @!P0 STG.E.U8 desc[UR54][R4.64+0x68], R11 ;  /* 0x0000680b04008986 */ /* 0x0001e2000c101136 */
[----:B------:R-:W-:-:S03]  /*2b3e0*/  ISETP.LT.OR P0, PT, R30, 0x6a, !P6 ;  /* 0x0000006a1e00780c */ /* 0x000fc60007701670 */
[----:B------:R0:W-:Y:S01]  /*2b3f0*/  @!P4 STG.E.U8 desc[UR54][R6.64+0x69], R15 ;  /* 0x0000690f0600c986 */ /* 0x0001e2000c101136 */
[----:B--2---:R-:W-:Y:S01]  /*2b400*/  FMUL R2, R2, UR47 ;  /* 0x0000002f02027c20 */ /* 0x004fe20008400000 */
[----:B---3--:R-:W-:-:S04]  /*2b410*/  FMUL R8, R3, UR47 ;  /* 0x0000002f03087c20 */ /* 0x008fc80008400000 */
        /* <DEDUP_REMOVED lines=13> */
.L_x_89:
[----:B------:R-:W-:Y:S05]  /*2b4f0*/  BSYNC B1 ;  /* 0x0000000000017941 */ /* 0x000fea0003800000 */
.L_x_88:
[----:B0-----:R-:W-:Y:S01]  /*2b500*/  F2FP.SATFINITE.E4M3.F32.PACK_AB_MERGE_C R3, RZ, R8, RZ ;  /* 0x00000008ff03723e */ /* 0x001fe200048070ff */
[----:B------:R-:W-:Y:S06]  /*2b510*/  @P0 BRA `(.L_x_35) ;  /* 0x0000000000280947 */ /* 0x000fec0003800000 */
[----:B------:R-:W-:Y:S01]  /*2b520*/  IMAD.MOV.U32 R27, RZ, RZ, R32 ;  /* 0x000000ffff1b7224 */ /* 0x000fe200078e0020 */
[----:B------:R-:W-:Y:S01]  /*2b530*/  ULDC.64 UR12, c[0x0][0x5c0] ;  /* 0x00017000000c7ab9 */ /* 0x000fe20000000a00 */
        /* <DEDUP_REMOVED lines=8> */
.L_x_35:
[----:B------:R-:W-:Y:S05]  /*2b5c0*/  BSYNC B0 ;  /* 0x0000000000007941 */ /* 0x000fea0003800000 */
.L_x_31:
[----:B01---5:R-:W2:Y:S04]  /*2b5d0*/  LDL.LU R3, [R1+0x368] ;  /* 0x0003680001037983 */ /* 0x023ea80000300800 */
[----:B------:R-:W2:Y:S01]  /*2b5e0*/  LDL.LU R2, [R1+0x36c] ;  /* 0x00036c0001027983 */ /* 0x000ea20000300800 */
[----:B------:R-:W-:Y:S01]  /*2b5f0*/  ULDC UR12, c[0x0][0xc] ;  /* 0x00000300000c7ab9 */ /* 0x000fe20000000800 */
[----:B------:R-:W-:Y:S01]  /*2b600*/  ULDC UR13, c[0x0][0x10] ;  /* 0x00000400000d7ab9 */ /* 0x000fe20000000800 */
[----:B------:R-:W2:Y:S01]  /*2b610*/  LDC R5, c[0x0][0x14] ;  /* 0x00000500ff057b82 */ /* 0x000ea20000000800 */
[----:B------:R-:W-:Y:S01]  /*2b620*/  UIMAD.WIDE.U32 UR12, UR12, UR13, URZ ;  /* 0x0000000d0c0c72a5 */ /* 0x000fe2000f8e003f */
[----:B------:R-:W-:-:S05]  /*2b630*/  UMOV UR48, 0xffffffff ;  /* 0xffffffff00307882 */ /* 0x000fca0000000000 */
[----:B--2---:R-:W-:-:S04]  /*2b640*/  IMAD.WIDE.U32 R2, R5, UR12, R2 ;  /* 0x0000000c05027c25 */ /* 0x004fc8000f8e0002 */
[----:B------:R-:W-:Y:S01]  /*2b650*/  IMAD R5, R5, UR13, RZ ;  /* 0x0000000d05057c24 */ /* 0x000fe2000f8e02ff */
[----:B------:R-:W-:Y:S01]  /*2b660*/  ULDC.64 UR12, c[0x0][0x650] ;  /* 0x00019400000c7ab9 */ /* 0x000fe20000000a00 */
[----:B------:R-:W-:Y:S01]  /*2b670*/  IMAD.MOV.U32 R21, RZ, RZ, R2 ;  /* 0x000000ffff157224 */ /* 0x000fe200078e0002 */
[----:B------:R-:W-:Y:S01]  /*2b680*/  ISETP.GE.U32.AND P0, PT, R2, UR12, PT ;  /* 0x0000000c02007c0c */ /* 0x000fe2000bf06070 */
[----:B------:R-:W-:Y:S01]  /*2b690*/  IMAD.IADD R22, R3, 0x1, R5 ;  /* 0x0000000103167824 */ /* 0x000fe200078e0205 */
[----:B------:R-:W-:Y:S01]  /*2b6a0*/  PRMT R3, RZ, 0x7610, R3 ;  /* 0x00007610ff037816 */ /* 0x000fe20000000003 */
[----:B------:R-:W-:-:S03]  /*2b6b0*/  IMAD.MOV.U32 R2, RZ, RZ, -0x1 ;  /* 0xffffffffff027424 */ /* 0x000fc600078e00ff */
[----:B------:R0:W-:Y:S01]  /*2b6c0*/  STL [R1+0x368], R22 ;  /* 0x0003681601007387 */ /* 0x0001e20000100800 */
[----:B------:R-:W-:-:S03]  /*2b6d0*/  ISETP.GE.U32.AND.EX P0, PT, R22, UR13, PT, P0 ;  /* 0x0000000d16007c0c */ /* 0x000fc6000bf06100 */
[----:B------:R0:W-:Y:S04]  /*2b6e0*/  STL [R1+0x36c], R21 ;  /* 0x00036c1501007387 */ /* 0x0001e80000100800 */
[----:B------:R0:W-:Y:S06]  /*2b6f0*/  STL [R1+0x360], R2 ;  /* 0x0003600201007387 */ /* 0x0001ec0000100800 */
[----:B------:R-:W-:Y:S05]  /*2b700*/  @P0 BRA `(.L_x_90) ;  /* 0x0000000400740947 */ /* 0x000fea0003800000 */
[----:B------:R-:W0:Y:S01]  /*2b710*/  S2R R16, SR_CTAID.X ;  /* 0x0000000000107919 */ /* 0x000e220000002500 */
[----:B------:R-:W1:Y:S01]  /*2b720*/  LDC.64 R8, c[0x0][0x628] ;  /* 0x00018a00ff087b82 */ /* 0x000e620000000a00 */
[----:B------:R-:W-:Y:S01]  /*2b730*/  ULDC UR9, c[0x0][0x150] ;  /* 0x0000540000097ab9 */ /* 0x000fe20000000800 */
[----:B------:R-:W-:Y:S01]  /*2b740*/  IMAD.MOV.U32 R6, RZ, RZ, R21 ;  /* 0x000000ffff067224 */ /* 0x000fe200078e0015 */
[----:B------:R-:W2:Y:S01]  /*2b750*/  S2R R18, SR_CTAID.Y ;  /* 0x0000000000127919 */ /* 0x000ea20000002600 */
[----:B------:R-:W-:-:S04]  /*2b760*/  IMAD.MOV.U32 R7, RZ, RZ, R22 ;  /* 0x000000ffff077224 */ /* 0x000fc800078e0016 */
[----:B------:R-:W4:Y:S08]  /*2b770*/  LDC R19, c[0x0][0x144] ;  /* 0x00005100ff137b82 */ /* 0x000f300000000800 */
[----:B------:R-:W2:Y:S08]  /*2b780*/  LDC R10, c[0x0][0x630] ;  /* 0x00018c00ff0a7b82 */ /* 0x000eb00000000800 */
[----:B------:R-:W2:Y:S01]  /*2b790*/  LDC.64 R14, c[0x0][0x620] ;  /* 0x00018800ff0e7b82 */ /* 0x000ea20000000a00 */
[----:B-1----:R-:W-:-:S04]  /*2b7a0*/  ISETP.NE.U32.AND P0, PT, R8, RZ, PT ;  /* 0x000000ff0800720c */ /* 0x002fc80003f05070 */
[----:B------:R-:W-:Y:S02]  /*2b7b0*/  ISETP.NE.AND.EX P0, PT, R9, RZ, PT, P0 ;  /* 0x000000ff0900720c */ /* 0x000fe40003f05300 */
[----:B0-----:R-:W-:-:S05]  /*2b7c0*/  I2FP.F32.U32 R2, R16 ;  /* 0x0000001000027245 */ /* 0x001fca0000201000 */
[----:B------:R-:W-:-:S04]  /*2b7d0*/  FMUL R2, R2, UR9 ;  /* 0x0000000902027c20 */ /* 0x000fc80008400000 */
[----:B------:R0:W1:Y:S02]  /*2b7e0*/  F2I.U32.TRUNC.NTZ R17, R2 ;  /* 0x0000000200117305 */ /* 0x000064000020f000 */
[----:B----4-:R-:W-:Y:S05]  /*2b7f0*/  @!P0 BRA `(.L_x_91) ;  /* 0x0000000000288947 */ /* 0x010fea0003800000 */
[----:B0-----:R-:W0:Y:S02]  /*2b800*/  LDC R2, c[0x0][0x634] ;  /* 0x00018d00ff027b82 */ /* 0x001e240000000800 */
        /* <DEDUP_REMOVED lines=9> */
.L_x_91:
[-CC-:B--2---:R-:W-:Y:S01]  /*2b8a0*/  SHF.R.U64 R23, R6, R10.reuse, R7.reuse ;  /* 0x0000000a06177219 */ /* 0x184fe20000001207 */
[----:B------:R-:W2:Y:S01]  /*2b8b0*/  LDC.64 R26, c[0x0][0x640] ;  /* 0x00019000ff1a7b82 */ /* 0x000ea20000000a00 */
[----:B0-----:R-:W-:Y:S01]  /*2b8c0*/  SHF.R.U32.HI R2, RZ, R10, R7 ;  /* 0x0000000aff027219 */ /* 0x001fe20000011607 */
[----:B-1----:R-:W-:Y:S01]  /*2b8d0*/  IMAD.MOV R17, RZ, RZ, -R17 ;  /* 0x000000ffff117224 */ /* 0x002fe200078e0a11 */
[----:B------:R-:W-:Y:S01]  /*2b8e0*/  IADD3 R5, P0, RZ, -R23, RZ ;  /* 0x80000017ff057210 */ /* 0x000fe20007f1e0ff */
[----:B------:R-:W-:Y:S01]  /*2b8f0*/  ULDC UR9, c[0x0][0x154] ;  /* 0x0000550000097ab9 */ /* 0x000fe20000000800 */
[----:B------:R-:W-:-:S03]  /*2b900*/  IMAD.MOV.U32 R7, RZ, RZ, 0x1 ;  /* 0x00000001ff077424 */ /* 0x000fc600078e00ff */
[----:B------:R-:W0:Y:S01]  /*2b910*/  LDC R6, c[0x0][0x618] ;  /* 0x00018600ff067b82 */ /* 0x000e220000000800 */
[----:B------:R-:W-:Y:S02]  /*2b920*/  IMAD.X R3, RZ, RZ, ~R2, P0 ;  /* 0x000000ffff037224 */ /* 0x000fe400000e0e02 */
[----:B------:R-:W-:Y:S02]  /*2b930*/  IMAD.MOV.U32 R2, RZ, RZ, R21 ;  /* 0x000000ffff027224 */ /* 0x000fe400078e0015 */
[-C--:B------:R-:W-:Y:S02]  /*2b940*/  IMAD R4, R3, R14.reuse, RZ ;  /* 0x0000000e03047224 */ /* 0x080fe400078e02ff */
[----:B------:R-:W-:Y:S01]  /*2b950*/  IMAD.MOV.U32 R3, RZ, RZ, R22 ;  /* 0x000000ffff037224 */ /* 0x000fe200078e0016 */
[----:B------:R-:W1:Y:S01]  /*2b960*/  LDC R20, c[0x0][0x608] ;  /* 0x00018200ff147b82 */ /* 0x000e620000000800 */
[----:B------:R-:W-:Y:S02]  /*2b970*/  IMAD R22, R19, R17, R16 ;  /* 0x0000001113167224 */ /* 0x000fe400078e0210 */
[----:B------:R-:W-:-:S04]  /*2b980*/  IMAD.WIDE.U32 R2, R5, R14, R2 ;  /* 0x0000000e05027225 */ /* 0x000fc800078e0002 */
[----:B------:R-:W-:Y:S01]  /*2b990*/  IMAD R5, R5, R15, R4 ;  /* 0x0000000f05057224 */ /* 0x000fe200078e0204 */
[----:B------:R-:W4:Y:S01]  /*2b9a0*/  LDC R24, c[0x0][0x658] ;  /* 0x00019600ff187b82 */ /* 0x000f220000000800 */
[----:B------:R-:W-:Y:S02]  /*2b9b0*/  I2FP.F32.U32 R4, R18 ;  /* 0x0000001200047245 */ /* 0x000fe40000201000 */
[----:B------:R-:W-:Y:S01]  /*2b9c0*/  IMAD.IADD R3, R3, 0x1, R5 ;  /* 0x0000000103037824 */ /* 0x000fe200078e0205 */
[----:B--2---:R-:W-:Y:S01]  /*2b9d0*/  ISETP.NE.U32.AND P0, PT, R26, RZ, PT ;  /* 0x000000ff1a00720c */ /* 0x004fe20003f05070 */
[----:B------:R-:W-:Y:S02]  /*2b9e0*/  IMAD.MOV.U32 R5, RZ, RZ, -0x1 ;  /* 0xffffffffff057424 */ /* 0x000fe400078e00ff */
[----:B------:R-:W-:Y:S01]  /*2b9f0*/  FMUL R4, R4, UR9 ;  /* 0x0000000904047c20 */ /* 0x000fe20008400000 */
[----:B------:R-:W2:Y:S01]  /*2ba00*/  LDC R15, c[0x0][0x148] ;  /* 0x00005200ff0f7b82 */ /* 0x000ea20000000800 */
[----:B0-----:R-:W-:-:S02]  /*2ba10*/  SHF.R.U64 R10, R2, R6, R3 ;  /* 0x00000006020a7219 */ /* 0x001fc40000001203 */
[----:B------:R0:W0:Y:S01]  /*2ba20*/  F2I.U32.TRUNC.NTZ R11, R4 ;  /* 0x00000004000b7305 */ /* 0x000022000020f000 */
[----:B------:R-:W-:Y:S02]  /*2ba30*/  ISETP.NE.AND.EX P0, PT, R27, RZ, PT, P0 ;  /* 0x000000ff1b00720c */ /* 0x000fe40003f05300 */
[----:B------:R-:W-:Y:S02]  /*2ba40*/  SHF.R.U32.HI R3, RZ, R6, R3 ;  /* 0x00000006ff037219 */ /* 0x000fe40000011603 */
[----:B------:R-:W0:Y:S02]  /*2ba50*/  LDC R16, c[0x0][0x600] ;  /* 0x00018000ff107b82 */ /* 0x000e240000000800 */
[-CC-:B-1----:R-:W-:Y:S02]  /*2ba60*/  SHF.R.U64 R8, R10, R20.reuse, R3.reuse ;  /* 0x000000140a087219 */ /* 0x182fe40000001203 */
[----:B------:R-:W-:-:S04]  /*2ba70*/  SHF.R.U32.HI R3, RZ, R20, R3 ;  /* 0x00000014ff037219 */ /* 0x000fc80000011603 */
[----:B------:R-:W1:Y:S01]  /*2ba80*/  LDC R17, c[0x0][0x648] ;  /* 0x00019200ff117b82 */ /* 0x000e620000000800 */
[-CC-:B----4-:R-:W-:Y:S02]  /*2ba90*/  SHF.R.U64 R14, R8, R24.reuse, R3.reuse ;  /* 0x00000018080e7219 */ /* 0x190fe40000001203 */
[-C--:B------:R-:W-:Y:S02]  /*2baa0*/  SHF.L.U32 R5, R5, R24.reuse, RZ ;  /* 0x0000001805057219 */ /* 0x080fe400000006ff */
[-C--:B------:R-:W-:Y:S01]  /*2bab0*/  SHF.R.U32.HI R3, RZ, R24.reuse, R3 ;  /* 0x00000018ff037219 */ /* 0x080fe20000011603 */
[----:B------:R-:W-:Y:S01]  /*2bac0*/  IMAD.MOV.U32 R2, RZ, RZ, R14 ;  /* 0x000000ffff027224 */ /* 0x000fe200078e000e */
[----:B------:R-:W-:Y:S01]  /*2bad0*/  SHF.L.U32 R24, R7, R24, RZ ;  /* 0x0000001807187219 */ /* 0x000fe200000006ff */
[----:B------:R-:W4:Y:S01]  /*2bae0*/  LDC R19, c[0x0][0x638] ;  /* 0x00018e00ff137b82 */ /* 0x000f220000000800 */
[----:B------:R-:W-:-:S07]  /*2baf0*/  LOP3.LUT R149, RZ, R5, RZ, 0x33, !PT ;  /* 0x00000005ff957212 */ /* 0x000fce00078e33ff */
[----:B------:R-:W0:Y:S01]  /*2bb00*/  LDC R21, c[0x0][0x610] ;  /* 0x00018400ff157b82 */ /* 0x000e220000000800 */
[----:B------:R-:W-:Y:S05]  /*2bb10*/  @!P0 BRA `(.L_x_92) ;  /* 0x0000000000288947 */ /* 0x000fea0003800000 */
[----:B------:R-:W5:Y:S02]  /*2bb20*/  LDC R7, c[0x0][0x64c] ;  /* 0x00019300ff077b82 */ /* 0x000f640000000800 */
[----:B-----5:R-:W-:-:S05]  /*2bb30*/  IADD3 R7, P0, R14, R7, RZ ;  /* 0x000000070e077210 */ /* 0x020fca0007f1e0ff */
[----:B------:R-:W-:-:S04]  /*2bb40*/  IMAD.X R9, RZ, RZ, R3, P0 ;  /* 0x000000ffff097224 */ /* 0x000fc800000e0603 */
[----:B------:R-:W-:-:S04]  /*2bb50*/  IMAD.WIDE.U32 R2, R9, R26, RZ ;  /* 0x0000001a09027225 */ /* 0x000fc800078e00ff */
[----:B0-----:R-:W-:-:S04]  /*2bb60*/  IMAD.WIDE.U32 R4, P0, R7, R27, R2 ;  /* 0x0000001b07047225 */ /* 0x001fc80007800002 */
[----:B------:R-:W-:-:S04]  /*2bb70*/  IMAD.WIDE.U32 R2, R7, R26, RZ ;  /* 0x0000001a07027225 */ /* 0x000fc800078e00ff */
[----:B------:R-:W-:Y:S01]  /*2bb80*/  IMAD.X R7, RZ, RZ, RZ, P0 ;  /* 0x000000ffff077224 */ /* 0x000fe200000e06ff */
[----:B------:R-:W-:Y:S01]  /*2bb90*/  IADD3 RZ, P0, R3, R4, RZ ;  /* 0x0000000403ff7210 */ /* 0x000fe20007f1e0ff */
[----:B------:R-:W-:-:S04]  /*2bba0*/  IMAD.MOV.U32 R6, RZ, RZ, R5 ;  /* 0x000000ffff067224 */ /* 0x000fc800078e0005 */
[----:B------:R-:W-:-:S08]  /*2bbb0*/  IMAD.WIDE.U32.X R2, R9, R27, R6, P0 ;  /* 0x0000001b09027225 */ /* 0x000fd000000e0406 */
.L_x_92:
[----:B0-----:R-:W0:Y:S01]  /*2bbc0*/  LDC R4, c[0x0][0x65c] ;  /* 0x00019700ff047b82 */ /* 0x001e220000000800 */
[----:B-1----:R-:W-:Y:S01]  /*2bbd0*/  SHF.R.U64 R2, R2, R17, R3 ;  /* 0x0000001102027219 */ /* 0x002fe20000001203 */
[----:B------:R-:W-:Y:S01]  /*2bbe0*/  VIADD R5, R16, 0xffffffff ;  /* 0xffffffff10057836 */ /* 0x000fe20000000000 */
[----:B------:R-:W-:Y:S01]  /*2bbf0*/  LOP3.LUT R149, R8, R149, RZ, 0xc0, !PT ;  /* 0x0000009508957212 */ /* 0x000fe200078ec0ff */
[----:B------:R-:W-:Y:S01]  /*2bc00*/  IMAD.MOV R11, RZ, RZ, -R11 ;  /* 0x000000ffff0b7224 */ /* 0x000fe200078e0a0b */
[----:B------:R-:W-:Y:S01]  /*2bc10*/  R2UR UR48, R23 ;  /* 0x00000000173072ca */ /* 0x000fe200000e0000 */
[----:B------:R-:W-:Y:S01]  /*2bc20*/  IMAD.MOV R3, RZ, RZ, -R2 ;  /* 0x000000ffff037224 */ /* 0x000fe200078e0a02 */
[----:B------:R-:W-:Y:S01]  /*2bc30*/  LOP3.LUT R5, R10, R5, RZ, 0xc0, !PT ;  /* 0x000000050a057212 */ /* 0x000fe200078ec0ff */
[----:B------:R-:W-:Y:S02]  /*2bc40*/  IMAD R149, R24, R2, R149 ;  /* 0x0000000218957224 */ /* 0x000fe400078e0295 */
[----:B----4-:R-:W-:-:S02]  /*2bc50*/  IMAD R2, R3, R19, R14 ;  /* 0x0000001303027224 */ /* 0x010fc400078e020e */
[----:B------:R-:W-:Y:S02]  /*2bc60*/  IMAD.MOV.U32 R3, RZ, RZ, 0x1 ;  /* 0x00000001ff037424 */ /* 0x000fe400078e00ff */
[----:B------:R-:W-:Y:S01]  /*2bc70*/  IMAD R2, R2, R16, R5 ;  /* 0x0000001002027224 */ /* 0x000fe200078e0205 */
[----:B0-----:R-:W-:-:S13]  /*2bc80*/  ISETP.NE.AND P0, PT, R4, 0x1, PT ;  /* 0x000000010400780c */ /* 0x001fda0003f05270 */
[----:B--2---:R-:W-:-:S04]  /*2bc90*/  @P0 IMAD R22, R15, R11, R18 ;  /* 0x0000000b0f160224 */ /* 0x004fc800078e0212 */
[----:B------:R-:W-:-:S05]  /*2bca0*/  IMAD R149, R149, R21, R22 ;  /* 0x0000001595957224 */ /* 0x000fca00078e0216 */
[----:B------:R-:W-:Y:S02]  /*2bcb0*/  SEL R4, R2, R149, !P0 ;  /* 0x0000009502047207 */ /* 0x000fe40004000000 */
[----:B------:R-:W-:-:S03]  /*2bcc0*/  SEL R149, R149, R2, !P0 ;  /* 0x0000000295957207 */ /* 0x000fc60004000000 */
[----:B------:R1:W-:Y:S04]  /*2bcd0*/  STL [R1+0x360], R4 ;  /* 0x0003600401007387 */ /* 0x0003e80000100800 */
.L_x_90:
[----:B------:R-:W-:Y:S01]  /*2bce0*/  UIADD3 UR42, UR45, UR42, URZ ;  /* 0x0000002a2d2a7290 */ /* 0x000fe2000fffe03f */
[----:B------:R2:W-:Y:S01]  /*2bcf0*/  STL [R1+0x364], R149 ;  /* 0x0003649501007387 */ /* 0x0005e20000100800 */
[----:B------:R-:W-:Y:S02]  /*2bd00*/  LOP3.LUT P0, RZ, R3, 0xff, RZ, 0xc0, !PT ;  /* 0x000000ff03ff7812 */ /* 0x000fe4000780c0ff */
[----:B------:R-:W-:Y:S02]  /*2bd10*/  USHF.R.U32.HI UR9, URZ, 0x1, UR42 ;  /* 0x000000013f097899 */ /* 0x000fe4000801162a */
[----:B------:R-:W-:Y:S02]  /*2bd20*/  UISETP.GT.U32.AND UP0, UPT, UR42, 0x1, UPT ;  /* 0x000000012a00788c */ /* 0x000fe4000bf04070 */
[----:B------:R-:W-:Y:S02]  /*2bd30*/  ULOP3.LUT UR9, UR9, 0x1, URZ, 0xc0, !UPT ;  /* 0x0000000109097892 */ /* 0x000fe4000f8ec03f */
[----:B------:R-:W-:-:S02]  /*2bd40*/  UISETP.LT.U32.AND UP0, UPT, UR45, 0x2, UP0 ;  /* 0x000000022d00788c */ /* 0x000fc40008701070 */
[----:B------:R-:W-:Y:S02]  /*2bd50*/  UISETP.NE.U32.AND UP1, UPT, UR9, 0x1, UPT ;  /* 0x000000010900788c */ /* 0x000fe4000bf25070 */
[----:B------:R-:W-:Y:S02]  /*2bd60*/  USEL UR12, URZ, 0x1, !UP0 ;  /* 0x000000013f0c7887 */ /* 0x000fe4000c000000 */
[----:B------:R-:W-:Y:S02]  /*2bd70*/  UISETP.GT.U32.AND UP1, UPT, UR45, 0x1, !UP1 ;  /* 0x000000012d00788c */ /* 0x000fe4000cf24070 */
[----:B------:R-:W-:Y:S02]  /*2bd80*/  ULOP3.LUT UR42, UR42, 0x1, URZ, 0xc0, !UPT ;  /* 0x000000012a2a7892 */ /* 0x000fe4000f8ec03f */
[----:B------:R-:W-:-:S04]  /*2bd90*/  USEL UR9, URZ, 0x1, !UP1 ;  /* 0x000000013f097887 */ /* 0x000fc8000c800000 */
[----:B------:R-:W-:Y:S01]  /*2bda0*/  ULOP3.LUT UR43, UR9, UR43, UR12, 0x96, !UPT ;  /* 0x0000002b092b7292 */ /* 0x000fe2000f8e960c */
[----:B--2---:R-:W-:Y:S11]  /*2bdb0*/  @P0 BRA `(.L_x_93) ;  /* 0xfffffd5000b00947 */ /* 0x004ff6000383ffff */
[----:B------:R-:W-:Y:S05]  /*2bdc0*/  EXIT ;  /* 0x000000000000794d */ /* 0x000fea0003800000 */
.L_x_3:
[----:B------:R-:W2:Y:S01]  /*2bdd0*/  LDL R14, [R1+0x36c] ;  /* 0x00036c00010e7983 */ /* 0x000ea20000100800 */
[----:B------:R-:W-:-:S03]  /*2bde0*/  ULDC.64 UR6, c[0x0][0x650] ;  /* 0x0001940000067ab9 */ /* 0x000fc60000000a00 */
[----:B------:R-:W3:Y:S01]  /*2bdf0*/  LDL R18, [R1+0x368] ;  /* 0x0003680001127983 */ /* 0x000ee20000100800 */
[----:B------:R-:W-:Y:S01]  /*2be00*/  PRMT R0, RZ, 0x7610, R0 ;  /* 0x00007610ff007816 */ /* 0x000fe20000000000 */
[----:B------:R-:W-:Y:S02]  /*2be10*/  IMAD.MOV.U32 R8, RZ, RZ, -0x1 ;  /* 0xffffffffff087424 */ /* 0x000fe400078e00ff */
[----:B------:R-:W-:Y:S02]  /*2be20*/  IMAD.MOV.U32 R4, RZ, RZ, -0x1 ;  /* 0xffffffffff047424 */ /* 0x000fe400078e00ff */
[----:B------:R-:W-:Y:S01]  /*2be30*/  IMAD.MOV.U32 R10, RZ, RZ, -0x1 ;  /* 0xffffffffff0a7424 */ /* 0x000fe200078e00ff */
[----:B--2---:R-:W-:-:S04]  /*2be40*/  ISETP.GE.U32.AND P0, PT, R14, UR6, PT ;  /* 0x000000060e007c0c */ /* 0x004fc8000bf06070 */
[----:B---3--:R-:W-:-:S13]  /*2be50*/  ISETP.GE.U32.AND.EX P0, PT, R18, UR7, PT, P0 ;  /* 0x0000000712007c0c */ /* 0x008fda000bf06100 */
[----:B------:R-:W-:Y:S05]  /*2be60*/  @P0 BRA `(.L_x_94) ;  /* 0x0000000400680947 */ /* 0x000fea0003800000 */
        /* <DEDUP_REMOVED lines=18> */
.L_x_95:
[-CC-:B------:R-:W-:Y:S01]  /*2bf90*/  SHF.R.U64 R10, R10, R4.reuse, R11.reuse ;  /* 0x000000040a0a7219 */ /* 0x180fe2000000120b */
[----:B------:R-:W0:Y:S01]  /*2bfa0*/  LDC R8, c[0x0][0x618] ;  /* 0x00018600ff087b82 */ /* 0x000e220000000800 */
[----:B------:R-:W-:Y:S01]  /*2bfb0*/  SHF.R.U32.HI R0, RZ, R4, R11 ;  /* 0x00000004ff007219 */ /* 0x000fe2000001160b */
[----:B------:R-:W-:Y:S01]  /*2bfc0*/  IMAD.MOV.U32 R7, RZ, RZ, R18 ;  /* 0x000000ffff077224 */ /* 0x000fe200078e0012 */
[----:B------:R-:W-:Y:S01]  /*2bfd0*/  IADD3 R3, P0, RZ, -R10, RZ ;  /* 0x8000000aff037210 */ /* 0x000fe20007f1e0ff */
[----:B------:R-:W-:Y:S01]  /*2bfe0*/  ULDC UR6, c[0x0][0x150] ;  /* 0x0000540000067ab9 */ /* 0x000fe20000000800 */
        /* <DEDUP_REMOVED lines=13> */
[-C--:B0-----:R-:W-:Y:S02]  /*2c0c0*/  SHF.R.U64 R4, R6, R8.reuse, R3 ;  /* 0x0000000806047219 */ /* 0x081fe40000001203 */
[----:B------:R-:W-:Y:S02]  /*2c0d0*/  I2FP.F32.U32 R6, R5 ;  /* 0x0000000500067245 */ /* 0x000fe40000201000 */
[----:B------:R-:W0:Y:S01]  /*2c0e0*/  LDC R9, c[0x0][0x658] ;  /* 0x00019600ff097b82 */ /* 0x000e220000000800 */
[----:B-1----:R-:W-:Y:S01]  /*2c0f0*/  ISETP.NE.U32.AND P0, PT, R18, RZ, PT ;  /* 0x000000ff1200720c */ /* 0x002fe20003f05070 */
[----:B---3--:R-:W-:Y:S01]  /*2c100*/  IMAD.MOV R0, RZ, RZ, -R11 ;  /* 0x000000ffff007224 */ /* 0x008fe200078e0a0b */
[----:B------:R-:W-:Y:S01]  /*2c110*/  SHF.R.U32.HI R3, RZ, R8, R3 ;  /* 0x00000008ff037219 */ /* 0x000fe20000011603 */
[----:B------:R-:W-:Y:S01]  /*2c120*/  FMUL R6, R6, UR6 ;  /* 0x0000000606067c20 */ /* 0x000fe20008400000 */
[----:B------:R-:W-:Y:S01]  /*2c130*/  ISETP.NE.AND.EX P0, PT, R19, RZ, PT, P0 ;  /* 0x000000ff1300720c */ /* 0x000fe20003f05300 */
[----:B------:R-:W-:-:S02]  /*2c140*/  IMAD.MOV.U32 R8, RZ, RZ, -0x1 ;  /* 0xffffffffff087424 */ /* 0x000fc400078e00ff */
[----:B------:R-:W1:Y:S01]  /*2c150*/  LDC R14, c[0x0][0x148] ;  /* 0x00005200ff0e7b82 */ /* 0x000e620000000800 */
[----:B--2---:R-:W-:Y:S02]  /*2c160*/  IMAD R17, R13, R0, R2 ;  /* 0x000000000d117224 */ /* 0x004fe400078e0202 */
[----:B------:R-:W-:-:S05]  /*2c170*/  IMAD.MOV.U32 R2, RZ, RZ, 0x1 ;  /* 0x00000001ff027424 */ /* 0x000fca00078e00ff */
[----:B------:R-:W2:Y:S01]  /*2c180*/  LDC R16, c[0x0][0x600] ;  /* 0x00018000ff107b82 */ /* 0x000ea20000000800 */
[-CC-:B----4-:R-:W-:Y:S02]  /*2c190*/  SHF.R.U64 R13, R4, R12.reuse, R3.reuse ;  /* 0x0000000c040d7219 */ /* 0x190fe40000001203 */
[----:B------:R-:W-:Y:S02]  /*2c1a0*/  SHF.R.U32.HI R0, RZ, R12, R3 ;  /* 0x0000000cff007219 */ /* 0x000fe40000011603 */
[----:B------:R3:W4:Y:S03]  /*2c1b0*/  F2I.U32.TRUNC.NTZ R12, R6 ;  /* 0x00000006000c7305 */ /* 0x000726000020f000 */
[----:B------:R-:W1:Y:S01]  /*2c1c0*/  LDC R20, c[0x0][0x648] ;  /* 0x00019200ff147b82 */ /* 0x000e620000000800 */
[-C--:B0-----:R-:W-:Y:S02]  /*2c1d0*/  SHF.R.U64 R15, R13, R9.reuse, R0 ;  /* 0x000000090d0f7219 */ /* 0x081fe40000001200 */
[----:B------:R-:W-:-:S02]  /*2c1e0*/  SHF.L.U32 R8, R8, R9, RZ ;  /* 0x0000000908087219 */ /* 0x000fc400000006ff */
[-C--:B------:R-:W-:Y:S01]  /*2c1f0*/  SHF.L.U32 R22, R2, R9.reuse, RZ ;  /* 0x0000000902167219 */ /* 0x080fe200000006ff */
[----:B------:R-:W-:Y:S01]  /*2c200*/  IMAD.MOV.U32 R2, RZ, RZ, R15 ;  /* 0x000000ffff027224 */ /* 0x000fe200078e000f */
[----:B------:R-:W-:Y:S01]  /*2c210*/  SHF.R.U32.HI R3, RZ, R9, R0 ;  /* 0x00000009ff037219 */ /* 0x000fe20000011600 */
[----:B------:R-:W0:Y:S01]  /*2c220*/  LDC R21, c[0x0][0x638] ;  /* 0x00018e00ff157b82 */ /* 0x000e220000000800 */
[----:B------:R-:W-:-:S07]  /*2c230*/  LOP3.LUT R24, RZ, R8, RZ, 0x33, !PT ;  /* 0x00000008ff187212 */ /* 0x000fce00078e33ff */
[----:B------:R-:W0:Y:S01]  /*2c240*/  LDC R23, c[0x0][0x610] ;  /* 0x00018400ff177b82 */ /* 0x000e220000000800 */
[----:B---34-:R-:W-:Y:S05]  /*2c250*/  @!P0 BRA `(.L_x_96) ;  /* 0x0000000000288947 */ /* 0x018fea0003800000 */
[----:B------:R-:W3:Y:S02]  /*2c260*/  LDC R0, c[0x0][0x64c] ;  /* 0x00019300ff007b82 */ /* 0x000ee40000000800 */
[----:B---3--:R-:W-:-:S05]  /*2c270*/  IADD3 R9, P0, R15, R0, RZ ;  /* 0x000000000f097210 */ /* 0x008fca0007f1e0ff */
        /* <DEDUP_REMOVED lines=8> */
.L_x_96:
[----:B------:R-:W3:Y:S01]  /*2c300*/  LDC R0, c[0x0][0x65c] ;  /* 0x00019700ff007b82 */ /* 0x000ee20000000800 */
[----:B-1----:R-:W-:Y:S01]  /*2c310*/  SHF.R.U64 R3, R2, R20, R3 ;  /* 0x0000001402037219 */ /* 0x002fe20000001203 */
[----:B--2---:R-:W-:Y:S02]  /*2c320*/  VIADD R7, R16, 0xffffffff ;  /* 0xffffffff10077836 */ /* 0x004fe40000000000 */
[----:B------:R-:W-:Y:S02]  /*2c330*/  IMAD.MOV R12, RZ, RZ, -R12 ;  /* 0x000000ffff0c7224 */ /* 0x000fe400078e0a0c */
[----:B------:R-:W-:Y:S01]  /*2c340*/  IMAD.MOV R2, RZ, RZ, -R3 ;  /* 0x000000ffff027224 */ /* 0x000fe200078e0a03 */
[----:B---3--:R-:W-:Y:S02]  /*2c350*/  ISETP.NE.AND P0, PT, R0, 0x1, PT ;  /* 0x000000010000780c */ /* 0x008fe40003f05270 */
[----:B------:R-:W-:-:S05]  /*2c360*/  LOP3.LUT R0, R13, R24, RZ, 0xc0, !PT ;  /* 0x000000180d007212 */ /* 0x000fca00078ec0ff */
[----:B------:R-:W-:Y:S01]  /*2c370*/  IMAD R8, R22, R3, R0 ;  /* 0x0000000316087224 */ /* 0x000fe200078e0200 */
[----:B------:R-:W-:Y:S01]  /*2c380*/  LOP3.LUT R3, R4, R7, RZ, 0xc0, !PT ;  /* 0x0000000704037212 */ /* 0x000fe200078ec0ff */
[----:B0-----:R-:W-:Y:S02]  /*2c390*/  IMAD R0, R2, R21, R15 ;  /* 0x0000001502007224 */ /* 0x001fe400078e020f */
[----:B------:R-:W-:Y:S02]  /*2c3a0*/  IMAD.MOV.U32 R2, RZ, RZ, 0x1 ;  /* 0x00000001ff027424 */ /* 0x000fe400078e00ff */
[----:B------:R-:W-:Y:S02]  /*2c3b0*/  @P0 IMAD R17, R14, R12, R5 ;  /* 0x0000000c0e110224 */ /* 0x000fe400078e0205 */
[----:B------:R-:W-:Y:S01]  /*2c3c0*/  IMAD R3, R0, R16, R3 ;  /* 0x0000001000037224 */ /* 0x000fe200078e0203 */
[----:B------:R-:W-:Y:S01]  /*2c3d0*/  PRMT R0, R2, 0x7610, R0 ;  /* 0x0000761002007816 */ /* 0x000fe20000000000 */
[----:B------:R-:W-:-:S05]  /*2c3e0*/  IMAD R8, R8, R23, R17 ;  /* 0x0000001708087224 */ /* 0x000fca00078e0211 */
[----:B------:R-:W-:Y:S02]  /*2c3f0*/  SEL R4, R3, R8, !P0 ;  /* 0x0000000803047207 */ /* 0x000fe40004000000 */
[----:B------:R-:W-:-:S07]  /*2c400*/  SEL R8, R8, R3, !P0 ;  /* 0x0000000308087207 */ /* 0x000fce0004000000 */
.L_x_94:
[----:B------:R-:W-:-:S08]  /*2c410*/  NOP ;  /* 0x0000000000007918 */ /* 0x000fd00000000000 */
[----:B------:R-:W0:-:S00]  /*2c420*/  USETMAXREG.DEALLOC.CTAPOOL 0x18 ;  /* 0x00000018000079c8 */ /* 0x000e0000080e0500 */
[----:B------:R-:W-:-:S13]  /*2c430*/  ISETP.NE.AND P0, PT, RZ, UR5, PT ;  /* 0x00000005ff007c0c */ /* 0x000fda000bf05270 */
[----:B------:R-:W-:Y:S05]  /*2c440*/  @P0 EXIT ;  /* 0x000000000000094d */ /* 0x000fea0003800000 */
[----:B0-----:R-:W-:Y:S01]  /*2c450*/  LOP3.LUT P0, RZ, R0, 0xff, RZ, 0xc0, !PT ;  /* 0x000000ff00ff7812 */ /* 0x001fe2000780c0ff */
[----:B------:R-:W-:Y:S02]  /*2c460*/  IMAD.MOV.U32 R0, RZ, RZ, 0x1 ;  /* 0x00000001ff007424 */ /* 0x000fe400078e00ff */
[----:B------:R-:W-:-:S10]  /*2c470*/  IMAD.MOV.U32 R6, RZ, RZ, RZ ;  /* 0x000000ffff067224 */ /* 0x000fd400078e00ff */
[----:B------:R-:W-:Y:S05]  /*2c480*/  @!P0 BRA `(.L_x_97) ;  /* 0x0000000c00588947 */ /* 0x000fea0003800000 */
[----:B------:R-:W0:Y:S01]  /*2c490*/  LDC R0, c[0x0][0x28c] ;  /* 0x0000a300ff007b82 */ /* 0x000e220000000800 */
[----:B------:R-:W1:Y:S01]  /*2c4a0*/  S2R R2, SR_TID.X ;  /* 0x0000000000027919 */ /* 0x000e620000002100 */
[----:B------:R-:W-:Y:S01]  /*2c4b0*/  ULDC UR8, c[0x0][0x658] ;  /* 0x0001960000087ab9 */ /* 0x000fe20000000800 */
[----:B------:R-:W-:Y:S01]  /*2c4c0*/  UMOV UR7, 0xffffffff ;  /* 0xffffffff00077882 */ /* 0x000fe20000000000 */
[----:B------:R-:W-:Y:S01]  /*2c4d0*/  ULDC UR6, c[0x0][0xc] ;  /* 0x0000030000067ab9 */ /* 0x000fe20000000800 */
[----:B------:R-:W-:Y:S01]  /*2c4e0*/  USHF.L.U32 UR9, UR7, UR8, URZ ;  /* 0x0000000807097299 */ /* 0x000fe2000800063f */
[----:B------:R-:W-:Y:S01]  /*2c4f0*/  BSSY B0, `(.L_x_97) ;  /* 0x00000cf000007945 */ /* 0x000fe20003800000 */
[----:B------:R-:W-:Y:S01]  /*2c500*/  UMOV UR10, 0x1 ;  /* 0x00000001000a7882 */ /* 0x000fe20000000000 */
[----:B------:R-:W-:Y:S01]  /*2c510*/  ULDC UR7, c[0x0][0x10] ;  /* 0x0000040000077ab9 */ /* 0x000fe20000000800 */
[----:B------:R-:W-:Y:S01]  /*2c520*/  USHF.L.U32 UR19, UR10, UR8, URZ ;  /* 0x000000080a137299 */ /* 0x000fe2000800063f */
[----:B------:R-:W-:Y:S01]  /*2c530*/  IMAD.MOV.U32 R9, RZ, RZ, 0x1 ;  /* 0x00000001ff097424 */ /* 0x000fe200078e00ff */
[----:B------:R-:W-:Y:S01]  /*2c540*/  UIMAD.WIDE.U32 UR6, UR6, UR7, URZ ;  /* 0x00000007060672a5 */ /* 0x000fe2000f8e003f */
[----:B------:R-:W-:Y:S01]  /*2c550*/  IMAD.MOV.U32 R6, RZ, RZ, RZ ;  /* 0x000000ffff067224 */ /* 0x000fe200078e00ff */
[----:B------:R-:W-:Y:S01]  /*2c560*/  ULDC UR8, c[0x0][0x14] ;  /* 0x0000050000087ab9 */ /* 0x000fe20000000800 */
[----:B------:R-:W-:Y:S01]  /*2c570*/  ULDC UR5, c[0x0][0x600] ;  /* 0x0001800000057ab9 */ /* 0x000fe20000000800 */
[----:B------:R-:W-:-:S02]  /*2c580*/  UIMAD.WIDE.U32 UR22, UR6, UR8, URZ ;  /* 0x00000008061672a5 */ /* 0x000fc4000f8e003f */
[----:B------:R-:W-:Y:S02]  /*2c590*/  UIMAD UR13, UR7, UR8, URZ ;  /* 0x00000008070d72a4 */ /* 0x000fe4000f8e023f */
[----:B------:R-:W-:Y:S02]  /*2c5a0*/  ULOP3.LUT UR21, UR4, 0x2, URZ, 0xfc, !UPT ;  /* 0x0000000204157892 */ /* 0x000fe4000f8efc3f */
[----:B------:R-:W-:Y:S02]  /*2c5b0*/  UIADD3 UR5, UR5, -0x1, URZ ;  /* 0xffffffff05057890 */ /* 0x000fe4000fffe03f */
[----:B------:R-:W-:Y:S01]  /*2c5c0*/  ULOP3.LUT UR18, URZ, UR9, URZ, 0x33, !UPT ;  /* 0x000000093f127292 */ /* 0x000fe2000f8e333f */
[----:B0-----:R-:W-:Y:S01]  /*2c5d0*/  VIADD R0, R0, 0x7f ;  /* 0x0000007f00007836 */ /* 0x001fe20000000000 */
[----:B------:R-:W-:Y:S01]  /*2c5e0*/  UIADD3 UR13, UR23, UR13, URZ ;  /* 0x0000000d170d7290 */ /* 0x000fe2000fffe03f */
[----:B------:R-:W-:-:S03]  /*2c5f0*/  ULDC.64 UR24, c[0x0][0x198] ;  /* 0x0000660000187ab9 */ /* 0x000fc60000000a00 */
[----:B------:R-:W-:-:S04]  /*2c600*/  SHF.R.S32.HI R3, RZ, 0x1f, R0 ;  /* 0x0000001fff037819 */ /* 0x000fc80000011400 */
[----:B------:R-:W-:Y:S01]  /*2c610*/  LEA.HI R3, R3, R0, RZ, 0x7 ;  /* 0x0000000003037211 */ /* 0x000fe200078f38ff */
[----:B------:R-:W-:Y:S01]  /*2c620*/  IMAD.MOV.U32 R0, RZ, RZ, 0x1 ;  /* 0x00000001ff007424 */ /* 0x000fe200078e00ff */
[C---:B-1----:R-:W-:Y:S02]  /*2c630*/  LOP3.LUT P3, RZ, R2.reuse, 0x7f, RZ, 0xc0, !PT ;  /* 0x0000007f02ff7812 */ /* 0x042fe4000786c0ff */
[----:B------:R-:W-:Y:S02]  /*2c640*/  SHF.R.S32.HI R7, RZ, 0x7, R3 ;  /* 0x00000007ff077819 */ /* 0x000fe40000011403 */
[----:B------:R-:W-:-:S03]  /*2c650*/  LOP3.LUT P0, RZ, R2, 0x1f, RZ, 0xc0, !PT ;  /* 0x0000001f02ff7812 */ /* 0x000fc6000780c0ff */
[----:B------:R-:W-:Y:S01]  /*2c660*/  VIADD R14, R7, 0x1 ;  /* 0x00000001070e7836 */ /* 0x000fe20000000000 */
[----:B------:R-:W-:-:S13]  /*2c670*/  PLOP3.LUT P0, PT, P0, P3, PT, 0x8a, 0x0 ;  /* 0x000000000000781c */ /* 0x000fda0000707172 */
.L_x_109:
[----:B------:R-:W-:-:S03]  /*2c680*/  UMOV UR6, 0xffffffff ;  /* 0xffffffff00067882 */ /* 0x000fc60000000000 */
[----:B------:R-:W-:Y:S05]  /*2c690*/  BRA.DIV UR6, `(.L_x_98) ;  /* 0x0000000e06887947 */ /* 0x000fea000b800000 */
[----:B------:R-:W-:-:S13]  /*2c6a0*/  ELECT P1, URZ, PT ;  /* 0x00000000003f782f */ /* 0x000fda0003820000 */
.L_x_118:
[----:B------:R-:W0:Y:S01]  /*2c6b0*/  LDC R2, c[0x0][0x28c] ;  /* 0x0000a300ff027b82 */ /* 0x000e220000000800 */
[----:B------:R-:W-:Y:S01]  /*2c6c0*/  BSSY B1, `(.L_x_99) ;  /* 0x0000038000017945 */ /* 0x000fe20003800000 */
[----:B0-----:R-:W-:-:S13]  /*2c6d0*/  ISETP.LT.OR P1, PT, R2, 0x1, !P1 ;  /* 0x000000010200780c */ /* 0x001fda0004f21670 */
[----:B------:R-:W-:Y:S05]  /*2c6e0*/  @P1 BRA `(.L_x_100) ;  /* 0x0000000000d41947 */ /* 0x000fea0003800000 */
[----:B------:R-:W-:Y:S02]  /*2c6f0*/  IMAD R4, R4, 0x70, RZ ;  /* 0x0000007004047824 */ /* 0x000fe400078e02ff */
[----:B------:R-:W-:Y:S02]  /*2c700*/  IMAD.SHL.U32 R8, R8, 0x200, RZ ;  /* 0x0000020008087824 */ /* 0x000fe400078e00ff */
[----:B------:R-:W-:Y:S02]  /*2c710*/  IMAD.MOV.U32 R13, RZ, RZ, RZ ;  /* 0x000000ffff0d7224 */ /* 0x000fe400078e00ff */
[----:B------:R-:W-:Y:S02]  /*2c720*/  IMAD.MOV.U32 R2, RZ, RZ, R14 ;  /* 0x000000ffff027224 */ /* 0x000fe400078e000e */
[----:B------:R-:W-:Y:S02]  /*2c730*/  IMAD.MOV.U32 R3, RZ, RZ, R0 ;  /* 0x000000ffff037224 */ /* 0x000fe400078e0000 */
[----:B------:R-:W-:-:S07]  /*2c740*/  IMAD.MOV.U32 R5, RZ, RZ, R6 ;  /* 0x000000ffff057224 */ /* 0x000fce00078e0006 */
.L_x_104:
[----:B------:R-:W0:Y:S01]  /*2c750*/  S2R R12, SR_CgaCtaId ;  /* 0x00000000000c7919 */ /* 0x000e220000008800 */
[----:B------:R-:W-:-:S04]  /*2c760*/  MOV R11, 0x400 ;  /* 0x00000400000b7802 */ /* 0x000fc80000000f00 */
[----:B0-----:R-:W-:Y:S02]  /*2c770*/  LEA R18, R12, R11, 0x18 ;  /* 0x0000000b0c127211 */ /* 0x001fe400078ec0ff */
[----:B------:R-:W-:Y:S01]  /*2c780*/  SHF.L.U32 R11, R3, 0x1f, RZ ;  /* 0x0000001f030b7819 */ /* 0x000fe200000006ff */
[----:B------:R-:W0:Y:S02]  /*2c790*/  @!P3 LDC R12, c[0x0][0x500] ;  /* 0x00014000ff0cbb82 */ /* 0x000e240000000800 */
[----:B------:R-:W-:-:S04]  /*2c7a0*/  IMAD R16, R5, 0x8, R18 ;  /* 0x0000000805107824 */ /* 0x000fc800078e0212 */
[----:B------:R-:W1:Y:S02]  /*2c7b0*/  SYNCS.PHASECHK.TRANS64.TRYWAIT P1, [R16+URZ+0x10], R11 ;  /* 0x0000100b100075a7 */ /* 0x000e64000802017f */
[----:B-1----:R-:W-:Y:S05]  /*2c7c0*/  @!P1 BRA `(.L_x_101) ;  /* 0x0000000c005c9947 */ /* 0x002fea0003800000 */
.L_x_119:
[----:B------:R-:W-:Y:S01]  /*2c7d0*/  UPRMT UR6, UR21, 0x9910, URZ ;  /* 0x0000991015067896 */ /* 0x000fe2000800003f */
[----:B0-----:R0:W-:Y:S03]  /*2c7e0*/  @!P3 SYNCS.ARRIVE.TRANS64 RZ, [R16+URZ], R12 ;  /* 0x0000000c10ffb9a7 */ /* 0x0011e6000800003f */
[----:B------:R-:W-:-:S06]  /*2c7f0*/  UISETP.NE.AND UP0, UPT, UR6, 0x2, UPT ;  /* 0x000000020600788c */ /* 0x000fcc000bf05270 */
[----:B------:R-:W-:-:S13]  /*2c800*/  PLOP3.LUT P1, PT, PT, PT, UP0, 0x80, 0x0 ;  /* 0x000000000000781c */ /* 0x000fda0003f2f008 */
[----:B0-----:R-:W-:Y:S05]  /*2c810*/  @P1 BRA `(.L_x_102) ;  /* 0x0000000000041947 */ /* 0x001fea0003800000 */
[----:B------:R-:W-:Y:S01]  /*2c820*/  BPT.TRAP 0x1 ;  /* 0x000000040000795c */ /* 0x000fe20000300000 */
.L_x_102:
[----:B------:R-:W-:Y:S05]  /*2c830*/  @P0 BRA `(.L_x_103) ;  /* 0x0000000000040947 */ /* 0x000fea0003800000 */
[----:B------:R-:W-:Y:S01]  /*2c840*/  BPT.TRAP 0x1 ;  /* 0x000000040000795c */ /* 0x000fe20000300000 */
.L_x_103:
[C-C-:B-1----:R-:W-:Y:S01]  /*2c850*/  IMAD R11, R5.reuse, 0x10000, R18.reuse ;  /* 0x00010000050b7824 */ /* 0x142fe200078e0212 */
[----:B------:R-:W-:Y:S01]  /*2c860*/  R2UR UR9, R16 ;  /* 0x00000000100972ca */ /* 0x000fe200000e0000 */
[----:B------:R-:W-:Y:S01]  /*2c870*/  IMAD R18, R5, 0x3800, R18 ;  /* 0x0000380005127824 */ /* 0x000fe200078e0212 */
[----:B------:R-:W-:Y:S01]  /*2c880*/  UIADD3 UR6, UP0, UR24, 0xf0, URZ ;  /* 0x000000f018067890 */ /* 0x000fe2000ff1e03f */
[----:B------:R-:W-:Y:S01]  /*2c890*/  VIADD R2, R2, 0xffffffff ;  /* 0xffffffff02027836 */ /* 0x000fe20000000000 */
[----:B------:R-:W-:Y:S01]  /*2c8a0*/  R2UR UR7, R11 ;  /* 0x000000000b0772ca */ /* 0x000fe200000e0000 */
[----:B------:R-:W-:Y:S01]  /*2c8b0*/  UIADD3 UR26, UP1, UR24, 0x1f0, URZ ;  /* 0x000001f0181a7890 */ /* 0x000fe2000ff3e03f */
[----:B------:R-:W-:Y:S01]  /*2c8c0*/  R2UR UR8, R18 ;  /* 0x00000000120872ca */ /* 0x000fe200000e0000 */
[----:B------:R-:W-:Y:S01]  /*2c8d0*/  VIADD R5, R5, 0x1 ;  /* 0x0000000105057836 */ /* 0x000fe20000000000 */
[----:B------:R-:W-:Y:S01]  /*2c8e0*/  R2UR UR11, R8 ;  /* 0x00000000080b72ca */ /* 0x000fe200000e0000 */
[----:B------:R-:W-:Y:S01]  /*2c8f0*/  UIADD3.X UR27, URZ, UR25, URZ, UP1, !UPT ;  /* 0x000000193f1b7290 */ /* 0x000fe20008ffe43f */
[C---:B------:R-:W-:Y:S01]  /*2c900*/  R2UR UR10, R13.reuse ;  /* 0x000000000d0a72ca */ /* 0x040fe200000e0000 */
[----:B------:R-:W-:Y:S01]  /*2c910*/  UMOV UR14, 0x0 ;  /* 0x00000000000e7882 */ /* 0x000fe20000000000 */
[----:B------:R-:W-:Y:S01]  /*2c920*/  R2UR UR12, R10 ;  /* 0x000000000a0c72ca */ /* 0x000fe200000e0000 */
[----:B------:R-:W-:Y:S01]  /*2c930*/  UMOV UR15, 0x10000000 ;  /* 0x10000000000f7882 */ /* 0x000fe20000000000 */
[----:B------:R-:W-:Y:S01]  /*2c940*/  R2UR UR20, R4 ;  /* 0x00000000041472ca */ /* 0x000fe200000e0000 */
[----:B------:R-:W-:Y:S01]  /*2c950*/  VIADD R13, R13, 0x80 ;  /* 0x000000800d0d7836 */ /* 0x000fe20000000000 */
[----:B------:R-:W-:Y:S01]  /*2c960*/  ISETP.GT.AND P2, PT, R2, 0x1, PT ;  /* 0x000000010200780c */ /* 0x000fe20003f44270 */
[----:B------:R-:W-:Y:S01]  /*2c970*/  UIADD3 UR16, UR7, 0x100, URZ ;  /* 0x0000010007107890 */ /* 0x000fe2000fffe03f */
[----:B------:R-:W-:Y:S01]  /*2c980*/  ISETP.NE.AND P1, PT, R5, 0x2, PT ;  /* 0x000000020500780c */ /* 0x000fe20003f25270 */
[----:B------:R-:W-:-:S02]  /*2c990*/  UIADD3.X UR7, URZ, UR25, URZ, UP0, !UPT ;  /* 0x000000193f077290 */ /* 0x000fc400087fe43f */
[----:B------:R-:W-:Y:S01]  /*2c9a0*/  UIADD3 UR17, UR8, 0x20100, URZ ;  /* 0x0002010008117890 */ /* 0x000fe2000fffe03f */
[----:B------:R-:W-:Y:S02]  /*2c9b0*/  SEL R12, RZ, 0x1, P1 ;  /* 0x00000001ff0c7807 */ /* 0x000fe40000800000 */
[----:B------:R-:W-:Y:S01]  /*2c9c0*/  UMOV UR8, UR16 ;  /* 0x0000001000087c82 */ /* 0x000fe20008000000 */
[----:B------:R-:W-:Y:S02]  /*2c9d0*/  SEL R5, R5, RZ, P1 ;  /* 0x000000ff05057207 */ /* 0x000fe40000800000 */
[----:B------:R-:W-:Y:S01]  /*2c9e0*/  LOP3.LUT R3, R3, R12, RZ, 0x3c, !PT ;  /* 0x0000000c03037212 */ /* 0x000fe200078e3cff */
[----:B------:R0:W-:Y:S02]  /*2c9f0*/  UTMALDG.3D [UR8], [UR6], desc[UR14] ;  /* 0x00000e08060075b4 */ /* 0x0001e40008011000 */
[----:B0-----:R-:W-:Y:S01]  /*2ca00*/  UMOV UR8, UR17 ;  /* 0x0000001100087c82 */ /* 0x001fe20008000000 */
[----:B------:R-:W-:-:S02]  /*2ca10*/  UMOV UR11, UR20 ;  /* 0x00000014000b7c82 */ /* 0x000fc40008000000 */
[----:B------:R0:W-:Y:S02]  /*2ca20*/  UTMALDG.3D [UR8], [UR26], desc[UR14] ;  /* 0x00000e081a0075b4 */ /* 0x0001e40008011000 */
[----:B0-----:R-:W-:Y:S05]  /*2ca30*/  @P2 BRA `(.L_x_104) ;  /* 0xfffffffc00442947 */ /* 0x001fea000383ffff */
.L_x_100:
[----:B------:R-:W-:Y:S05]  /*2ca40*/  BSYNC B1 ;  /* 0x0000000000017941 */ /* 0x000fea0003800000 */
.L_x_99:
[----:B------:R-:W2:Y:S01]  /*2ca50*/  LDL.LU R16, [R1+0x368] ;  /* 0x0003680001107983 */ /* 0x000ea20000300800 */
[----:B------:R-:W-:Y:S01]  /*2ca60*/  LOP3.LUT P4, RZ, R9, 0xff, RZ, 0xc0, !PT ;  /* 0x000000ff09ff7812 */ /* 0x000fe2000788c0ff */
[----:B------:R-:W-:Y:S01]  /*2ca70*/  IMAD.IADD R6, R7, 0x1, R6 ;  /* 0x0000000107067824 */ /* 0x000fe200078e0206 */
[----:B------:R-:W-:Y:S01]  /*2ca80*/  ULDC.64 UR6, c[0x0][0x650] ;  /* 0x0001940000067ab9 */ /* 0x000fe20000000a00 */
[----:B------:R-:W3:Y:S01]  /*2ca90*/  LDL.LU R15, [R1+0x36c] ;  /* 0x00036c00010f7983 */ /* 0x000ee20000300800 */
[----:B------:R-:W-:Y:S01]  /*2caa0*/  BSSY B1, `(.L_x_105) ;  /* 0x0000071000017945 */ /* 0x000fe20003800000 */
[----:B------:R-:W-:Y:S01]  /*2cab0*/  IMAD.MOV.U32 R8, RZ, RZ, -0x1 ;  /* 0xffffffffff087424 */ /* 0x000fe200078e00ff */
[----:B------:R-:W-:Y:S01]  /*2cac0*/  SHF.R.U32.HI R2, RZ, 0x1, R6 ;  /* 0x00000001ff027819 */ /* 0x000fe20000011606 */
[----:B------:R-:W-:Y:S01]  /*2cad0*/  IMAD.MOV.U32 R4, RZ, RZ, -0x1 ;  /* 0xffffffffff047424 */ /* 0x000fe200078e00ff */
[----:B------:R-:W-:Y:S01]  /*2cae0*/  ISETP.GT.U32.AND P1, PT, R6, 0x1, PT ;  /* 0x000000010600780c */ /* 0x000fe20003f24070 */
[----:B------:R-:W-:Y:S01]  /*2caf0*/  IMAD.MOV.U32 R10, RZ, RZ, -0x1 ;  /* 0xffffffffff0a7424 */ /* 0x000fe200078e00ff */
[----:B------:R-:W-:-:S02]  /*2cb00*/  LOP3.LUT R2, R2, 0x1, RZ, 0xc0, !PT ;  /* 0x0000000102027812 */ /* 0x000fc400078ec0ff */
[C---:B------:R-:W-:Y:S01]  /*2cb10*/  ISETP.LT.U32.AND P1, PT, R7.reuse, 0x2, P1 ;  /* 0x000000020700780c */ /* 0x040fe20000f21070 */
[----:B------:R-:W0:Y:S01]  /*2cb20*/  @P4 S2R R3, SR_CgaCtaId ;  /* 0x0000000000034919 */ /* 0x000e220000008800 */
[----:B------:R-:W-:Y:S02]  /*2cb30*/  ISETP.NE.U32.AND P2, PT, R2, 0x1, PT ;  /* 0x000000010200780c */ /* 0x000fe40003f45070 */
[----:B------:R-:W-:Y:S02]  /*2cb40*/  @P4 MOV R2, 0x400 ;  /* 0x0000040000024802 */ /* 0x000fe40000000f00 */
[----:B------:R-:W-:Y:S02]  /*2cb50*/  ISETP.GT.U32.AND P2, PT, R7, 0x1, !P2 ;  /* 0x000000010700780c */ /* 0x000fe40005744070 */
[----:B------:R-:W-:Y:S02]  /*2cb60*/  LOP3.LUT R6, R6, 0x1, RZ, 0xc0, !PT ;  /* 0x0000000106067812 */ /* 0x000fe400078ec0ff */
[----:B------:R-:W-:-:S02]  /*2cb70*/  PRMT R9, RZ, 0x7610, R9 ;  /* 0x00007610ff097816 */ /* 0x000fc40000000009 */
[----:B0-----:R-:W-:Y:S02]  /*2cb80*/  @P4 LEA R2, R3, R2, 0x18 ;  /* 0x0000000203024211 */ /* 0x001fe400078ec0ff */
[----:B------:R-:W-:Y:S02]  /*2cb90*/  SEL R3, RZ, 0x1, !P1 ;  /* 0x00000001ff037807 */ /* 0x000fe40004800000 */
[----:B------:R0:W-:Y:S02]  /*2cba0*/  @P4 SYNCS.ARRIVE.TRANS64.A1T0 RZ, [R2+URZ+0x38], RZ ;  /* 0x000038ff02ff49a7 */ /* 0x0001e4000810003f */
[----:B0-----:R-:W-:-:S04]  /*2cbb0*/  SEL R2, RZ, 0x1, !P2 ;  /* 0x00000001ff027807 */ /* 0x001fc80005000000 */
[----:B------:R-:W-:Y:S02]  /*2cbc0*/  LOP3.LUT R0, R2, R0, R3, 0x96, !PT ;  /* 0x0000000002007212 */ /* 0x000fe400078e9603 */
[----:B------:R-:W-:Y:S02]  /*2cbd0*/  PRMT R2, RZ, 0x7610, R2 ;  /* 0x00007610ff027816 */ /* 0x000fe40000000002 */
[----:B---3--:R-:W-:-:S04]  /*2cbe0*/  IADD3 R15, P1, R15, UR22, RZ ;  /* 0x000000160f0f7c10 */ /* 0x008fc8000ff3e0ff */
[----:B--2---:R-:W-:Y:S01]  /*2cbf0*/  IADD3.X R16, R16, UR13, RZ, P1, !PT ;  /* 0x0000000d10107c10 */ /* 0x004fe20008ffe4ff */
[----:B------:R0:W-:Y:S01]  /*2cc00*/  STL [R1+0x36c], R15 ;  /* 0x00036c0f01007387 */ /* 0x0001e20000100800 */
[----:B------:R-:W-:-:S03]  /*2cc10*/  ISETP.GE.U32.AND P1, PT, R15, UR6, PT ;  /* 0x000000060f007c0c */ /* 0x000fc6000bf26070 */
[----:B------:R0:W-:Y:S01]  /*2cc20*/  STL [R1+0x368], R16 ;  /* 0x0003681001007387 */ /* 0x0001e20000100800 */
[----:B------:R-:W-:-:S13]  /*2cc30*/  ISETP.GE.U32.AND.EX P1, PT, R16, UR7, PT, P1 ;  /* 0x0000000710007c0c */ /* 0x000fda000bf26110 */
[----:B0-----:R-:W-:Y:S05]  /*2cc40*/  @P1 BRA `(.L_x_106) ;  /* 0x0000000400581947 */ /* 0x001fea0003800000 */
[----:B------:R-:W0:Y:S01]  /*2cc50*/  S2R R8, SR_CTAID.X ;  /* 0x0000000000087919 */ /* 0x000e220000002500 */
[----:B------:R-:W1:Y:S01]  /*2cc60*/  LDC R11, c[0x0][0x65c] ;  /* 0x00019700ff0b7b82 */ /* 0x000e620000000800 */
[----:B------:R-:W-:Y:S01]  /*2cc70*/  ULDC UR6, c[0x0][0x150] ;  /* 0x0000540000067ab9 */ /* 0x000fe20000000800 */
[----:B------:R-:W-:Y:S01]  /*2cc80*/  ULDC UR9, c[0x0][0x630] ;  /* 0x00018c0000097ab9 */ /* 0x000fe20000000800 */
[----:B------:R-:W2:Y:S05]  /*2cc90*/  S2R R5, SR_CTAID.Y ;  /* 0x0000000000057919 */ /* 0x000eaa0000002600 */
[----:B------:R-:W3:Y:S08]  /*2cca0*/  LDC R3, c[0x0][0x144] ;  /* 0x00005100ff037b82 */ /* 0x000ef00000000800 */
[----:B------:R-:W4:Y:S01]  /*2ccb0*/  LDC R12, c[0x0][0x148] ;  /* 0x00005200ff0c7b82 */ /* 0x000f220000000800 */
[----:B-1----:R-:W-:-:S02]  /*2ccc0*/  ISETP.NE.AND P5, PT, R11, 0x1, PT ;  /* 0x000000010b00780c */ /* 0x002fc40003fa5270 */
[----:B0-----:R-:W-:Y:S02]  /*2ccd0*/  I2FP.F32.U32 R2, R8 ;  /* 0x0000000800027245 */ /* 0x001fe40000201000 */
[----:B--2---:R-:W-:-:S03]  /*2cce0*/  I2FP.F32.U32 R4, R5 ;  /* 0x0000000500047245 */ /* 0x004fc60000201000 */
[----:B------:R-:W-:Y:S01]  /*2ccf0*/  FMUL R2, R2, UR6 ;  /* 0x0000000602027c20 */ /* 0x000fe20008400000 */
[----:B------:R-:W-:Y:S02]  /*2cd00*/  ULDC UR6, c[0x0][0x154] ;  /* 0x0000550000067ab9 */ /* 0x000fe40000000800 */
[----:B------:R-:W-:Y:S01]  /*2cd10*/  FMUL R10, R4, UR6 ;  /* 0x00000006040a7c20 */ /* 0x000fe20008400000 */
[----:B------:R-:W-:Y:S02]  /*2cd20*/  ULDC.64 UR6, c[0x0][0x628] ;  /* 0x00018a0000067ab9 */ /* 0x000fe40000000a00 */
[----:B------:R-:W0:Y:S01]  /*2cd30*/  F2I.U32.TRUNC.NTZ R2, R2 ;  /* 0x0000000200027305 */ /* 0x000e22000020f000 */
[----:B------:R-:W-:-:S04]  /*2cd40*/  ISETP.NE.U32.AND P1, PT, RZ, UR6, PT ;  /* 0x00000006ff007c0c */ /* 0x000fc8000bf25070 */
[----:B------:R-:W-:-:S03]  /*2cd50*/  ISETP.NE.AND.EX P1, PT, RZ, UR7, PT, P1 ;  /* 0x00000007ff007c0c */ /* 0x000fc6000bf25310 */
[----:B------:R-:W1:Y:S01]  /*2cd60*/  F2I.U32.TRUNC.NTZ R10, R10 ;  /* 0x0000000a000a7305 */ /* 0x000e62000020f000 */
[----:B0-----:R-:W-:Y:S02]  /*2cd70*/  IMAD.MOV R4, RZ, RZ, -R2 ;  /* 0x000000ffff047224 */ /* 0x001fe400078e0a02 */
[----:B------:R-:W-:Y:S02]  /*2cd80*/  IMAD.MOV.U32 R2, RZ, RZ, R15 ;  /* 0x000000ffff027224 */ /* 0x000fe400078e000f */
[----:B---3--:R-:W-:Y:S02]  /*2cd90*/  IMAD R8, R3, R4, R8 ;  /* 0x0000000403087224 */ /* 0x008fe400078e0208 */
[----:B-1----:R-:W-:-:S04]  /*2cda0*/  IMAD.MOV R3, RZ, RZ, -R10 ;  /* 0x000000ffff037224 */ /* 0x002fc800078e0a0a */
[----:B----4-:R-:W-:Y:S02]  /*2cdb0*/  @P5 IMAD R8, R12, R3, R5 ;  /* 0x000000030c085224 */ /* 0x010fe400078e0205 */
[----:B------:R-:W-:Y:S01]  /*2cdc0*/  IMAD.MOV.U32 R3, RZ, RZ, R16 ;  /* 0x000000ffff037224 */ /* 0x000fe200078e0010 */
[----:B------:R-:W-:Y:S06]  /*2cdd0*/  @!P1 BRA `(.L_x_107) ;  /* 0x0000000000289947 */ /* 0x000fec0003800000 */
[----:B------:R-:W-:Y:S02]  /*2cde0*/  ULDC UR8, c[0x0][0x634] ;  /* 0x00018d0000087ab9 */ /* 0x000fe40000000800 */
[----:B------:R-:W-:-:S05]  /*2cdf0*/  IADD3 R3, P1, R15, UR8, RZ ;  /* 0x000000080f037c10 */ /* 0x000fca000ff3e0ff */
[----:B------:R-:W-:-:S04]  /*2ce00*/  IMAD.X R11, RZ, RZ, R16, P1 ;  /* 0x000000ffff0b7224 */ /* 0x000fc800008e0610 */
[----:B------:R-:W-:-:S04]  /*2ce10*/  IMAD.WIDE.U32 R4, R11, UR6, RZ ;  /* 0x000000060b047c25 */ /* 0x000fc8000f8e00ff */
[----:B------:R-:W-:-:S04]  /*2ce20*/  IMAD.WIDE.U32 R4, P1, R3, UR7, R4 ;  /* 0x0000000703047c25 */ /* 0x000fc8000f820004 */
[----:B------:R-:W-:-:S04]  /*2ce30*/  IMAD.WIDE.U32 R2, R3, UR6, RZ ;  /* 0x0000000603027c25 */ /* 0x000fc8000f8e00ff */
[----:B------:R-:W-:Y:S01]  /*2ce40*/  IMAD.MOV.U32 R2, RZ, RZ, R5 ;  /* 0x000000ffff027224 */ /* 0x000fe200078e0005 */
[----:B------:R-:W-:Y:S01]  /*2ce50*/  IADD3 RZ, P2, R3, R4, RZ ;  /* 0x0000000403ff7210 */ /* 0x000fe20007f5e0ff */
[----:B------:R-:W-:-:S04]  /*2ce60*/  IMAD.X R3, RZ, RZ, RZ, P1 ;  /* 0x000000ffff037224 */ /* 0x000fc800008e06ff */
[----:B------:R-:W-:-:S08]  /*2ce70*/  IMAD.WIDE.U32.X R2, R11, UR7, R2, P2 ;  /* 0x000000070b027c25 */ /* 0x000fd000090e0402 */
.L_x_107:
[--C-:B------:R-:W-:Y:S01]  /*2ce80*/  SHF.R.U64 R10, R2, UR9, R3.reuse ;  /* 0x00000009020a7c19 */ /* 0x100fe20008001203 */
[----:B------:R-:W-:Y:S01]  /*2ce90*/  ULDC.64 UR6, c[0x0][0x620] ;  /* 0x0001880000067ab9 */ /* 0x000fe20000000a00 */
[----:B------:R-:W-:Y:S01]  /*2cea0*/  SHF.R.U32.HI R2, RZ, UR9, R3 ;  /* 0x00000009ff027c19 */ /* 0x000fe20008011603 */
[----:B------:R-:W-:Y:S01]  /*2ceb0*/  IMAD.MOV.U32 R3, RZ, RZ, R16 ;  /* 0x000000ffff037224 */ /* 0x000fe200078e0010 */
[----:B------:R-:W-:Y:S01]  /*2cec0*/  IADD3 R11, P1, RZ, -R10, RZ ;  /* 0x8000000aff0b7210 */ /* 0x000fe20007f3e0ff */
[----:B------:R-:W-:-:S04]  /*2ced0*/  ULDC.64 UR8, c[0x0][0x640] ;  /* 0x0001900000087ab9 */ /* 0x000fc80000000a00 */
[----:B------:R-:W-:Y:S01]  /*2cee0*/  IMAD.X R2, RZ, RZ, ~R2, P1 ;  /* 0x000000ffff027224 */ /* 0x000fe200008e0e02 */
[----:B------:R-:W-:-:S03]  /*2cef0*/  ISETP.NE.U32.AND P1, PT, RZ, UR8, PT ;  /* 0x00000008ff007c0c */ /* 0x000fc6000bf25070 */
[----:B------:R-:W-:Y:S01]  /*2cf00*/  IMAD R2, R2, UR6, RZ ;  /* 0x0000000602027c24 */ /* 0x000fe2000f8e02ff */
[----:B------:R-:W-:-:S03]  /*2cf10*/  ISETP.NE.AND.EX P1, PT, RZ, UR9, PT, P1 ;  /* 0x00000009ff007c0c */ /* 0x000fc6000bf25310 */
[----:B------:R-:W-:Y:S02]  /*2cf20*/  IMAD R5, R11, UR7, R2 ;  /* 0x000000070b057c24 */ /* 0x000fe4000f8e0202 */
[----:B------:R-:W-:-:S04]  /*2cf30*/  IMAD.MOV.U32 R2, RZ, RZ, R15 ;  /* 0x000000ffff027224 */ /* 0x000fc800078e000f */
[----:B------:R-:W-:Y:S01]  /*2cf40*/  IMAD.WIDE.U32 R2, R11, UR6, R2 ;  /* 0x000000060b027c25 */ /* 0x000fe2000f8e0002 */
[----:B------:R-:W-:-:S03]  /*2cf50*/  ULDC UR6, c[0x0][0x618] ;  /* 0x0001860000067ab9 */ /* 0x000fc60000000800 */
[----:B------:R-:W-:-:S05]  /*2cf60*/  IMAD.IADD R3, R3, 0x1, R5 ;  /* 0x0000000103037824 */ /* 0x000fca00078e0205 */
[--C-:B------:R-:W-:Y:S02]  /*2cf70*/  SHF.R.U64 R11, R2, UR6, R3.reuse ;  /* 0x00000006020b7c19 */ /* 0x100fe40008001203 */
[----:B------:R-:W-:Y:S01]  /*2cf80*/  SHF.R.U32.HI R2, RZ, UR6, R3 ;  /* 0x00000006ff027c19 */ /* 0x000fe20008011603 */
[----:B------:R-:W-:-:S03]  /*2cf90*/  ULDC UR6, c[0x0][0x608] ;  /* 0x0001820000067ab9 */ /* 0x000fc60000000800 */
[--C-:B------:R-:W-:Y:S02]  /*2cfa0*/  SHF.R.U64 R12, R11, UR6, R2.reuse ;  /* 0x000000060b0c7c19 */ /* 0x100fe40008001202 */
[----:B------:R-:W-:Y:S01]  /*2cfb0*/  SHF.R.U32.HI R3, RZ, UR6, R2 ;  /* 0x00000006ff037c19 */ /* 0x000fe20008011602 */
[----:B------:R-:W-:-:S03]  /*2cfc0*/  ULDC UR6, c[0x0][0x658] ;  /* 0x0001960000067ab9 */ /* 0x000fc60000000800 */
[--C-:B------:R-:W-:Y:S02]  /*2cfd0*/  SHF.R.U64 R13, R12, UR6, R3.reuse ;  /* 0x000000060c0d7c19 */ /* 0x100fe40008001203 */
[----:B------:R-:W-:-:S03]  /*2cfe0*/  SHF.R.U32.HI R15, RZ, UR6, R3 ;  /* 0x00000006ff0f7c19 */ /* 0x000fc60008011603 */
[----:B------:R-:W-:Y:S02]  /*2cff0*/  IMAD.MOV.U32 R2, RZ, RZ, R13 ;  /* 0x000000ffff027224 */ /* 0x000fe400078e000d */
        /* <DEDUP_REMOVED lines=12> */
.L_x_108:
[----:B------:R-:W-:Y:S01]  /*2d0c0*/  ULDC UR6, c[0x0][0x648] ;  /* 0x0001920000067ab9 */ /* 0x000fe20000000800 */
[----:B------:R-:W-:Y:S02]  /*2d0d0*/  LOP3.LUT R12, R12, UR18, RZ, 0xc0, !PT ;  /* 0x000000120c0c7c12 */ /* 0x000fe4000f8ec0ff */
[----:B------:R-:W-:Y:S01]  /*2d0e0*/  SHF.R.U64 R3, R2, UR6, R3 ;  /* 0x0000000602037c19 */ /* 0x000fe20008001203 */
[----:B------:R-:W-:-:S04]  /*2d0f0*/  ULDC UR6, c[0x0][0x638] ;  /* 0x00018e0000067ab9 */ /* 0x000fc80000000800 */
[----:B------:R-:W-:Y:S02]  /*2d100*/  IMAD.MOV R2, RZ, RZ, -R3 ;  /* 0x000000ffff027224 */ /* 0x000fe400078e0a03 */
[----:B------:R-:W-:Y:S02]  /*2d110*/  IMAD R5, R3, UR19, R12 ;  /* 0x0000001303057c24 */ /* 0x000fe4000f8e020c */
[----:B------:R-:W-:Y:S01]  /*2d120*/  IMAD R13, R2, UR6, R13 ;  /* 0x00000006020d7c24 */ /* 0x000fe2000f8e020d */
[----:B------:R-:W-:Y:S01]  /*2d130*/  ULDC UR6, c[0x0][0x610] ;  /* 0x0001840000067ab9 */ /* 0x000fe20000000800 */
[----:B------:R-:W-:Y:S01]  /*2d140*/  LOP3.LUT R2, R11, UR5, RZ, 0xc0, !PT ;  /* 0x000000050b027c12 */ /* 0x000fe2000f8ec0ff */
[----:B------:R-:W-:Y:S01]  /*2d150*/  IMAD R8, R5, UR6, R8 ;  /* 0x0000000605087c24 */ /* 0x000fe2000f8e0208 */
[----:B------:R-:W-:-:S03]  /*2d160*/  ULDC UR6, c[0x0][0x600] ;  /* 0x0001800000067ab9 */ /* 0x000fc60000000800 */
[----:B------:R-:W-:Y:S02]  /*2d170*/  IMAD R13, R13, UR6, R2 ;  /* 0x000000060d0d7c24 */ /* 0x000fe4000f8e0202 */
[----:B------:R-:W-:-:S03]  /*2d180*/  IMAD.MOV.U32 R2, RZ, RZ, 0x1 ;  /* 0x00000001ff027424 */ /* 0x000fc600078e00ff */
[----:B------:R-:W-:Y:S02]  /*2d190*/  SEL R4, R13, R8, !P5 ;  /* 0x000000080d047207 */ /* 0x000fe40006800000 */
[----:B------:R-:W-:-:S07]  /*2d1a0*/  SEL R8, R8, R13, !P5 ;  /* 0x0000000d08087207 */ /* 0x000fce0006800000 */
.L_x_106:
[----:B------:R-:W-:Y:S05]  /*2d1b0*/  BSYNC B1 ;  /* 0x0000000000017941 */ /* 0x000fea0003800000 */
.L_x_105:
[----:B------:R-:W-:-:S13]  /*2d1c0*/  LOP3.LUT P1, RZ, R2, 0xff, RZ, 0xc0, !PT ;  /* 0x000000ff02ff7812 */ /* 0x000fda000782c0ff */
[----:B------:R-:W-:Y:S05]  /*2d1d0*/  @P1 BRA `(.L_x_109) ;  /* 0xfffffff400281947 */ /* 0x000fea000383ffff */
[----:B------:R-:W-:Y:S05]  /*2d1e0*/  BSYNC B0 ;  /* 0x0000000000007941 */ /* 0x000fea0003800000 */
.L_x_97:
[----:B------:R-:W-:-:S03]  /*2d1f0*/  UMOV UR6, 0xffffffff ;  /* 0xffffffff00067882 */ /* 0x000fc60000000000 */
[----:B------:R-:W-:Y:S05]  /*2d200*/  BRA.DIV UR6, `(.L_x_110) ;  /* 0x0000000206e07947 */ /* 0x000fea000b800000 */
[----:B------:R-:W-:-:S13]  /*2d210*/  ELECT P0, URZ, PT ;  /* 0x00000000003f782f */ /* 0x000fda0003800000 */
.L_x_122:
[----:B------:R-:W-:Y:S04]  /*2d220*/  BSSY B0, `(.L_x_111) ;  /* 0x000001a000007945 */ /* 0x000fe80003800000 */
[----:B------:R-:W-:Y:S05]  /*2d230*/  @!P0 BRA `(.L_x_112) ;  /* 0x0000000000608947 */ /* 0x000fea0003800000 */
[----:B------:R-:W-:-:S04]  /*2d240*/  ULOP3.LUT UR6, UR4, 0x2, URZ, 0xfc, !UPT ;  /* 0x0000000204067892 */ /* 0x000fc8000f8efc3f */
[----:B------:R-:W-:-:S06]  /*2d250*/  UISETP.NE.AND UP0, UPT, UR6, 0x3, UPT ;  /* 0x000000030600788c */ /* 0x000fcc000bf05270 */
[----:B------:R-:W-:-:S13]  /*2d260*/  PLOP3.LUT P0, PT, PT, PT, UP0, 0x80, 0x0 ;  /* 0x000000000000781c */ /* 0x000fda0003f0f008 */
[----:B------:R-:W-:Y:S05]  /*2d270*/  @!P0 BRA `(.L_x_113) ;  /* 0x0000000000048947 */ /* 0x000fea0003800000 */
[----:B------:R-:W-:Y:S01]  /*2d280*/  BPT.TRAP 0x1 ;  /* 0x000000040000795c */ /* 0x000fe20000300000 */
.L_x_113:
[----:B------:R-:W0:Y:S01]  /*2d290*/  S2R R3, SR_CgaCtaId ;  /* 0x0000000000037919 */ /* 0x000e220000008800 */
[----:B------:R-:W-:-:S04]  /*2d2a0*/  MOV R2, 0x400 ;  /* 0x0000040000027802 */ /* 0x000fc80000000f00 */
[----:B0-----:R-:W-:Y:S02]  /*2d2b0*/  LEA R3, R3, R2, 0x18 ;  /* 0x0000000203037211 */ /* 0x001fe400078ec0ff */
[----:B------:R-:W-:-:S03]  /*2d2c0*/  SHF.L.U32 R2, R0, 0x1f, RZ ;  /* 0x0000001f00027819 */ /* 0x000fc600000006ff */
[----:B------:R-:W-:-:S04]  /*2d2d0*/  VIADD R3, R3, 0x10 ;  /* 0x0000001003037836 */ /* 0x000fc80000000000 */
[----:B------:R-:W-:-:S04]  /*2d2e0*/  IMAD R5, R6, 0x8, R3 ;  /* 0x0000000806057824 */ /* 0x000fc800078e0203 */
[----:B------:R-:W0:Y:S02]  /*2d2f0*/  SYNCS.PHASECHK.TRANS64.TRYWAIT P0, [R5+URZ], R2 ;  /* 0x00000002050075a7 */ /* 0x000e24000800017f */
[----:B0-----:R-:W-:Y:S05]  /*2d300*/  @!P0 BRA `(.L_x_114) ;  /* 0x0000000000c48947 */ /* 0x001fea0003800000 */
.L_x_123:
[----:B------:R-:W-:-:S05]  /*2d310*/  VIADD R6, R6, 0x1 ;  /* 0x0000000106067836 */ /* 0x000fca0000000000 */
[----:B------:R-:W-:-:S04]  /*2d320*/  ISETP.NE.AND P0, PT, R6, 0x2, PT ;  /* 0x000000020600780c */ /* 0x000fc80003f05270 */
[----:B0-----:R-:W-:Y:S02]  /*2d330*/  SEL R5, RZ, 0x1, P0 ;  /* 0x00000001ff057807 */ /* 0x001fe40000000000 */
[----:B------:R-:W-:Y:S02]  /*2d340*/  SEL R6, R6, RZ, P0 ;  /* 0x000000ff06067207 */ /* 0x000fe40000000000 */
[----:B------:R-:W-:-:S03]  /*2d350*/  LOP3.LUT R0, R0, R5, RZ, 0x3c, !PT ;  /* 0x0000000500007212 */ /* 0x000fc600078e3cff */
[----:B------:R-:W-:Y:S01]  /*2d360*/  IMAD R3, R6, 0x8, R3 ;  /* 0x0000000806037824 */ /* 0x000fe200078e0203 */
[----:B------:R-:W-:-:S07]  /*2d370*/  SHF.L.U32 R0, R0, 0x1f, RZ ;  /* 0x0000001f00007819 */ /* 0x000fce00000006ff */
.L_x_115:
[----:B0-----:R0:W1:Y:S02]  /*2d380*/  SYNCS.PHASECHK.TRANS64.TRYWAIT P0, [R3+URZ], R0 ;  /* 0x00000000030075a7 */ /* 0x001064000800017f */
[----:B-1----:R-:W-:Y:S05]  /*2d390*/  @!P0 NANOSLEEP.SYNCS 0x989680 ;  /* 0x009896800000895d */ /* 0x002fea0003900000 */
[----:B------:R-:W1:Y:S02]  /*2d3a0*/  @!P0 SYNCS.PHASECHK.TRANS64 P0, [R3+URZ], R0 ;  /* 0x00000000030085a7 */ /* 0x000e64000800007f */
[----:B-1----:R-:W-:Y:S05]  /*2d3b0*/  @!P0 BRA `(.L_x_115) ;  /* 0xfffffffc00f08947 */ /* 0x002fea000383ffff */
.L_x_112:
[----:B------:R-:W-:Y:S05]  /*2d3c0*/  BSYNC B0 ;  /* 0x0000000000007941 */ /* 0x000fea0003800000 */
.L_x_111:
[----:B------:R-:W-:Y:S05]  /*2d3d0*/  EXIT ;  /* 0x000000000000794d */ /* 0x000fea0003800000 */
.L_x_17:
[----:B-1----:R-:W-:-:S04]  /*2d3e0*/  IMAD.U32 R3, RZ, RZ, UR12 ;  /* 0x0000000cff037e24 */ /* 0x002fc8000f8e00ff */
[----:B------:R1:W4:Y:S03]  /*2d3f0*/  SYNCS.PHASECHK.TRANS64.TRYWAIT P0, [R3+URZ], R2 ;  /* 0x00000002030075a7 */ /* 0x000326000800017f */
[----:B----4-:R-:W-:Y:S05]  /*2d400*/  @!P0 NANOSLEEP.SYNCS 0x989680 ;  /* 0x009896800000895d */ /* 0x010fea0003900000 */
[----:B------:R-:W4:Y:S02]  /*2d410*/  @!P0 SYNCS.PHASECHK.TRANS64 P0, [R3+URZ], R2 ;  /* 0x00000002030085a7 */ /* 0x000f24000800007f */
[----:B----4-:R-:W-:Y:S05]  /*2d420*/  @!P0 BRA `(.L_x_17) ;  /* 0xfffffffc00ec8947 */ /* 0x010fea000383ffff */
[----:B------:R-:W-:Y:S05]  /*2d430*/  BRA `(.L_x_16) ;  /* 0xfffffd5000d87947 */ /* 0x000fea000383ffff */
.L_x_23:
[----:B-----5:R1:W-:Y:S02]  /*2d440*/  STL [R1+0x374], R0 ;  /* 0x0003740001007387 */ /* 0x0203e40000100800 */
[----:B-1----:R-:W-:-:S04]  /*2d450*/  IMAD.U32 R0, RZ, RZ, UR14 ;  /* 0x0000000eff007e24 */ /* 0x002fc8000f8e00ff */
[----:B------:R1:W4:Y:S03]  /*2d460*/  SYNCS.PHASECHK.TRANS64.TRYWAIT P0, [R0+URZ], R11 ;  /* 0x0000000b000075a7 */ /* 0x000326000800017f */
[----:B----4-:R-:W-:Y:S05]  /*2d470*/  @!P0 NANOSLEEP.SYNCS 0x989680 ;  /* 0x009896800000895d */ /* 0x010fea0003900000 */
[----:B------:R1:W4:Y:S02]  /*2d480*/  @!P0 SYNCS.PHASECHK.TRANS64 P0, [R0+URZ], R11 ;  /* 0x0000000b000085a7 */ /* 0x000324000800007f */
[----:B-1----:R1:W5:Y:S02]  /*2d490*/  LDL.LU R0, [R1+0x374] ;  /* 0x0003740001007983 */ /* 0x0023640000300800 */
[----:B-1--4-:R-:W-:Y:S05]  /*2d4a0*/  @!P0 BRA `(.L_x_23) ;  /* 0xfffffffc00e48947 */ /* 0x012fea000383ffff */
[----:B------:R-:W-:Y:S05]  /*2d4b0*/  BRA `(.L_x_22) ;  /* 0xfffffda800887947 */ /* 0x000fea000383ffff */
.L_x_98:
[----:B------:R-:W-:Y:S01]  /*2d4c0*/  BSSY B1, `(.L_x_116) ;  /* 0x0000006000017945 */ /* 0x000fe20003800000 */
[----:B------:R-:W-:-:S07]  /*2d4d0*/  IMAD.MOV.U32 R2, RZ, RZ, -0x1 ;  /* 0xffffffffff027424 */ /* 0x000fce00078e00ff */
[----:B------:R-:W-:Y:S05]  /*2d4e0*/  WARPSYNC.COLLECTIVE R2, `(.L_x_117) ;  /* 0x00000000020c7348 */ /* 0x000fea0003c00000 */
[----:B------:R-:W-:Y:S02]  /*2d4f0*/  ELECT P1, UR62, PT ;  /* 0x00000000003e782f */ /* 0x000fe40003820000 */
[----:B------:R-:W-:Y:S01]  /*2d500*/  MOV R2, UR62 ;  /* 0x0000003e00027c02 */ /* 0x000fe20008000f00 */
[----:B------:R-:W-:Y:S10]  /*2d510*/  ENDCOLLECTIVE ;  /* 0x000000000000791b */ /* 0x000ff40003800000 */
.L_x_117:
[----:B------:R-:W-:Y:S05]  /*2d520*/  BSYNC B1 ;  /* 0x0000000000017941 */ /* 0x000fea0003800000 */
.L_x_116:
[----:B------:R-:W-:Y:S05]  /*2d530*/  BRA `(.L_x_118) ;  /* 0xfffffff0005c7947 */ /* 0x000fea000383ffff */
.L_x_101:
[----:B-1----:R1:W2:Y:S02]  /*2d540*/  SYNCS.PHASECHK.TRANS64.TRYWAIT P1, [R16+URZ+0x10], R11 ;  /* 0x0000100b100075a7 */ /* 0x0022a4000802017f */
[----:B--2---:R-:W-:Y:S05]  /*2d550*/  @!P1 NANOSLEEP.SYNCS 0x989680 ;  /* 0x009896800000995d */ /* 0x004fea0003900000 */
[----:B------:R-:W2:Y:S02]  /*2d560*/  @!P1 SYNCS.PHASECHK.TRANS64 P1, [R16+URZ+0x10], R11 ;  /* 0x0000100b100095a7 */ /* 0x000ea4000802007f */
[----:B--2---:R-:W-:Y:S05]  /*2d570*/  @!P1 BRA `(.L_x_101) ;  /* 0xfffffffc00f09947 */ /* 0x004fea000383ffff */
[----:B------:R-:W-:Y:S05]  /*2d580*/  BRA `(.L_x_119) ;  /* 0xfffffff000907947 */ /* 0x000fea000383ffff */
.L_x_110:
[----:B------:R-:W-:Y:S01]  /*2d590*/  BSSY B0, `(.L_x_120) ;  /* 0x0000006000007945 */ /* 0x000fe20003800000 */
[----:B------:R-:W-:-:S07]  /*2d5a0*/  IMAD.MOV.U32 R2, RZ, RZ, -0x1 ;  /* 0xffffffffff027424 */ /* 0x000fce00078e00ff */
[----:B------:R-:W-:Y:S05]  /*2d5b0*/  WARPSYNC.COLLECTIVE R2, `(.L_x_121) ;  /* 0x00000000020c7348 */ /* 0x000fea0003c00000 */
[----:B------:R-:W-:Y:S02]  /*2d5c0*/  ELECT P1, UR62, PT ;  /* 0x00000000003e782f */ /* 0x000fe40003820000 */
[----:B------:R-:W-:Y:S01]  /*2d5d0*/  MOV R2, UR62 ;  /* 0x0000003e00027c02 */ /* 0x000fe20008000f00 */
[----:B------:R-:W-:Y:S10]  /*2d5e0*/  ENDCOLLECTIVE ;  /* 0x000000000000791b */ /* 0x000ff40003800000 */
.L_x_121:
[----:B------:R-:W-:Y:S05]  /*2d5f0*/  BSYNC B0 ;  /* 0x0000000000007941 */ /* 0x000fea0003800000 */
.L_x_120:
[----:B------:R-:W-:Y:S01]  /*2d600*/  PLOP3.LUT P0, PT, P1, PT, PT, 0x80, 0x0 ;  /* 0x000000000000781c */ /* 0x000fe20000f0f070 */
[----:B------:R-:W-:-:S12]  /*2d610*/  BRA `(.L_x_122) ;  /* 0xfffffffc00007947 */ /* 0x000fd8000383ffff */
.L_x_114:
[----:B0-----:R0:W1:Y:S02]  /*2d620*/  SYNCS.PHASECHK.TRANS64.TRYWAIT P0, [R5+URZ], R2 ;  /* 0x00000002050075a7 */ /* 0x001064000800017f */
[----:B-1----:R-:W-:Y:S05]  /*2d630*/  @!P0 NANOSLEEP.SYNCS 0x989680 ;  /* 0x009896800000895d */ /* 0x002fea0003900000 */
[----:B------:R-:W1:Y:S02]  /*2d640*/  @!P0 SYNCS.PHASECHK.TRANS64 P0, [R5+URZ], R2 ;  /* 0x00000002050085a7 */ /* 0x000e64000800007f */
[----:B-1----:R-:W-:Y:S05]  /*2d650*/  @!P0 BRA `(.L_x_114) ;  /* 0xfffffffc00f08947 */ /* 0x002fea000383ffff */
[----:B------:R-:W-:Y:S05]  /*2d660*/  BRA `(.L_x_123) ;  /* 0xfffffffc00287947 */ /* 0x000fea000383ffff */
.L_x_124:
[----:B------:R-:W-:-:S00]  /*2d670*/  BRA `(.L_x_124) ;  /* 0xfffffffc00fc7947 */ /* 0x000fc0000383ffff */
[----:B------:R-:W-:-:S00]  /*2d680*/  NOP ;  /* 0x0000000000007918 */ /* 0x000fc00000000000 */
[----:B------:R-:W-:-:S00]  /*2d690*/  NOP ;  /* 0x0000000000007918 */ /* 0x000fc00000000000 */
[----:B------:R-:W-:-:S00]  /*2d6a0*/  NOP ;  /* 0x0000000000007918 */ /* 0x000fc00000000000 */
[----:B------:R-:W-:-:S00]  /*2d6b0*/  NOP ;  /* 0x0000000000007918 */ /* 0x000fc00000000000 */
[----:B------:R-:W-:-:S00]  /*2d6c0*/  NOP ;  /* 0x0000000000007918 */ /* 0x000fc00000000000 */
[----:B------:R-:W-:-:S00]  /*2d6d0*/  NOP ;  /* 0x0000000000007918 */ /* 0x000fc00000000000 */
[----:B------:R-:W-:-:S00]  /*2d6e0*/  NOP ;  /* 0x0000000000007918 */ /* 0x000fc00000000000 */
[----:B------:R-:W-:-:S00]  /*2d6f0*/  NOP ;  /* 0x0000000000007918 */ /* 0x000fc00000000000 */
.L_x_125:


//--------------------- .nv.shared._ZN7cutlass13device_kernelINS_4gemm6kernel13GemmUniversalIN4cute5tupleIJiiiiEEENS1_10collective13CollectiveMmaINS1_37MainloopSm90TmaGmmaWarpSpecializedFP8ILi2ENS5_IJNS4_1CILi1EEESB_SB_EEENS1_35KernelTmaWarpSpecializedCooperativeEEENS5_IJNSA_ILi512EEENSA_ILi112EEENSA_ILi128EEEEEENS_12float_e4m3_tENS5_IJlSB_lEEESJ_SK_NS4_8TiledMMAINS4_8MMA_AtomIJNS4_4SM904GMMA30MMA_64x16x32_F32E4M3E4M3_SS_TNILNSO_7ScaleInE1ELSQ_1EEEEEENS4_6LayoutINS5_IJNSA_ILi2EEESB_SB_EEENS5_IJSB_NSA_ILi0EEESW_EEEEENS5_IJNS4_10UnderscoreESZ_SZ_EEEEENS4_13SM90_TMA_LOADENS4_14ComposedLayoutINS4_7SwizzleILi3ELi4ELi3EEENS4_18smem_ptr_flag_bitsILi8EEENST_INS5_IJNSA_ILi8EEESH_EEENS5_IJSH_SB_EEEEEEEvNS4_8identityES12_S1C_vS1D_EENS_8epilogue10collective6detail29Sm90TmaWarpSpecializedAdapterINS1G_15DefaultEpilogueISJ_SK_SK_NS1F_6thread17LinearCombinationISJ_Li1EffLNS1K_9ScaleType4KindE0ELNS_15FloatRoundStyleE2ESJ_EENS1_15EpilogueDefaultEEEEEvvEEEEvNT_6ParamsE --------------------------
	.section	.nv.shared._ZN7cutlass13device_kernelINS_4gemm6kernel13GemmUniversalIN4cute5tupleIJiiiiEEENS1_10collective13CollectiveMmaINS1_37MainloopSm90TmaGmmaWarpSpecializedFP8ILi2ENS5_IJNS4_1CILi1EEESB_SB_EEENS1_35KernelTmaWarpSpecializedCooperativeEEENS5_IJNSA_ILi512EEENSA_ILi112EEENSA_ILi128EEEEEENS_12float_e4m3_tENS5_IJlSB_lEEESJ_SK_NS4_8TiledMMAINS4_8MMA_AtomIJNS4_4SM904GMMA30MMA_64x16x32_F32E4M3E4M3_SS_TNILNSO_7ScaleInE1ELSQ_1EEEEEENS4_6LayoutINS5_IJNSA_ILi2EEESB_SB_EEENS5_IJSB_NSA_ILi0EEESW_EEEEENS5_IJNS4_10UnderscoreESZ_SZ_EEEEENS4_13SM90_TMA_LOADENS4_14ComposedLayoutINS4_7SwizzleILi3ELi4ELi3EEENS4_18smem_ptr_flag_bitsILi8EEENST_INS5_IJNSA_ILi8EEESH_EEENS5_IJSH_SB_EEEEEEEvNS4_8identityES12_S1C_vS1D_EENS_8epilogue10collective6detail29Sm90TmaWarpSpecializedAdapterINS1G_15DefaultEpilogueISJ_SK_SK_NS1F_6thread17LinearCombinationISJ_Li1EffLNS1K_9ScaleType4KindE0ELNS_15FloatRoundStyleE2ESJ_EENS1_15EpilogueDefaultEEEEEvvEEEEvNT_6ParamsE,"aw",@nobits
	.sectionflags	@""
	.align	16
	.zero		1024


//--------------------- .nv.shared.reserved.0     --------------------------
	.section	.nv.shared.reserved.0,"aw",@nobits
	.weak		__nv_reservedSMEM_offset_0_alias
	.size		__nv_reservedSMEM_offset_0_alias, 0, 0
	.other		__nv_reservedSMEM_offset_0_alias,@"STO_CUDA_RESERVED_SHARED STV_DEFAULT"
__nv_reservedSMEM_offset_0_alias:
	.zero		0


//--------------------- .nv.global                --------------------------
	.section	.nv.global,"aw",@nobits
.nv.global:
	.type		_ZN39_INTERNAL_577a1bd6_4_k_cu_c60318d7_53054cute1_E,@object
	.size		_ZN39_INTERNAL_577a1bd6_4_k_cu_c60318d7_53054cute1_E,(_ZN39_INTERNAL_577a1bd6_4_k_cu_c60318d7_53054cuda3std3__45__cpo6cbeginE - _ZN39_INTERNAL_577a1bd6_4_k_cu_c60318d7_53054cute1_E)
_ZN39_INTERNAL_577a1bd6_4_k_cu_c60318d7_53054cute1_E:
	.zero		1
	.type		_ZN39_INTERNAL_577a1bd6_4_k_cu_c60318d7_53054cuda3std3__45__cpo6cbeginE,@object
	.size		_ZN39_INTERNAL_577a1bd6_4_k_cu_c60318d7_53054cuda3std3__45__cpo6cbeginE,(_ZN39_INTERNAL_577a1bd6_4_k_cu_c60318d7_53054cuda3std3__48in_placeE - _ZN39_INTERNAL_577a1bd6_4_k_cu_c60318d7_53054cuda3std3__45__cpo6cbeginE)
_ZN39_INTERNAL_577a1bd6_4_k_cu_c60318d7_53054cuda3std3__45__cpo6cbeginE:
	.zero		1
	.type		_ZN39_INTERNAL_577a1bd6_4_k_cu_c60318d7_53054cuda3std3__48in_placeE,@object
	.size		_ZN39_INTERNAL_577a1bd6_4_k_cu_c60318d7_53054cuda3std3__48in_placeE,(_ZN39_INTERNAL_577a1bd6_4_k_cu_c60318d7_53054cuda3std6ranges3__45__cpo9iter_moveE - _ZN39_INTERNAL_577a1bd6_4_k_cu_c60318d7_53054cuda3std3__48in_placeE)
_ZN39_INTERNAL_577a1bd6_4_k_cu_c60318d7_53054cuda3std3__48in_placeE:
	.zero		1
	.type		_ZN39_INTERNAL_577a1bd6_4_k_cu_c60318d7_53054cuda3std6ranges3__45__cpo9iter_moveE,@object
	.size		_ZN39_INTERNAL_577a1bd6_4_k_cu_c60318d7_53054cuda3std6ranges3__45__cpo9iter_moveE,(_ZN39_INTERNAL_577a1bd6_4_k_cu_c60318d7_53054cuda3std3__45__cpo5beginE - _ZN39_INTERNAL_577a1bd6_4_k_cu_c60318d7_53054cuda3std6ranges3__45__cpo9iter_moveE)
_ZN39_INTERNAL_577a1bd6_4_k_cu_c60318d7_53054cuda3std6ranges3__45__cpo9iter_moveE:
	.zero		1
	.type		_ZN39_INTERNAL_577a1bd6_4_k_cu_c60318d7_53054cuda3std3__45__cpo5beginE,@object
	.size		_ZN39_INTERNAL_577a1bd6_4_k_cu_c60318d7_53054cuda3std3__45__cpo5beginE,(_ZN39_INTERNAL_577a1bd6_4_k_cu_c60318d7_53054cuda3std3__441_GLOBAL__N__577a1bd6_4_k_cu_c60318d7_53056ignoreE - _ZN39_INTERNAL_577a1bd6_4_k_cu_c60318d7_53054cuda3std3__45__cpo5beginE)
_ZN39_INTERNAL_577a1bd6_4_k_cu_c60318d7_53054cuda3std3__45__cpo5beginE:
	.zero		1
	.type		_ZN39_INTERNAL_577a1bd6_4_k_cu_c60318d7_53054cuda3std3__441_GLOBAL__N__577a1bd6_4_k_cu_c60318d7_53056ignoreE,@object
	.size		_ZN39_INTERNAL_577a1bd6_4_k_cu_c60318d7_53054cuda3std3__441_GLOBAL__N__577a1bd6_4_k_cu_c60318d7_53056ignoreE,(_ZN39_INTERNAL_577a1bd6_4_k_cu_c60318d7_53054cute7productE - _ZN39_INTERNAL_577a1bd6_4_k_cu_c60318d7_53054cuda3std3__441_GLOBAL__N__577a1bd6_4_k_cu_c60318d7_53056ignoreE)
_ZN39_INTERNAL_577a1bd6_4_k_cu_c60318d7_53054cuda3std3__441_GLOBAL__N__577a1bd6_4_k_cu_c60318d7_53056ignoreE:
	.zero		1
	.type		_ZN39_INTERNAL_577a1bd6_4_k_cu_c60318d7_53054cute7productE,@object
	.size		_ZN39_INTERNAL_577a1bd6_4_k_cu_c60318d7_53054cute7productE,(_ZN39_INTERNAL_577a1bd6_4_k_cu_c60318d7_53054cuda3std3__45__cpo3endE - _ZN39_INTERNAL_577a1bd6_4_k_cu_c60318d7_53054cute7productE)
_ZN39_INTERNAL_577a1bd6_4_k_cu_c60318d7_53054cute7productE:
	.zero		1
	.type		_ZN39_INTERNAL_577a1bd6_4_k_cu_c60318d7_53054cuda3std3__45__cpo3endE,@object
	.size		_ZN39_INTERNAL_577a1bd6_4_k_cu_c60318d7_53054cuda3std3__45__cpo3endE,(_ZN39_INTERNAL_577a1bd6_4_k_cu_c60318d7_53054cuda3std3__419piecewise_constructE - _ZN39_INTERNAL_577a1bd6_4_k_cu_c60318d7_53054cuda3std3__45__cpo3endE)
_ZN39_INTERNAL_577a1bd6_4_k_cu_c60318d7_53054cuda3std3__45__cpo3endE:
	.zero		1
	.type		_ZN39_INTERNAL_577a1bd6_4_k_cu_c60318d7_53054cuda3std3__419piecewise_constructE,@object
	.size		_ZN39_INTERNAL_577a1bd6_4_k_cu_c60318d7_53054cuda3std3__419piecewise_constructE,(_ZN39_INTERNAL_577a1bd6_4_k_cu_c60318d7_53054cuda3std3__45__cpo4cendE - _ZN39_INTERNAL_577a1bd6_4_k_cu_c60318d7_53054cuda3std3__419piecewise_constructE)
_ZN39_INTERNAL_577a1bd6_4_k_cu_c60318d7_53054cuda3std3__419piecewise_constructE:
	.zero		1
	.type		_ZN39_INTERNAL_577a1bd6_4_k_cu_c60318d7_53054cuda3std3__45__cpo4cendE,@object
	.size		_ZN39_INTERNAL_577a1bd6_4_k_cu_c60318d7_53054cuda3std3__45__cpo4cendE,(_ZN39_INTERNAL_577a1bd6_4_k_cu_c60318d7_53054cuda3std6ranges3__45__cpo4swapE - _ZN39_INTERNAL_577a1bd6_4_k_cu_c60318d7_53054cuda3std3__45__cpo4cendE)
_ZN39_INTERNAL_577a1bd6_4_k_cu_c60318d7_53054cuda3std3__45__cpo4cendE:
	.zero		1
	.type		_ZN39_INTERNAL_577a1bd6_4_k_cu_c60318d7_53054cuda3std6ranges3__45__cpo4swapE,@object
	.size		_ZN39_INTERNAL_577a1bd6_4_k_cu_c60318d7_53054cuda3std6ranges3__45__cpo4swapE,(.L_7 - _ZN39_INTERNAL_577a1bd6_4_k_cu_c60318d7_53054cuda3std6ranges3__45__cpo4swapE)
_ZN39_INTERNAL_577a1bd6_4_k_cu_c60318d7_53054cuda3std6ranges3__45__cpo4swapE:
	.zero		1
.L_7:


//--------------------- .nv.constant0._ZN7cutlass13device_kernelINS_4gemm6kernel13GemmUniversalIN4cute5tupleIJiiiiEEENS1_10collective13CollectiveMmaINS1_37MainloopSm90TmaGmmaWarpSpecializedFP8ILi2ENS5_IJNS4_1CILi1EEESB_SB_EEENS1_35KernelTmaWarpSpecializedCooperativeEEENS5_IJNSA_ILi512EEENSA_ILi112EEENSA_ILi128EEEEEENS_12float_e4m3_tENS5_IJlSB_lEEESJ_SK_NS4_8TiledMMAINS4_8MMA_AtomIJNS4_4SM904GMMA30MMA_64x16x32_F32E4M3E4M3_SS_TNILNSO_7ScaleInE1ELSQ_1EEEEEENS4_6LayoutINS5_IJNSA_ILi2EEESB_SB_EEENS5_IJSB_NSA_ILi0EEESW_EEEEENS5_IJNS4_10UnderscoreESZ_SZ_EEEEENS4_13SM90_TMA_LOADENS4_14ComposedLayoutINS4_7SwizzleILi3ELi4ELi3EEENS4_18smem_ptr_flag_bitsILi8EEENST_INS5_IJNSA_ILi8EEESH_EEENS5_IJSH_SB_EEEEEEEvNS4_8identityES12_S1C_vS1D_EENS_8epilogue10collective6detail29Sm90TmaWarpSpecializedAdapterINS1G_15DefaultEpilogueISJ_SK_SK_NS1F_6thread17LinearCombinationISJ_Li1EffLNS1K_9ScaleType4KindE0ELNS_15FloatRoundStyleE2ESJ_EENS1_15EpilogueDefaultEEEEEvvEEEEvNT_6ParamsE --------------------------
	.section	.nv.constant0._ZN7cutlass13device_kernelINS_4gemm6kernel13GemmUniversalIN4cute5tupleIJiiiiEEENS1_10collective13CollectiveMmaINS1_37MainloopSm90TmaGmmaWarpSpecializedFP8ILi2ENS5_IJNS4_1CILi1EEESB_SB_EEENS1_35KernelTmaWarpSpecializedCooperativeEEENS5_IJNSA_ILi512EEENSA_ILi112EEENSA_ILi128EEEEEENS_12float_e4m3_tENS5_IJlSB_lEEESJ_SK_NS4_8TiledMMAINS4_8MMA_AtomIJNS4_4SM904GMMA30MMA_64x16x32_F32E4M3E4M3_SS_TNILNSO_7ScaleInE1ELSQ_1EEEEEENS4_6LayoutINS5_IJNSA_ILi2EEESB_SB_EEENS5_IJSB_NSA_ILi0EEESW_EEEEENS5_IJNS4_10UnderscoreESZ_SZ_EEEEENS4_13SM90_TMA_LOADENS4_14ComposedLayoutINS4_7SwizzleILi3ELi4ELi3EEENS4_18smem_ptr_flag_bitsILi8EEENST_INS5_IJNSA_ILi8EEESH_EEENS5_IJSH_SB_EEEEEEEvNS4_8identityES12_S1C_vS1D_EENS_8epilogue10collective6detail29Sm90TmaWarpSpecializedAdapterINS1G_15DefaultEpilogueISJ_SK_SK_NS1F_6thread17LinearCombinationISJ_Li1EffLNS1K_9ScaleType4KindE0ELNS_15FloatRoundStyleE2ESJ_EENS1_15EpilogueDefaultEEEEEvvEEEEvNT_6ParamsE,"a",@progbits
	.sectionflags	@""
	.align	4
.nv.constant0._ZN7cutlass13device_kernelINS_4gemm6kernel13GemmUniversalIN4cute5tupleIJiiiiEEENS1_10collective13CollectiveMmaINS1_37MainloopSm90TmaGmmaWarpSpecializedFP8ILi2ENS5_IJNS4_1CILi1EEESB_SB_EEENS1_35KernelTmaWarpSpecializedCooperativeEEENS5_IJNSA_ILi512EEENSA_ILi112EEENSA_ILi128EEEEEENS_12float_e4m3_tENS5_IJlSB_lEEESJ_SK_NS4_8TiledMMAINS4_8MMA_AtomIJNS4_4SM904GMMA30MMA_64x16x32_F32E4M3E4M3_SS_TNILNSO_7ScaleInE1ELSQ_1EEEEEENS4_6LayoutINS5_IJNSA_ILi2EEESB_SB_EEENS5_IJSB_NSA_ILi0EEESW_EEEEENS5_IJNS4_10UnderscoreESZ_SZ_EEEEENS4_13SM90_TMA_LOADENS4_14ComposedLayoutINS4_7SwizzleILi3ELi4ELi3EEENS4_18smem_ptr_flag_bitsILi8EEENST_INS5_IJNSA_ILi8EEESH_EEENS5_IJSH_SB_EEEEEEEvNS4_8identityES12_S1C_vS1D_EENS_8epilogue10collective6detail29Sm90TmaWarpSpecializedAdapterINS1G_15DefaultEpilogueISJ_SK_SK_NS1F_6thread17LinearCombinationISJ_Li1EffLNS1K_9ScaleType4KindE0ELNS_15FloatRoundStyleE2ESJ_EENS1_15EpilogueDefaultEEEEEvvEEEEvNT_6ParamsE:
	.zero		1664


//--------------------- SYMBOLS --------------------------

	.type		.nv.reservedSmem.offset0,@object
	.size		.nv.reservedSmem.offset0,0x4
